//
// Generated by NVIDIA NVVM Compiler
//
// Compiler Build ID: CL-36424714
// Cuda compilation tools, release 13.0, V13.0.88
// Based on NVVM 20.0.0
//

.version 9.0
.target sm_100
.address_size 64

	// .globl	gen_rand
.global .align 4 .b8 precalc_xorwow_matrix[102400];
.global .align 4 .b8 precalc_xorwow_offset_matrix[102400];
.global .align 4 .b8 mrg32k3aM1[2304];
.global .align 4 .b8 mrg32k3aM2[2304];
.global .align 4 .b8 mrg32k3aM1SubSeq[2016];
.global .align 4 .b8 mrg32k3aM2SubSeq[2016];
.global .align 4 .b8 mrg32k3aM1Seq[2304];
.global .align 4 .b8 mrg32k3aM2Seq[2304];
.const .align 8 .b8 __cr_lgamma_table[72];
.const .align 4 .f32 PI = 0f40490FDB;
.const .align 4 .f32 HB = 0f263DB766;
.const .align 4 .f32 KB = 0f38B4B7F3;
.const .align 4 .f32 VF = 0f4CBEBC20;
.const .align 4 .f32 G = 0f3ECCCCCD;
.const .align 4 .f32 GS = 0f40800000;
.const .align 4 .f32 e = 0f203D217B;
.const .align 4 .f32 R = 0f3FB504F3;

.visible .entry gen_rand(
	.param .u64 .ptr .align 1 gen_rand_param_0,
	.param .u64 .ptr .align 1 gen_rand_param_1,
	.param .f32 gen_rand_param_2,
	.param .u64 gen_rand_param_3
)
{
	.local .align 8 .b8 	__local_depot0[48];
	.reg .b64 	%SP;
	.reg .b64 	%SPL;
	.reg .pred 	%p<66>;
	.reg .b32 	%r<1214>;
	.reg .b32 	%f<33>;
	.reg .b64 	%rd<31>;

	mov.u64 	%SPL, __local_depot0;
	ld.param.u64 	%rd10, [gen_rand_param_0];
	ld.param.u64 	%rd11, [gen_rand_param_1];
	ld.param.f32 	%f1, [gen_rand_param_2];
	ld.param.u64 	%rd12, [gen_rand_param_3];
	add.u64 	%rd1, %SPL, 0;
	mov.u32 	%r544, %tid.x;
	cvt.u64.u32 	%rd2, %r544;
	cvt.u32.u64 	%r545, %rd12;
	xor.b32  	%r546, %r545, -1429050551;
	mul.lo.s32 	%r547, %r546, 1099087573;
	{ .reg .b32 tmp; mov.b64 {tmp, %r548}, %rd12; }
	xor.b32  	%r549, %r548, -136515619;
	mul.lo.s32 	%r550, %r549, -1703105765;
	add.s32 	%r551, %r547, %r550;
	add.s32 	%r1, %r551, 6615241;
	add.s32 	%r948, %r547, 123456789;
	st.local.v2.u32 	[%rd1], {%r1, %r948};
	xor.b32  	%r947, %r547, 362436069;
	add.s32 	%r552, %r550, 521288629;
	st.local.v2.u32 	[%rd1+8], {%r947, %r552};
	xor.b32  	%r553, %r550, 88675123;
	add.s32 	%r944, %r547, 5783321;
	st.local.v2.u32 	[%rd1+16], {%r553, %r944};
	setp.eq.s32 	%p1, %r544, 0;
	@%p1 bra 	$L__BB0_115;
	mov.b32 	%r931, 0;
	mov.u64 	%rd30, %rd2;
$L__BB0_2:
	mov.u64 	%rd3, %rd30;
	and.b64  	%rd4, %rd3, 3;
	setp.eq.s64 	%p2, %rd4, 0;
	@%p2 bra 	$L__BB0_114;
	mul.wide.u32 	%rd14, %r931, 3200;
	mov.u64 	%rd15, precalc_xorwow_matrix;
	add.s64 	%rd5, %rd15, %rd14;
	mov.b32 	%r944, 0;
	mov.u32 	%r945, %r944;
	mov.u32 	%r946, %r944;
	mov.u32 	%r947, %r944;
	mov.u32 	%r948, %r944;
	mov.u32 	%r937, %r944;
$L__BB0_4:
	mul.wide.u32 	%rd16, %r937, 4;
	add.s64 	%rd17, %rd1, %rd16;
	ld.local.u32 	%r15, [%rd17+4];
	shl.b32 	%r16, %r937, 5;
	mov.b32 	%r943, 0;
$L__BB0_5:
	.pragma "nounroll";
	shr.u32 	%r557, %r15, %r943;
	and.b32  	%r558, %r557, 1;
	setp.eq.b32 	%p3, %r558, 1;
	not.pred 	%p4, %p3;
	add.s32 	%r559, %r16, %r943;
	mul.lo.s32 	%r560, %r559, 5;
	mul.wide.u32 	%rd18, %r560, 4;
	add.s64 	%rd6, %rd5, %rd18;
	@%p4 bra 	$L__BB0_7;
	ld.global.u32 	%r561, [%rd6];
	xor.b32  	%r948, %r948, %r561;
	ld.global.u32 	%r562, [%rd6+4];
	xor.b32  	%r947, %r947, %r562;
	ld.global.u32 	%r563, [%rd6+8];
	xor.b32  	%r946, %r946, %r563;
	ld.global.u32 	%r564, [%rd6+12];
	xor.b32  	%r945, %r945, %r564;
	ld.global.u32 	%r565, [%rd6+16];
	xor.b32  	%r944, %r944, %r565;
$L__BB0_7:
	and.b32  	%r567, %r557, 2;
	setp.eq.s32 	%p5, %r567, 0;
	@%p5 bra 	$L__BB0_9;
	ld.global.u32 	%r568, [%rd6+20];
	xor.b32  	%r948, %r948, %r568;
	ld.global.u32 	%r569, [%rd6+24];
	xor.b32  	%r947, %r947, %r569;
	ld.global.u32 	%r570, [%rd6+28];
	xor.b32  	%r946, %r946, %r570;
	ld.global.u32 	%r571, [%rd6+32];
	xor.b32  	%r945, %r945, %r571;
	ld.global.u32 	%r572, [%rd6+36];
	xor.b32  	%r944, %r944, %r572;
$L__BB0_9:
	and.b32  	%r574, %r557, 4;
	setp.eq.s32 	%p6, %r574, 0;
	@%p6 bra 	$L__BB0_11;
	ld.global.u32 	%r575, [%rd6+40];
	xor.b32  	%r948, %r948, %r575;
	ld.global.u32 	%r576, [%rd6+44];
	xor.b32  	%r947, %r947, %r576;
	ld.global.u32 	%r577, [%rd6+48];
	xor.b32  	%r946, %r946, %r577;
	ld.global.u32 	%r578, [%rd6+52];
	xor.b32  	%r945, %r945, %r578;
	ld.global.u32 	%r579, [%rd6+56];
	xor.b32  	%r944, %r944, %r579;
$L__BB0_11:
	and.b32  	%r581, %r557, 8;
	setp.eq.s32 	%p7, %r581, 0;
	@%p7 bra 	$L__BB0_13;
	ld.global.u32 	%r582, [%rd6+60];
	xor.b32  	%r948, %r948, %r582;
	ld.global.u32 	%r583, [%rd6+64];
	xor.b32  	%r947, %r947, %r583;
	ld.global.u32 	%r584, [%rd6+68];
	xor.b32  	%r946, %r946, %r584;
	ld.global.u32 	%r585, [%rd6+72];
	xor.b32  	%r945, %r945, %r585;
	ld.global.u32 	%r586, [%rd6+76];
	xor.b32  	%r944, %r944, %r586;
$L__BB0_13:
	and.b32  	%r588, %r557, 16;
	setp.eq.s32 	%p8, %r588, 0;
	@%p8 bra 	$L__BB0_15;
	ld.global.u32 	%r589, [%rd6+80];
	xor.b32  	%r948, %r948, %r589;
	ld.global.u32 	%r590, [%rd6+84];
	xor.b32  	%r947, %r947, %r590;
	ld.global.u32 	%r591, [%rd6+88];
	xor.b32  	%r946, %r946, %r591;
	ld.global.u32 	%r592, [%rd6+92];
	xor.b32  	%r945, %r945, %r592;
	ld.global.u32 	%r593, [%rd6+96];
	xor.b32  	%r944, %r944, %r593;
$L__BB0_15:
	and.b32  	%r595, %r557, 32;
	setp.eq.s32 	%p9, %r595, 0;
	@%p9 bra 	$L__BB0_17;
	ld.global.u32 	%r596, [%rd6+100];
	xor.b32  	%r948, %r948, %r596;
	ld.global.u32 	%r597, [%rd6+104];
	xor.b32  	%r947, %r947, %r597;
	ld.global.u32 	%r598, [%rd6+108];
	xor.b32  	%r946, %r946, %r598;
	ld.global.u32 	%r599, [%rd6+112];
	xor.b32  	%r945, %r945, %r599;
	ld.global.u32 	%r600, [%rd6+116];
	xor.b32  	%r944, %r944, %r600;
$L__BB0_17:
	and.b32  	%r602, %r557, 64;
	setp.eq.s32 	%p10, %r602, 0;
	@%p10 bra 	$L__BB0_19;
	ld.global.u32 	%r603, [%rd6+120];
	xor.b32  	%r948, %r948, %r603;
	ld.global.u32 	%r604, [%rd6+124];
	xor.b32  	%r947, %r947, %r604;
	ld.global.u32 	%r605, [%rd6+128];
	xor.b32  	%r946, %r946, %r605;
	ld.global.u32 	%r606, [%rd6+132];
	xor.b32  	%r945, %r945, %r606;
	ld.global.u32 	%r607, [%rd6+136];
	xor.b32  	%r944, %r944, %r607;
$L__BB0_19:
	and.b32  	%r609, %r557, 128;
	setp.eq.s32 	%p11, %r609, 0;
	@%p11 bra 	$L__BB0_21;
	ld.global.u32 	%r610, [%rd6+140];
	xor.b32  	%r948, %r948, %r610;
	ld.global.u32 	%r611, [%rd6+144];
	xor.b32  	%r947, %r947, %r611;
	ld.global.u32 	%r612, [%rd6+148];
	xor.b32  	%r946, %r946, %r612;
	ld.global.u32 	%r613, [%rd6+152];
	xor.b32  	%r945, %r945, %r613;
	ld.global.u32 	%r614, [%rd6+156];
	xor.b32  	%r944, %r944, %r614;
$L__BB0_21:
	and.b32  	%r616, %r557, 256;
	setp.eq.s32 	%p12, %r616, 0;
	@%p12 bra 	$L__BB0_23;
	ld.global.u32 	%r617, [%rd6+160];
	xor.b32  	%r948, %r948, %r617;
	ld.global.u32 	%r618, [%rd6+164];
	xor.b32  	%r947, %r947, %r618;
	ld.global.u32 	%r619, [%rd6+168];
	xor.b32  	%r946, %r946, %r619;
	ld.global.u32 	%r620, [%rd6+172];
	xor.b32  	%r945, %r945, %r620;
	ld.global.u32 	%r621, [%rd6+176];
	xor.b32  	%r944, %r944, %r621;
$L__BB0_23:
	and.b32  	%r623, %r557, 512;
	setp.eq.s32 	%p13, %r623, 0;
	@%p13 bra 	$L__BB0_25;
	ld.global.u32 	%r624, [%rd6+180];
	xor.b32  	%r948, %r948, %r624;
	ld.global.u32 	%r625, [%rd6+184];
	xor.b32  	%r947, %r947, %r625;
	ld.global.u32 	%r626, [%rd6+188];
	xor.b32  	%r946, %r946, %r626;
	ld.global.u32 	%r627, [%rd6+192];
	xor.b32  	%r945, %r945, %r627;
	ld.global.u32 	%r628, [%rd6+196];
	xor.b32  	%r944, %r944, %r628;
$L__BB0_25:
	and.b32  	%r630, %r557, 1024;
	setp.eq.s32 	%p14, %r630, 0;
	@%p14 bra 	$L__BB0_27;
	ld.global.u32 	%r631, [%rd6+200];
	xor.b32  	%r948, %r948, %r631;
	ld.global.u32 	%r632, [%rd6+204];
	xor.b32  	%r947, %r947, %r632;
	ld.global.u32 	%r633, [%rd6+208];
	xor.b32  	%r946, %r946, %r633;
	ld.global.u32 	%r634, [%rd6+212];
	xor.b32  	%r945, %r945, %r634;
	ld.global.u32 	%r635, [%rd6+216];
	xor.b32  	%r944, %r944, %r635;
$L__BB0_27:
	and.b32  	%r637, %r557, 2048;
	setp.eq.s32 	%p15, %r637, 0;
	@%p15 bra 	$L__BB0_29;
	ld.global.u32 	%r638, [%rd6+220];
	xor.b32  	%r948, %r948, %r638;
	ld.global.u32 	%r639, [%rd6+224];
	xor.b32  	%r947, %r947, %r639;
	ld.global.u32 	%r640, [%rd6+228];
	xor.b32  	%r946, %r946, %r640;
	ld.global.u32 	%r641, [%rd6+232];
	xor.b32  	%r945, %r945, %r641;
	ld.global.u32 	%r642, [%rd6+236];
	xor.b32  	%r944, %r944, %r642;
$L__BB0_29:
	and.b32  	%r644, %r557, 4096;
	setp.eq.s32 	%p16, %r644, 0;
	@%p16 bra 	$L__BB0_31;
	ld.global.u32 	%r645, [%rd6+240];
	xor.b32  	%r948, %r948, %r645;
	ld.global.u32 	%r646, [%rd6+244];
	xor.b32  	%r947, %r947, %r646;
	ld.global.u32 	%r647, [%rd6+248];
	xor.b32  	%r946, %r946, %r647;
	ld.global.u32 	%r648, [%rd6+252];
	xor.b32  	%r945, %r945, %r648;
	ld.global.u32 	%r649, [%rd6+256];
	xor.b32  	%r944, %r944, %r649;
$L__BB0_31:
	and.b32  	%r651, %r557, 8192;
	setp.eq.s32 	%p17, %r651, 0;
	@%p17 bra 	$L__BB0_33;
	ld.global.u32 	%r652, [%rd6+260];
	xor.b32  	%r948, %r948, %r652;
	ld.global.u32 	%r653, [%rd6+264];
	xor.b32  	%r947, %r947, %r653;
	ld.global.u32 	%r654, [%rd6+268];
	xor.b32  	%r946, %r946, %r654;
	ld.global.u32 	%r655, [%rd6+272];
	xor.b32  	%r945, %r945, %r655;
	ld.global.u32 	%r656, [%rd6+276];
	xor.b32  	%r944, %r944, %r656;
$L__BB0_33:
	and.b32  	%r658, %r557, 16384;
	setp.eq.s32 	%p18, %r658, 0;
	@%p18 bra 	$L__BB0_35;
	ld.global.u32 	%r659, [%rd6+280];
	xor.b32  	%r948, %r948, %r659;
	ld.global.u32 	%r660, [%rd6+284];
	xor.b32  	%r947, %r947, %r660;
	ld.global.u32 	%r661, [%rd6+288];
	xor.b32  	%r946, %r946, %r661;
	ld.global.u32 	%r662, [%rd6+292];
	xor.b32  	%r945, %r945, %r662;
	ld.global.u32 	%r663, [%rd6+296];
	xor.b32  	%r944, %r944, %r663;
$L__BB0_35:
	and.b32  	%r665, %r557, 32768;
	setp.eq.s32 	%p19, %r665, 0;
	@%p19 bra 	$L__BB0_37;
	ld.global.u32 	%r666, [%rd6+300];
	xor.b32  	%r948, %r948, %r666;
	ld.global.u32 	%r667, [%rd6+304];
	xor.b32  	%r947, %r947, %r667;
	ld.global.u32 	%r668, [%rd6+308];
	xor.b32  	%r946, %r946, %r668;
	ld.global.u32 	%r669, [%rd6+312];
	xor.b32  	%r945, %r945, %r669;
	ld.global.u32 	%r670, [%rd6+316];
	xor.b32  	%r944, %r944, %r670;
$L__BB0_37:
	add.s32 	%r943, %r943, 16;
	setp.ne.s32 	%p20, %r943, 32;
	@%p20 bra 	$L__BB0_5;
	mad.lo.s32 	%r671, %r937, -31, %r16;
	add.s32 	%r937, %r671, 1;
	setp.ne.s32 	%p21, %r937, 5;
	@%p21 bra 	$L__BB0_4;
	st.local.u32 	[%rd1+4], %r948;
	st.local.v2.u32 	[%rd1+8], {%r947, %r946};
	st.local.v2.u32 	[%rd1+16], {%r945, %r944};
	setp.eq.s64 	%p22, %rd4, 1;
	@%p22 bra 	$L__BB0_114;
	mov.b32 	%r944, 0;
	mov.u32 	%r1037, %r944;
	mov.u32 	%r1038, %r944;
	mov.u32 	%r947, %r944;
	mov.u32 	%r948, %r944;
	mov.u32 	%r1029, %r944;
$L__BB0_41:
	mul.wide.u32 	%rd19, %r1029, 4;
	add.s64 	%rd20, %rd1, %rd19;
	ld.local.u32 	%r191, [%rd20+4];
	shl.b32 	%r192, %r1029, 5;
	mov.b32 	%r1035, 0;
$L__BB0_42:
	.pragma "nounroll";
	shr.u32 	%r674, %r191, %r1035;
	and.b32  	%r675, %r674, 1;
	setp.eq.b32 	%p23, %r675, 1;
	not.pred 	%p24, %p23;
	add.s32 	%r676, %r192, %r1035;
	mul.lo.s32 	%r677, %r676, 5;
	mul.wide.u32 	%rd21, %r677, 4;
	add.s64 	%rd7, %rd5, %rd21;
	@%p24 bra 	$L__BB0_44;
	ld.global.u32 	%r678, [%rd7];
	xor.b32  	%r948, %r948, %r678;
	ld.global.u32 	%r679, [%rd7+4];
	xor.b32  	%r947, %r947, %r679;
	ld.global.u32 	%r680, [%rd7+8];
	xor.b32  	%r1038, %r1038, %r680;
	ld.global.u32 	%r681, [%rd7+12];
	xor.b32  	%r1037, %r1037, %r681;
	ld.global.u32 	%r682, [%rd7+16];
	xor.b32  	%r944, %r944, %r682;
$L__BB0_44:
	and.b32  	%r684, %r674, 2;
	setp.eq.s32 	%p25, %r684, 0;
	@%p25 bra 	$L__BB0_46;
	ld.global.u32 	%r685, [%rd7+20];
	xor.b32  	%r948, %r948, %r685;
	ld.global.u32 	%r686, [%rd7+24];
	xor.b32  	%r947, %r947, %r686;
	ld.global.u32 	%r687, [%rd7+28];
	xor.b32  	%r1038, %r1038, %r687;
	ld.global.u32 	%r688, [%rd7+32];
	xor.b32  	%r1037, %r1037, %r688;
	ld.global.u32 	%r689, [%rd7+36];
	xor.b32  	%r944, %r944, %r689;
$L__BB0_46:
	and.b32  	%r691, %r674, 4;
	setp.eq.s32 	%p26, %r691, 0;
	@%p26 bra 	$L__BB0_48;
	ld.global.u32 	%r692, [%rd7+40];
	xor.b32  	%r948, %r948, %r692;
	ld.global.u32 	%r693, [%rd7+44];
	xor.b32  	%r947, %r947, %r693;
	ld.global.u32 	%r694, [%rd7+48];
	xor.b32  	%r1038, %r1038, %r694;
	ld.global.u32 	%r695, [%rd7+52];
	xor.b32  	%r1037, %r1037, %r695;
	ld.global.u32 	%r696, [%rd7+56];
	xor.b32  	%r944, %r944, %r696;
$L__BB0_48:
	and.b32  	%r698, %r674, 8;
	setp.eq.s32 	%p27, %r698, 0;
	@%p27 bra 	$L__BB0_50;
	ld.global.u32 	%r699, [%rd7+60];
	xor.b32  	%r948, %r948, %r699;
	ld.global.u32 	%r700, [%rd7+64];
	xor.b32  	%r947, %r947, %r700;
	ld.global.u32 	%r701, [%rd7+68];
	xor.b32  	%r1038, %r1038, %r701;
	ld.global.u32 	%r702, [%rd7+72];
	xor.b32  	%r1037, %r1037, %r702;
	ld.global.u32 	%r703, [%rd7+76];
	xor.b32  	%r944, %r944, %r703;
$L__BB0_50:
	and.b32  	%r705, %r674, 16;
	setp.eq.s32 	%p28, %r705, 0;
	@%p28 bra 	$L__BB0_52;
	ld.global.u32 	%r706, [%rd7+80];
	xor.b32  	%r948, %r948, %r706;
	ld.global.u32 	%r707, [%rd7+84];
	xor.b32  	%r947, %r947, %r707;
	ld.global.u32 	%r708, [%rd7+88];
	xor.b32  	%r1038, %r1038, %r708;
	ld.global.u32 	%r709, [%rd7+92];
	xor.b32  	%r1037, %r1037, %r709;
	ld.global.u32 	%r710, [%rd7+96];
	xor.b32  	%r944, %r944, %r710;
$L__BB0_52:
	and.b32  	%r712, %r674, 32;
	setp.eq.s32 	%p29, %r712, 0;
	@%p29 bra 	$L__BB0_54;
	ld.global.u32 	%r713, [%rd7+100];
	xor.b32  	%r948, %r948, %r713;
	ld.global.u32 	%r714, [%rd7+104];
	xor.b32  	%r947, %r947, %r714;
	ld.global.u32 	%r715, [%rd7+108];
	xor.b32  	%r1038, %r1038, %r715;
	ld.global.u32 	%r716, [%rd7+112];
	xor.b32  	%r1037, %r1037, %r716;
	ld.global.u32 	%r717, [%rd7+116];
	xor.b32  	%r944, %r944, %r717;
$L__BB0_54:
	and.b32  	%r719, %r674, 64;
	setp.eq.s32 	%p30, %r719, 0;
	@%p30 bra 	$L__BB0_56;
	ld.global.u32 	%r720, [%rd7+120];
	xor.b32  	%r948, %r948, %r720;
	ld.global.u32 	%r721, [%rd7+124];
	xor.b32  	%r947, %r947, %r721;
	ld.global.u32 	%r722, [%rd7+128];
	xor.b32  	%r1038, %r1038, %r722;
	ld.global.u32 	%r723, [%rd7+132];
	xor.b32  	%r1037, %r1037, %r723;
	ld.global.u32 	%r724, [%rd7+136];
	xor.b32  	%r944, %r944, %r724;
$L__BB0_56:
	and.b32  	%r726, %r674, 128;
	setp.eq.s32 	%p31, %r726, 0;
	@%p31 bra 	$L__BB0_58;
	ld.global.u32 	%r727, [%rd7+140];
	xor.b32  	%r948, %r948, %r727;
	ld.global.u32 	%r728, [%rd7+144];
	xor.b32  	%r947, %r947, %r728;
	ld.global.u32 	%r729, [%rd7+148];
	xor.b32  	%r1038, %r1038, %r729;
	ld.global.u32 	%r730, [%rd7+152];
	xor.b32  	%r1037, %r1037, %r730;
	ld.global.u32 	%r731, [%rd7+156];
	xor.b32  	%r944, %r944, %r731;
$L__BB0_58:
	and.b32  	%r733, %r674, 256;
	setp.eq.s32 	%p32, %r733, 0;
	@%p32 bra 	$L__BB0_60;
	ld.global.u32 	%r734, [%rd7+160];
	xor.b32  	%r948, %r948, %r734;
	ld.global.u32 	%r735, [%rd7+164];
	xor.b32  	%r947, %r947, %r735;
	ld.global.u32 	%r736, [%rd7+168];
	xor.b32  	%r1038, %r1038, %r736;
	ld.global.u32 	%r737, [%rd7+172];
	xor.b32  	%r1037, %r1037, %r737;
	ld.global.u32 	%r738, [%rd7+176];
	xor.b32  	%r944, %r944, %r738;
$L__BB0_60:
	and.b32  	%r740, %r674, 512;
	setp.eq.s32 	%p33, %r740, 0;
	@%p33 bra 	$L__BB0_62;
	ld.global.u32 	%r741, [%rd7+180];
	xor.b32  	%r948, %r948, %r741;
	ld.global.u32 	%r742, [%rd7+184];
	xor.b32  	%r947, %r947, %r742;
	ld.global.u32 	%r743, [%rd7+188];
	xor.b32  	%r1038, %r1038, %r743;
	ld.global.u32 	%r744, [%rd7+192];
	xor.b32  	%r1037, %r1037, %r744;
	ld.global.u32 	%r745, [%rd7+196];
	xor.b32  	%r944, %r944, %r745;
$L__BB0_62:
	and.b32  	%r747, %r674, 1024;
	setp.eq.s32 	%p34, %r747, 0;
	@%p34 bra 	$L__BB0_64;
	ld.global.u32 	%r748, [%rd7+200];
	xor.b32  	%r948, %r948, %r748;
	ld.global.u32 	%r749, [%rd7+204];
	xor.b32  	%r947, %r947, %r749;
	ld.global.u32 	%r750, [%rd7+208];
	xor.b32  	%r1038, %r1038, %r750;
	ld.global.u32 	%r751, [%rd7+212];
	xor.b32  	%r1037, %r1037, %r751;
	ld.global.u32 	%r752, [%rd7+216];
	xor.b32  	%r944, %r944, %r752;
$L__BB0_64:
	and.b32  	%r754, %r674, 2048;
	setp.eq.s32 	%p35, %r754, 0;
	@%p35 bra 	$L__BB0_66;
	ld.global.u32 	%r755, [%rd7+220];
	xor.b32  	%r948, %r948, %r755;
	ld.global.u32 	%r756, [%rd7+224];
	xor.b32  	%r947, %r947, %r756;
	ld.global.u32 	%r757, [%rd7+228];
	xor.b32  	%r1038, %r1038, %r757;
	ld.global.u32 	%r758, [%rd7+232];
	xor.b32  	%r1037, %r1037, %r758;
	ld.global.u32 	%r759, [%rd7+236];
	xor.b32  	%r944, %r944, %r759;
$L__BB0_66:
	and.b32  	%r761, %r674, 4096;
	setp.eq.s32 	%p36, %r761, 0;
	@%p36 bra 	$L__BB0_68;
	ld.global.u32 	%r762, [%rd7+240];
	xor.b32  	%r948, %r948, %r762;
	ld.global.u32 	%r763, [%rd7+244];
	xor.b32  	%r947, %r947, %r763;
	ld.global.u32 	%r764, [%rd7+248];
	xor.b32  	%r1038, %r1038, %r764;
	ld.global.u32 	%r765, [%rd7+252];
	xor.b32  	%r1037, %r1037, %r765;
	ld.global.u32 	%r766, [%rd7+256];
	xor.b32  	%r944, %r944, %r766;
$L__BB0_68:
	and.b32  	%r768, %r674, 8192;
	setp.eq.s32 	%p37, %r768, 0;
	@%p37 bra 	$L__BB0_70;
	ld.global.u32 	%r769, [%rd7+260];
	xor.b32  	%r948, %r948, %r769;
	ld.global.u32 	%r770, [%rd7+264];
	xor.b32  	%r947, %r947, %r770;
	ld.global.u32 	%r771, [%rd7+268];
	xor.b32  	%r1038, %r1038, %r771;
	ld.global.u32 	%r772, [%rd7+272];
	xor.b32  	%r1037, %r1037, %r772;
	ld.global.u32 	%r773, [%rd7+276];
	xor.b32  	%r944, %r944, %r773;
$L__BB0_70:
	and.b32  	%r775, %r674, 16384;
	setp.eq.s32 	%p38, %r775, 0;
	@%p38 bra 	$L__BB0_72;
	ld.global.u32 	%r776, [%rd7+280];
	xor.b32  	%r948, %r948, %r776;
	ld.global.u32 	%r777, [%rd7+284];
	xor.b32  	%r947, %r947, %r777;
	ld.global.u32 	%r778, [%rd7+288];
	xor.b32  	%r1038, %r1038, %r778;
	ld.global.u32 	%r779, [%rd7+292];
	xor.b32  	%r1037, %r1037, %r779;
	ld.global.u32 	%r780, [%rd7+296];
	xor.b32  	%r944, %r944, %r780;
$L__BB0_72:
	and.b32  	%r782, %r674, 32768;
	setp.eq.s32 	%p39, %r782, 0;
	@%p39 bra 	$L__BB0_74;
	ld.global.u32 	%r783, [%rd7+300];
	xor.b32  	%r948, %r948, %r783;
	ld.global.u32 	%r784, [%rd7+304];
	xor.b32  	%r947, %r947, %r784;
	ld.global.u32 	%r785, [%rd7+308];
	xor.b32  	%r1038, %r1038, %r785;
	ld.global.u32 	%r786, [%rd7+312];
	xor.b32  	%r1037, %r1037, %r786;
	ld.global.u32 	%r787, [%rd7+316];
	xor.b32  	%r944, %r944, %r787;
$L__BB0_74:
	add.s32 	%r1035, %r1035, 16;
	setp.ne.s32 	%p40, %r1035, 32;
	@%p40 bra 	$L__BB0_42;
	mad.lo.s32 	%r788, %r1029, -31, %r192;
	add.s32 	%r1029, %r788, 1;
	setp.ne.s32 	%p41, %r1029, 5;
	@%p41 bra 	$L__BB0_41;
	st.local.u32 	[%rd1+4], %r948;
	st.local.v2.u32 	[%rd1+8], {%r947, %r1038};
	st.local.v2.u32 	[%rd1+16], {%r1037, %r944};
	setp.ne.s64 	%p42, %rd4, 3;
	@%p42 bra 	$L__BB0_114;
	mov.b32 	%r944, 0;
	mov.u32 	%r1129, %r944;
	mov.u32 	%r1130, %r944;
	mov.u32 	%r947, %r944;
	mov.u32 	%r948, %r944;
	mov.u32 	%r1121, %r944;
$L__BB0_78:
	mul.wide.u32 	%rd22, %r1121, 4;
	add.s64 	%rd23, %rd1, %rd22;
	ld.local.u32 	%r367, [%rd23+4];
	shl.b32 	%r368, %r1121, 5;
	mov.b32 	%r1127, 0;
$L__BB0_79:
	.pragma "nounroll";
	shr.u32 	%r791, %r367, %r1127;
	and.b32  	%r792, %r791, 1;
	setp.eq.b32 	%p43, %r792, 1;
	not.pred 	%p44, %p43;
	add.s32 	%r793, %r368, %r1127;
	mul.lo.s32 	%r794, %r793, 5;
	mul.wide.u32 	%rd24, %r794, 4;
	add.s64 	%rd8, %rd5, %rd24;
	@%p44 bra 	$L__BB0_81;
	ld.global.u32 	%r795, [%rd8];
	xor.b32  	%r948, %r948, %r795;
	ld.global.u32 	%r796, [%rd8+4];
	xor.b32  	%r947, %r947, %r796;
	ld.global.u32 	%r797, [%rd8+8];
	xor.b32  	%r1130, %r1130, %r797;
	ld.global.u32 	%r798, [%rd8+12];
	xor.b32  	%r1129, %r1129, %r798;
	ld.global.u32 	%r799, [%rd8+16];
	xor.b32  	%r944, %r944, %r799;
$L__BB0_81:
	and.b32  	%r801, %r791, 2;
	setp.eq.s32 	%p45, %r801, 0;
	@%p45 bra 	$L__BB0_83;
	ld.global.u32 	%r802, [%rd8+20];
	xor.b32  	%r948, %r948, %r802;
	ld.global.u32 	%r803, [%rd8+24];
	xor.b32  	%r947, %r947, %r803;
	ld.global.u32 	%r804, [%rd8+28];
	xor.b32  	%r1130, %r1130, %r804;
	ld.global.u32 	%r805, [%rd8+32];
	xor.b32  	%r1129, %r1129, %r805;
	ld.global.u32 	%r806, [%rd8+36];
	xor.b32  	%r944, %r944, %r806;
$L__BB0_83:
	and.b32  	%r808, %r791, 4;
	setp.eq.s32 	%p46, %r808, 0;
	@%p46 bra 	$L__BB0_85;
	ld.global.u32 	%r809, [%rd8+40];
	xor.b32  	%r948, %r948, %r809;
	ld.global.u32 	%r810, [%rd8+44];
	xor.b32  	%r947, %r947, %r810;
	ld.global.u32 	%r811, [%rd8+48];
	xor.b32  	%r1130, %r1130, %r811;
	ld.global.u32 	%r812, [%rd8+52];
	xor.b32  	%r1129, %r1129, %r812;
	ld.global.u32 	%r813, [%rd8+56];
	xor.b32  	%r944, %r944, %r813;
$L__BB0_85:
	and.b32  	%r815, %r791, 8;
	setp.eq.s32 	%p47, %r815, 0;
	@%p47 bra 	$L__BB0_87;
	ld.global.u32 	%r816, [%rd8+60];
	xor.b32  	%r948, %r948, %r816;
	ld.global.u32 	%r817, [%rd8+64];
	xor.b32  	%r947, %r947, %r817;
	ld.global.u32 	%r818, [%rd8+68];
	xor.b32  	%r1130, %r1130, %r818;
	ld.global.u32 	%r819, [%rd8+72];
	xor.b32  	%r1129, %r1129, %r819;
	ld.global.u32 	%r820, [%rd8+76];
	xor.b32  	%r944, %r944, %r820;
$L__BB0_87:
	and.b32  	%r822, %r791, 16;
	setp.eq.s32 	%p48, %r822, 0;
	@%p48 bra 	$L__BB0_89;
	ld.global.u32 	%r823, [%rd8+80];
	xor.b32  	%r948, %r948, %r823;
	ld.global.u32 	%r824, [%rd8+84];
	xor.b32  	%r947, %r947, %r824;
	ld.global.u32 	%r825, [%rd8+88];
	xor.b32  	%r1130, %r1130, %r825;
	ld.global.u32 	%r826, [%rd8+92];
	xor.b32  	%r1129, %r1129, %r826;
	ld.global.u32 	%r827, [%rd8+96];
	xor.b32  	%r944, %r944, %r827;
$L__BB0_89:
	and.b32  	%r829, %r791, 32;
	setp.eq.s32 	%p49, %r829, 0;
	@%p49 bra 	$L__BB0_91;
	ld.global.u32 	%r830, [%rd8+100];
	xor.b32  	%r948, %r948, %r830;
	ld.global.u32 	%r831, [%rd8+104];
	xor.b32  	%r947, %r947, %r831;
	ld.global.u32 	%r832, [%rd8+108];
	xor.b32  	%r1130, %r1130, %r832;
	ld.global.u32 	%r833, [%rd8+112];
	xor.b32  	%r1129, %r1129, %r833;
	ld.global.u32 	%r834, [%rd8+116];
	xor.b32  	%r944, %r944, %r834;
$L__BB0_91:
	and.b32  	%r836, %r791, 64;
	setp.eq.s32 	%p50, %r836, 0;
	@%p50 bra 	$L__BB0_93;
	ld.global.u32 	%r837, [%rd8+120];
	xor.b32  	%r948, %r948, %r837;
	ld.global.u32 	%r838, [%rd8+124];
	xor.b32  	%r947, %r947, %r838;
	ld.global.u32 	%r839, [%rd8+128];
	xor.b32  	%r1130, %r1130, %r839;
	ld.global.u32 	%r840, [%rd8+132];
	xor.b32  	%r1129, %r1129, %r840;
	ld.global.u32 	%r841, [%rd8+136];
	xor.b32  	%r944, %r944, %r841;
$L__BB0_93:
	and.b32  	%r843, %r791, 128;
	setp.eq.s32 	%p51, %r843, 0;
	@%p51 bra 	$L__BB0_95;
	ld.global.u32 	%r844, [%rd8+140];
	xor.b32  	%r948, %r948, %r844;
	ld.global.u32 	%r845, [%rd8+144];
	xor.b32  	%r947, %r947, %r845;
	ld.global.u32 	%r846, [%rd8+148];
	xor.b32  	%r1130, %r1130, %r846;
	ld.global.u32 	%r847, [%rd8+152];
	xor.b32  	%r1129, %r1129, %r847;
	ld.global.u32 	%r848, [%rd8+156];
	xor.b32  	%r944, %r944, %r848;
$L__BB0_95:
	and.b32  	%r850, %r791, 256;
	setp.eq.s32 	%p52, %r850, 0;
	@%p52 bra 	$L__BB0_97;
	ld.global.u32 	%r851, [%rd8+160];
	xor.b32  	%r948, %r948, %r851;
	ld.global.u32 	%r852, [%rd8+164];
	xor.b32  	%r947, %r947, %r852;
	ld.global.u32 	%r853, [%rd8+168];
	xor.b32  	%r1130, %r1130, %r853;
	ld.global.u32 	%r854, [%rd8+172];
	xor.b32  	%r1129, %r1129, %r854;
	ld.global.u32 	%r855, [%rd8+176];
	xor.b32  	%r944, %r944, %r855;
$L__BB0_97:
	and.b32  	%r857, %r791, 512;
	setp.eq.s32 	%p53, %r857, 0;
	@%p53 bra 	$L__BB0_99;
	ld.global.u32 	%r858, [%rd8+180];
	xor.b32  	%r948, %r948, %r858;
	ld.global.u32 	%r859, [%rd8+184];
	xor.b32  	%r947, %r947, %r859;
	ld.global.u32 	%r860, [%rd8+188];
	xor.b32  	%r1130, %r1130, %r860;
	ld.global.u32 	%r861, [%rd8+192];
	xor.b32  	%r1129, %r1129, %r861;
	ld.global.u32 	%r862, [%rd8+196];
	xor.b32  	%r944, %r944, %r862;
$L__BB0_99:
	and.b32  	%r864, %r791, 1024;
	setp.eq.s32 	%p54, %r864, 0;
	@%p54 bra 	$L__BB0_101;
	ld.global.u32 	%r865, [%rd8+200];
	xor.b32  	%r948, %r948, %r865;
	ld.global.u32 	%r866, [%rd8+204];
	xor.b32  	%r947, %r947, %r866;
	ld.global.u32 	%r867, [%rd8+208];
	xor.b32  	%r1130, %r1130, %r867;
	ld.global.u32 	%r868, [%rd8+212];
	xor.b32  	%r1129, %r1129, %r868;
	ld.global.u32 	%r869, [%rd8+216];
	xor.b32  	%r944, %r944, %r869;
$L__BB0_101:
	and.b32  	%r871, %r791, 2048;
	setp.eq.s32 	%p55, %r871, 0;
	@%p55 bra 	$L__BB0_103;
	ld.global.u32 	%r872, [%rd8+220];
	xor.b32  	%r948, %r948, %r872;
	ld.global.u32 	%r873, [%rd8+224];
	xor.b32  	%r947, %r947, %r873;
	ld.global.u32 	%r874, [%rd8+228];
	xor.b32  	%r1130, %r1130, %r874;
	ld.global.u32 	%r875, [%rd8+232];
	xor.b32  	%r1129, %r1129, %r875;
	ld.global.u32 	%r876, [%rd8+236];
	xor.b32  	%r944, %r944, %r876;
$L__BB0_103:
	and.b32  	%r878, %r791, 4096;
	setp.eq.s32 	%p56, %r878, 0;
	@%p56 bra 	$L__BB0_105;
	ld.global.u32 	%r879, [%rd8+240];
	xor.b32  	%r948, %r948, %r879;
	ld.global.u32 	%r880, [%rd8+244];
	xor.b32  	%r947, %r947, %r880;
	ld.global.u32 	%r881, [%rd8+248];
	xor.b32  	%r1130, %r1130, %r881;
	ld.global.u32 	%r882, [%rd8+252];
	xor.b32  	%r1129, %r1129, %r882;
	ld.global.u32 	%r883, [%rd8+256];
	xor.b32  	%r944, %r944, %r883;
$L__BB0_105:
	and.b32  	%r885, %r791, 8192;
	setp.eq.s32 	%p57, %r885, 0;
	@%p57 bra 	$L__BB0_107;
	ld.global.u32 	%r886, [%rd8+260];
	xor.b32  	%r948, %r948, %r886;
	ld.global.u32 	%r887, [%rd8+264];
	xor.b32  	%r947, %r947, %r887;
	ld.global.u32 	%r888, [%rd8+268];
	xor.b32  	%r1130, %r1130, %r888;
	ld.global.u32 	%r889, [%rd8+272];
	xor.b32  	%r1129, %r1129, %r889;
	ld.global.u32 	%r890, [%rd8+276];
	xor.b32  	%r944, %r944, %r890;
$L__BB0_107:
	and.b32  	%r892, %r791, 16384;
	setp.eq.s32 	%p58, %r892, 0;
	@%p58 bra 	$L__BB0_109;
	ld.global.u32 	%r893, [%rd8+280];
	xor.b32  	%r948, %r948, %r893;
	ld.global.u32 	%r894, [%rd8+284];
	xor.b32  	%r947, %r947, %r894;
	ld.global.u32 	%r895, [%rd8+288];
	xor.b32  	%r1130, %r1130, %r895;
	ld.global.u32 	%r896, [%rd8+292];
	xor.b32  	%r1129, %r1129, %r896;
	ld.global.u32 	%r897, [%rd8+296];
	xor.b32  	%r944, %r944, %r897;
$L__BB0_109:
	and.b32  	%r899, %r791, 32768;
	setp.eq.s32 	%p59, %r899, 0;
	@%p59 bra 	$L__BB0_111;
	ld.global.u32 	%r900, [%rd8+300];
	xor.b32  	%r948, %r948, %r900;
	ld.global.u32 	%r901, [%rd8+304];
	xor.b32  	%r947, %r947, %r901;
	ld.global.u32 	%r902, [%rd8+308];
	xor.b32  	%r1130, %r1130, %r902;
	ld.global.u32 	%r903, [%rd8+312];
	xor.b32  	%r1129, %r1129, %r903;
	ld.global.u32 	%r904, [%rd8+316];
	xor.b32  	%r944, %r944, %r904;
$L__BB0_111:
	add.s32 	%r1127, %r1127, 16;
	setp.ne.s32 	%p60, %r1127, 32;
	@%p60 bra 	$L__BB0_79;
	mad.lo.s32 	%r905, %r1121, -31, %r368;
	add.s32 	%r1121, %r905, 1;
	setp.ne.s32 	%p61, %r1121, 5;
	@%p61 bra 	$L__BB0_78;
	st.local.u32 	[%rd1+4], %r948;
	st.local.v2.u32 	[%rd1+8], {%r947, %r1130};
	st.local.v2.u32 	[%rd1+16], {%r1129, %r944};
$L__BB0_114:
	shr.u64 	%rd30, %rd3, 2;
	add.s32 	%r931, %r931, 1;
	setp.gt.u64 	%p62, %rd3, 3;
	@%p62 bra 	$L__BB0_2;
$L__BB0_115:
	cvta.to.global.u64 	%rd25, %rd10;
	shl.b64 	%rd26, %rd2, 2;
	add.s64 	%rd27, %rd25, %rd26;
	shr.u32 	%r906, %r948, 2;
	xor.b32  	%r907, %r906, %r948;
	shl.b32 	%r908, %r944, 4;
	shl.b32 	%r909, %r907, 1;
	xor.b32  	%r910, %r909, %r908;
	xor.b32  	%r911, %r910, %r907;
	xor.b32  	%r912, %r911, %r944;
	add.s32 	%r913, %r1, %r912;
	add.s32 	%r914, %r913, 362437;
	shr.u32 	%r915, %r947, 2;
	xor.b32  	%r916, %r915, %r947;
	shl.b32 	%r917, %r912, 4;
	shl.b32 	%r918, %r916, 1;
	xor.b32  	%r919, %r918, %r917;
	xor.b32  	%r920, %r919, %r916;
	xor.b32  	%r921, %r920, %r912;
	add.s32 	%r922, %r1, %r921;
	add.s32 	%r923, %r922, 724874;
	cvt.rn.f32.u32 	%f2, %r914;
	fma.rn.f32 	%f3, %f2, 0f2F800000, 0f2F000000;
	cvt.rn.f32.u32 	%f4, %r923;
	fma.rn.f32 	%f5, %f4, 0f30C90FDB, 0f30490FDB;
	setp.lt.f32 	%p63, %f3, 0f00800000;
	mul.f32 	%f6, %f3, 0f4B000000;
	selp.f32 	%f7, %f6, %f3, %p63;
	selp.f32 	%f8, 0fC1B80000, 0f00000000, %p63;
	mov.b32 	%r924, %f7;
	add.s32 	%r925, %r924, -1059760811;
	and.b32  	%r926, %r925, -8388608;
	sub.s32 	%r927, %r924, %r926;
	mov.b32 	%f9, %r927;
	cvt.rn.f32.s32 	%f10, %r926;
	fma.rn.f32 	%f11, %f10, 0f34000000, %f8;
	add.f32 	%f12, %f9, 0fBF800000;
	fma.rn.f32 	%f13, %f12, 0fBE055027, 0f3E1039F6;
	fma.rn.f32 	%f14, %f13, %f12, 0fBDF8CDCC;
	fma.rn.f32 	%f15, %f14, %f12, 0f3E0F2955;
	fma.rn.f32 	%f16, %f15, %f12, 0fBE2AD8B9;
	fma.rn.f32 	%f17, %f16, %f12, 0f3E4CED0B;
	fma.rn.f32 	%f18, %f17, %f12, 0fBE7FFF22;
	fma.rn.f32 	%f19, %f18, %f12, 0f3EAAAA78;
	fma.rn.f32 	%f20, %f19, %f12, 0fBF000000;
	mul.f32 	%f21, %f12, %f20;
	fma.rn.f32 	%f22, %f21, %f12, %f12;
	fma.rn.f32 	%f23, %f11, 0f3F317218, %f22;
	setp.gt.u32 	%p64, %r924, 2139095039;
	fma.rn.f32 	%f24, %f7, 0f7F800000, 0f7F800000;
	selp.f32 	%f25, %f24, %f23, %p64;
	setp.eq.f32 	%p65, %f7, 0f00000000;
	mul.f32 	%f26, %f25, 0fC0000000;
	selp.f32 	%f27, 0f7F800000, %f26, %p65;
	sqrt.rn.f32 	%f28, %f27;
	sin.approx.f32 	%f29, %f5;
	mul.f32 	%f30, %f28, %f29;
	cvta.to.global.u64 	%rd28, %rd11;
	ld.global.f32 	%f31, [%rd27];
	fma.rn.f32 	%f32, %f1, %f30, %f31;
	add.s64 	%rd29, %rd28, %rd26;
	st.global.f32 	[%rd29], %f32;
	ret;

}
	// .globl	gen_capMC
.visible .entry gen_capMC(
	.param .u64 .ptr .align 1 gen_capMC_param_0,
	.param .u64 .ptr .align 1 gen_capMC_param_1,
	.param .u64 .ptr .align 1 gen_capMC_param_2,
	.param .u64 .ptr .align 1 gen_capMC_param_3,
	.param .u64 .ptr .align 1 gen_capMC_param_4,
	.param .u64 .ptr .align 1 gen_capMC_param_5,
	.param .f32 gen_capMC_param_6,
	.param .f32 gen_capMC_param_7,
	.param .u32 gen_capMC_param_8,
	.param .u64 gen_capMC_param_9
)
{
	.local .align 8 .b8 	__local_depot1[48];
	.reg .b64 	%SP;
	.reg .b64 	%SPL;
	.reg .pred 	%p<79>;
	.reg .b32 	%r<1278>;
	.reg .b32 	%f<136>;
	.reg .b64 	%rd<47>;
	.reg .b64 	%fd<265>;

	mov.u64 	%SPL, __local_depot1;
	ld.param.u64 	%rd18, [gen_capMC_param_2];
	ld.param.u64 	%rd16, [gen_capMC_param_4];
	ld.param.u64 	%rd17, [gen_capMC_param_5];
	ld.param.u32 	%r572, [gen_capMC_param_8];
	ld.param.u64 	%rd19, [gen_capMC_param_9];
	cvta.to.global.u64 	%rd1, %rd18;
	add.u64 	%rd2, %SPL, 0;
	mov.u32 	%r573, %tid.x;
	cvt.u64.u32 	%rd3, %r573;
	cvt.u32.u64 	%r574, %rd19;
	xor.b32  	%r575, %r574, -1429050551;
	mul.lo.s32 	%r576, %r575, 1099087573;
	{ .reg .b32 tmp; mov.b64 {tmp, %r577}, %rd19; }
	xor.b32  	%r578, %r577, -136515619;
	mul.lo.s32 	%r579, %r578, -1703105765;
	add.s32 	%r580, %r576, %r579;
	add.s32 	%r1271, %r580, 6615241;
	add.s32 	%r993, %r576, 123456789;
	st.local.v2.u32 	[%rd2], {%r1271, %r993};
	xor.b32  	%r992, %r576, 362436069;
	add.s32 	%r991, %r579, 521288629;
	st.local.v2.u32 	[%rd2+8], {%r992, %r991};
	xor.b32  	%r990, %r579, 88675123;
	add.s32 	%r989, %r576, 5783321;
	st.local.v2.u32 	[%rd2+16], {%r990, %r989};
	setp.eq.s32 	%p1, %r573, 0;
	@%p1 bra 	$L__BB1_115;
	mov.b32 	%r976, 0;
	mov.u64 	%rd46, %rd3;
$L__BB1_2:
	mov.u64 	%rd4, %rd46;
	and.b64  	%rd5, %rd4, 3;
	setp.eq.s64 	%p2, %rd5, 0;
	@%p2 bra 	$L__BB1_114;
	mul.wide.u32 	%rd21, %r976, 3200;
	mov.u64 	%rd22, precalc_xorwow_matrix;
	add.s64 	%rd6, %rd22, %rd21;
	mov.b32 	%r989, 0;
	mov.u32 	%r990, %r989;
	mov.u32 	%r991, %r989;
	mov.u32 	%r992, %r989;
	mov.u32 	%r993, %r989;
	mov.u32 	%r982, %r989;
$L__BB1_4:
	mul.wide.u32 	%rd23, %r982, 4;
	add.s64 	%rd24, %rd2, %rd23;
	ld.local.u32 	%r19, [%rd24+4];
	shl.b32 	%r20, %r982, 5;
	mov.b32 	%r988, 0;
$L__BB1_5:
	.pragma "nounroll";
	shr.u32 	%r584, %r19, %r988;
	and.b32  	%r585, %r584, 1;
	setp.eq.b32 	%p3, %r585, 1;
	not.pred 	%p4, %p3;
	add.s32 	%r586, %r20, %r988;
	mul.lo.s32 	%r587, %r586, 5;
	mul.wide.u32 	%rd25, %r587, 4;
	add.s64 	%rd7, %rd6, %rd25;
	@%p4 bra 	$L__BB1_7;
	ld.global.u32 	%r588, [%rd7];
	xor.b32  	%r993, %r993, %r588;
	ld.global.u32 	%r589, [%rd7+4];
	xor.b32  	%r992, %r992, %r589;
	ld.global.u32 	%r590, [%rd7+8];
	xor.b32  	%r991, %r991, %r590;
	ld.global.u32 	%r591, [%rd7+12];
	xor.b32  	%r990, %r990, %r591;
	ld.global.u32 	%r592, [%rd7+16];
	xor.b32  	%r989, %r989, %r592;
$L__BB1_7:
	and.b32  	%r594, %r584, 2;
	setp.eq.s32 	%p5, %r594, 0;
	@%p5 bra 	$L__BB1_9;
	ld.global.u32 	%r595, [%rd7+20];
	xor.b32  	%r993, %r993, %r595;
	ld.global.u32 	%r596, [%rd7+24];
	xor.b32  	%r992, %r992, %r596;
	ld.global.u32 	%r597, [%rd7+28];
	xor.b32  	%r991, %r991, %r597;
	ld.global.u32 	%r598, [%rd7+32];
	xor.b32  	%r990, %r990, %r598;
	ld.global.u32 	%r599, [%rd7+36];
	xor.b32  	%r989, %r989, %r599;
$L__BB1_9:
	and.b32  	%r601, %r584, 4;
	setp.eq.s32 	%p6, %r601, 0;
	@%p6 bra 	$L__BB1_11;
	ld.global.u32 	%r602, [%rd7+40];
	xor.b32  	%r993, %r993, %r602;
	ld.global.u32 	%r603, [%rd7+44];
	xor.b32  	%r992, %r992, %r603;
	ld.global.u32 	%r604, [%rd7+48];
	xor.b32  	%r991, %r991, %r604;
	ld.global.u32 	%r605, [%rd7+52];
	xor.b32  	%r990, %r990, %r605;
	ld.global.u32 	%r606, [%rd7+56];
	xor.b32  	%r989, %r989, %r606;
$L__BB1_11:
	and.b32  	%r608, %r584, 8;
	setp.eq.s32 	%p7, %r608, 0;
	@%p7 bra 	$L__BB1_13;
	ld.global.u32 	%r609, [%rd7+60];
	xor.b32  	%r993, %r993, %r609;
	ld.global.u32 	%r610, [%rd7+64];
	xor.b32  	%r992, %r992, %r610;
	ld.global.u32 	%r611, [%rd7+68];
	xor.b32  	%r991, %r991, %r611;
	ld.global.u32 	%r612, [%rd7+72];
	xor.b32  	%r990, %r990, %r612;
	ld.global.u32 	%r613, [%rd7+76];
	xor.b32  	%r989, %r989, %r613;
$L__BB1_13:
	and.b32  	%r615, %r584, 16;
	setp.eq.s32 	%p8, %r615, 0;
	@%p8 bra 	$L__BB1_15;
	ld.global.u32 	%r616, [%rd7+80];
	xor.b32  	%r993, %r993, %r616;
	ld.global.u32 	%r617, [%rd7+84];
	xor.b32  	%r992, %r992, %r617;
	ld.global.u32 	%r618, [%rd7+88];
	xor.b32  	%r991, %r991, %r618;
	ld.global.u32 	%r619, [%rd7+92];
	xor.b32  	%r990, %r990, %r619;
	ld.global.u32 	%r620, [%rd7+96];
	xor.b32  	%r989, %r989, %r620;
$L__BB1_15:
	and.b32  	%r622, %r584, 32;
	setp.eq.s32 	%p9, %r622, 0;
	@%p9 bra 	$L__BB1_17;
	ld.global.u32 	%r623, [%rd7+100];
	xor.b32  	%r993, %r993, %r623;
	ld.global.u32 	%r624, [%rd7+104];
	xor.b32  	%r992, %r992, %r624;
	ld.global.u32 	%r625, [%rd7+108];
	xor.b32  	%r991, %r991, %r625;
	ld.global.u32 	%r626, [%rd7+112];
	xor.b32  	%r990, %r990, %r626;
	ld.global.u32 	%r627, [%rd7+116];
	xor.b32  	%r989, %r989, %r627;
$L__BB1_17:
	and.b32  	%r629, %r584, 64;
	setp.eq.s32 	%p10, %r629, 0;
	@%p10 bra 	$L__BB1_19;
	ld.global.u32 	%r630, [%rd7+120];
	xor.b32  	%r993, %r993, %r630;
	ld.global.u32 	%r631, [%rd7+124];
	xor.b32  	%r992, %r992, %r631;
	ld.global.u32 	%r632, [%rd7+128];
	xor.b32  	%r991, %r991, %r632;
	ld.global.u32 	%r633, [%rd7+132];
	xor.b32  	%r990, %r990, %r633;
	ld.global.u32 	%r634, [%rd7+136];
	xor.b32  	%r989, %r989, %r634;
$L__BB1_19:
	and.b32  	%r636, %r584, 128;
	setp.eq.s32 	%p11, %r636, 0;
	@%p11 bra 	$L__BB1_21;
	ld.global.u32 	%r637, [%rd7+140];
	xor.b32  	%r993, %r993, %r637;
	ld.global.u32 	%r638, [%rd7+144];
	xor.b32  	%r992, %r992, %r638;
	ld.global.u32 	%r639, [%rd7+148];
	xor.b32  	%r991, %r991, %r639;
	ld.global.u32 	%r640, [%rd7+152];
	xor.b32  	%r990, %r990, %r640;
	ld.global.u32 	%r641, [%rd7+156];
	xor.b32  	%r989, %r989, %r641;
$L__BB1_21:
	and.b32  	%r643, %r584, 256;
	setp.eq.s32 	%p12, %r643, 0;
	@%p12 bra 	$L__BB1_23;
	ld.global.u32 	%r644, [%rd7+160];
	xor.b32  	%r993, %r993, %r644;
	ld.global.u32 	%r645, [%rd7+164];
	xor.b32  	%r992, %r992, %r645;
	ld.global.u32 	%r646, [%rd7+168];
	xor.b32  	%r991, %r991, %r646;
	ld.global.u32 	%r647, [%rd7+172];
	xor.b32  	%r990, %r990, %r647;
	ld.global.u32 	%r648, [%rd7+176];
	xor.b32  	%r989, %r989, %r648;
$L__BB1_23:
	and.b32  	%r650, %r584, 512;
	setp.eq.s32 	%p13, %r650, 0;
	@%p13 bra 	$L__BB1_25;
	ld.global.u32 	%r651, [%rd7+180];
	xor.b32  	%r993, %r993, %r651;
	ld.global.u32 	%r652, [%rd7+184];
	xor.b32  	%r992, %r992, %r652;
	ld.global.u32 	%r653, [%rd7+188];
	xor.b32  	%r991, %r991, %r653;
	ld.global.u32 	%r654, [%rd7+192];
	xor.b32  	%r990, %r990, %r654;
	ld.global.u32 	%r655, [%rd7+196];
	xor.b32  	%r989, %r989, %r655;
$L__BB1_25:
	and.b32  	%r657, %r584, 1024;
	setp.eq.s32 	%p14, %r657, 0;
	@%p14 bra 	$L__BB1_27;
	ld.global.u32 	%r658, [%rd7+200];
	xor.b32  	%r993, %r993, %r658;
	ld.global.u32 	%r659, [%rd7+204];
	xor.b32  	%r992, %r992, %r659;
	ld.global.u32 	%r660, [%rd7+208];
	xor.b32  	%r991, %r991, %r660;
	ld.global.u32 	%r661, [%rd7+212];
	xor.b32  	%r990, %r990, %r661;
	ld.global.u32 	%r662, [%rd7+216];
	xor.b32  	%r989, %r989, %r662;
$L__BB1_27:
	and.b32  	%r664, %r584, 2048;
	setp.eq.s32 	%p15, %r664, 0;
	@%p15 bra 	$L__BB1_29;
	ld.global.u32 	%r665, [%rd7+220];
	xor.b32  	%r993, %r993, %r665;
	ld.global.u32 	%r666, [%rd7+224];
	xor.b32  	%r992, %r992, %r666;
	ld.global.u32 	%r667, [%rd7+228];
	xor.b32  	%r991, %r991, %r667;
	ld.global.u32 	%r668, [%rd7+232];
	xor.b32  	%r990, %r990, %r668;
	ld.global.u32 	%r669, [%rd7+236];
	xor.b32  	%r989, %r989, %r669;
$L__BB1_29:
	and.b32  	%r671, %r584, 4096;
	setp.eq.s32 	%p16, %r671, 0;
	@%p16 bra 	$L__BB1_31;
	ld.global.u32 	%r672, [%rd7+240];
	xor.b32  	%r993, %r993, %r672;
	ld.global.u32 	%r673, [%rd7+244];
	xor.b32  	%r992, %r992, %r673;
	ld.global.u32 	%r674, [%rd7+248];
	xor.b32  	%r991, %r991, %r674;
	ld.global.u32 	%r675, [%rd7+252];
	xor.b32  	%r990, %r990, %r675;
	ld.global.u32 	%r676, [%rd7+256];
	xor.b32  	%r989, %r989, %r676;
$L__BB1_31:
	and.b32  	%r678, %r584, 8192;
	setp.eq.s32 	%p17, %r678, 0;
	@%p17 bra 	$L__BB1_33;
	ld.global.u32 	%r679, [%rd7+260];
	xor.b32  	%r993, %r993, %r679;
	ld.global.u32 	%r680, [%rd7+264];
	xor.b32  	%r992, %r992, %r680;
	ld.global.u32 	%r681, [%rd7+268];
	xor.b32  	%r991, %r991, %r681;
	ld.global.u32 	%r682, [%rd7+272];
	xor.b32  	%r990, %r990, %r682;
	ld.global.u32 	%r683, [%rd7+276];
	xor.b32  	%r989, %r989, %r683;
$L__BB1_33:
	and.b32  	%r685, %r584, 16384;
	setp.eq.s32 	%p18, %r685, 0;
	@%p18 bra 	$L__BB1_35;
	ld.global.u32 	%r686, [%rd7+280];
	xor.b32  	%r993, %r993, %r686;
	ld.global.u32 	%r687, [%rd7+284];
	xor.b32  	%r992, %r992, %r687;
	ld.global.u32 	%r688, [%rd7+288];
	xor.b32  	%r991, %r991, %r688;
	ld.global.u32 	%r689, [%rd7+292];
	xor.b32  	%r990, %r990, %r689;
	ld.global.u32 	%r690, [%rd7+296];
	xor.b32  	%r989, %r989, %r690;
$L__BB1_35:
	and.b32  	%r692, %r584, 32768;
	setp.eq.s32 	%p19, %r692, 0;
	@%p19 bra 	$L__BB1_37;
	ld.global.u32 	%r693, [%rd7+300];
	xor.b32  	%r993, %r993, %r693;
	ld.global.u32 	%r694, [%rd7+304];
	xor.b32  	%r992, %r992, %r694;
	ld.global.u32 	%r695, [%rd7+308];
	xor.b32  	%r991, %r991, %r695;
	ld.global.u32 	%r696, [%rd7+312];
	xor.b32  	%r990, %r990, %r696;
	ld.global.u32 	%r697, [%rd7+316];
	xor.b32  	%r989, %r989, %r697;
$L__BB1_37:
	add.s32 	%r988, %r988, 16;
	setp.ne.s32 	%p20, %r988, 32;
	@%p20 bra 	$L__BB1_5;
	mad.lo.s32 	%r698, %r982, -31, %r20;
	add.s32 	%r982, %r698, 1;
	setp.ne.s32 	%p21, %r982, 5;
	@%p21 bra 	$L__BB1_4;
	st.local.u32 	[%rd2+4], %r993;
	st.local.v2.u32 	[%rd2+8], {%r992, %r991};
	st.local.v2.u32 	[%rd2+16], {%r990, %r989};
	setp.eq.s64 	%p22, %rd5, 1;
	@%p22 bra 	$L__BB1_114;
	mov.b32 	%r989, 0;
	mov.u32 	%r990, %r989;
	mov.u32 	%r991, %r989;
	mov.u32 	%r992, %r989;
	mov.u32 	%r993, %r989;
	mov.u32 	%r1074, %r989;
$L__BB1_41:
	mul.wide.u32 	%rd26, %r1074, 4;
	add.s64 	%rd27, %rd2, %rd26;
	ld.local.u32 	%r195, [%rd27+4];
	shl.b32 	%r196, %r1074, 5;
	mov.b32 	%r1080, 0;
$L__BB1_42:
	.pragma "nounroll";
	shr.u32 	%r701, %r195, %r1080;
	and.b32  	%r702, %r701, 1;
	setp.eq.b32 	%p23, %r702, 1;
	not.pred 	%p24, %p23;
	add.s32 	%r703, %r196, %r1080;
	mul.lo.s32 	%r704, %r703, 5;
	mul.wide.u32 	%rd28, %r704, 4;
	add.s64 	%rd8, %rd6, %rd28;
	@%p24 bra 	$L__BB1_44;
	ld.global.u32 	%r705, [%rd8];
	xor.b32  	%r993, %r993, %r705;
	ld.global.u32 	%r706, [%rd8+4];
	xor.b32  	%r992, %r992, %r706;
	ld.global.u32 	%r707, [%rd8+8];
	xor.b32  	%r991, %r991, %r707;
	ld.global.u32 	%r708, [%rd8+12];
	xor.b32  	%r990, %r990, %r708;
	ld.global.u32 	%r709, [%rd8+16];
	xor.b32  	%r989, %r989, %r709;
$L__BB1_44:
	and.b32  	%r711, %r701, 2;
	setp.eq.s32 	%p25, %r711, 0;
	@%p25 bra 	$L__BB1_46;
	ld.global.u32 	%r712, [%rd8+20];
	xor.b32  	%r993, %r993, %r712;
	ld.global.u32 	%r713, [%rd8+24];
	xor.b32  	%r992, %r992, %r713;
	ld.global.u32 	%r714, [%rd8+28];
	xor.b32  	%r991, %r991, %r714;
	ld.global.u32 	%r715, [%rd8+32];
	xor.b32  	%r990, %r990, %r715;
	ld.global.u32 	%r716, [%rd8+36];
	xor.b32  	%r989, %r989, %r716;
$L__BB1_46:
	and.b32  	%r718, %r701, 4;
	setp.eq.s32 	%p26, %r718, 0;
	@%p26 bra 	$L__BB1_48;
	ld.global.u32 	%r719, [%rd8+40];
	xor.b32  	%r993, %r993, %r719;
	ld.global.u32 	%r720, [%rd8+44];
	xor.b32  	%r992, %r992, %r720;
	ld.global.u32 	%r721, [%rd8+48];
	xor.b32  	%r991, %r991, %r721;
	ld.global.u32 	%r722, [%rd8+52];
	xor.b32  	%r990, %r990, %r722;
	ld.global.u32 	%r723, [%rd8+56];
	xor.b32  	%r989, %r989, %r723;
$L__BB1_48:
	and.b32  	%r725, %r701, 8;
	setp.eq.s32 	%p27, %r725, 0;
	@%p27 bra 	$L__BB1_50;
	ld.global.u32 	%r726, [%rd8+60];
	xor.b32  	%r993, %r993, %r726;
	ld.global.u32 	%r727, [%rd8+64];
	xor.b32  	%r992, %r992, %r727;
	ld.global.u32 	%r728, [%rd8+68];
	xor.b32  	%r991, %r991, %r728;
	ld.global.u32 	%r729, [%rd8+72];
	xor.b32  	%r990, %r990, %r729;
	ld.global.u32 	%r730, [%rd8+76];
	xor.b32  	%r989, %r989, %r730;
$L__BB1_50:
	and.b32  	%r732, %r701, 16;
	setp.eq.s32 	%p28, %r732, 0;
	@%p28 bra 	$L__BB1_52;
	ld.global.u32 	%r733, [%rd8+80];
	xor.b32  	%r993, %r993, %r733;
	ld.global.u32 	%r734, [%rd8+84];
	xor.b32  	%r992, %r992, %r734;
	ld.global.u32 	%r735, [%rd8+88];
	xor.b32  	%r991, %r991, %r735;
	ld.global.u32 	%r736, [%rd8+92];
	xor.b32  	%r990, %r990, %r736;
	ld.global.u32 	%r737, [%rd8+96];
	xor.b32  	%r989, %r989, %r737;
$L__BB1_52:
	and.b32  	%r739, %r701, 32;
	setp.eq.s32 	%p29, %r739, 0;
	@%p29 bra 	$L__BB1_54;
	ld.global.u32 	%r740, [%rd8+100];
	xor.b32  	%r993, %r993, %r740;
	ld.global.u32 	%r741, [%rd8+104];
	xor.b32  	%r992, %r992, %r741;
	ld.global.u32 	%r742, [%rd8+108];
	xor.b32  	%r991, %r991, %r742;
	ld.global.u32 	%r743, [%rd8+112];
	xor.b32  	%r990, %r990, %r743;
	ld.global.u32 	%r744, [%rd8+116];
	xor.b32  	%r989, %r989, %r744;
$L__BB1_54:
	and.b32  	%r746, %r701, 64;
	setp.eq.s32 	%p30, %r746, 0;
	@%p30 bra 	$L__BB1_56;
	ld.global.u32 	%r747, [%rd8+120];
	xor.b32  	%r993, %r993, %r747;
	ld.global.u32 	%r748, [%rd8+124];
	xor.b32  	%r992, %r992, %r748;
	ld.global.u32 	%r749, [%rd8+128];
	xor.b32  	%r991, %r991, %r749;
	ld.global.u32 	%r750, [%rd8+132];
	xor.b32  	%r990, %r990, %r750;
	ld.global.u32 	%r751, [%rd8+136];
	xor.b32  	%r989, %r989, %r751;
$L__BB1_56:
	and.b32  	%r753, %r701, 128;
	setp.eq.s32 	%p31, %r753, 0;
	@%p31 bra 	$L__BB1_58;
	ld.global.u32 	%r754, [%rd8+140];
	xor.b32  	%r993, %r993, %r754;
	ld.global.u32 	%r755, [%rd8+144];
	xor.b32  	%r992, %r992, %r755;
	ld.global.u32 	%r756, [%rd8+148];
	xor.b32  	%r991, %r991, %r756;
	ld.global.u32 	%r757, [%rd8+152];
	xor.b32  	%r990, %r990, %r757;
	ld.global.u32 	%r758, [%rd8+156];
	xor.b32  	%r989, %r989, %r758;
$L__BB1_58:
	and.b32  	%r760, %r701, 256;
	setp.eq.s32 	%p32, %r760, 0;
	@%p32 bra 	$L__BB1_60;
	ld.global.u32 	%r761, [%rd8+160];
	xor.b32  	%r993, %r993, %r761;
	ld.global.u32 	%r762, [%rd8+164];
	xor.b32  	%r992, %r992, %r762;
	ld.global.u32 	%r763, [%rd8+168];
	xor.b32  	%r991, %r991, %r763;
	ld.global.u32 	%r764, [%rd8+172];
	xor.b32  	%r990, %r990, %r764;
	ld.global.u32 	%r765, [%rd8+176];
	xor.b32  	%r989, %r989, %r765;
$L__BB1_60:
	and.b32  	%r767, %r701, 512;
	setp.eq.s32 	%p33, %r767, 0;
	@%p33 bra 	$L__BB1_62;
	ld.global.u32 	%r768, [%rd8+180];
	xor.b32  	%r993, %r993, %r768;
	ld.global.u32 	%r769, [%rd8+184];
	xor.b32  	%r992, %r992, %r769;
	ld.global.u32 	%r770, [%rd8+188];
	xor.b32  	%r991, %r991, %r770;
	ld.global.u32 	%r771, [%rd8+192];
	xor.b32  	%r990, %r990, %r771;
	ld.global.u32 	%r772, [%rd8+196];
	xor.b32  	%r989, %r989, %r772;
$L__BB1_62:
	and.b32  	%r774, %r701, 1024;
	setp.eq.s32 	%p34, %r774, 0;
	@%p34 bra 	$L__BB1_64;
	ld.global.u32 	%r775, [%rd8+200];
	xor.b32  	%r993, %r993, %r775;
	ld.global.u32 	%r776, [%rd8+204];
	xor.b32  	%r992, %r992, %r776;
	ld.global.u32 	%r777, [%rd8+208];
	xor.b32  	%r991, %r991, %r777;
	ld.global.u32 	%r778, [%rd8+212];
	xor.b32  	%r990, %r990, %r778;
	ld.global.u32 	%r779, [%rd8+216];
	xor.b32  	%r989, %r989, %r779;
$L__BB1_64:
	and.b32  	%r781, %r701, 2048;
	setp.eq.s32 	%p35, %r781, 0;
	@%p35 bra 	$L__BB1_66;
	ld.global.u32 	%r782, [%rd8+220];
	xor.b32  	%r993, %r993, %r782;
	ld.global.u32 	%r783, [%rd8+224];
	xor.b32  	%r992, %r992, %r783;
	ld.global.u32 	%r784, [%rd8+228];
	xor.b32  	%r991, %r991, %r784;
	ld.global.u32 	%r785, [%rd8+232];
	xor.b32  	%r990, %r990, %r785;
	ld.global.u32 	%r786, [%rd8+236];
	xor.b32  	%r989, %r989, %r786;
$L__BB1_66:
	and.b32  	%r788, %r701, 4096;
	setp.eq.s32 	%p36, %r788, 0;
	@%p36 bra 	$L__BB1_68;
	ld.global.u32 	%r789, [%rd8+240];
	xor.b32  	%r993, %r993, %r789;
	ld.global.u32 	%r790, [%rd8+244];
	xor.b32  	%r992, %r992, %r790;
	ld.global.u32 	%r791, [%rd8+248];
	xor.b32  	%r991, %r991, %r791;
	ld.global.u32 	%r792, [%rd8+252];
	xor.b32  	%r990, %r990, %r792;
	ld.global.u32 	%r793, [%rd8+256];
	xor.b32  	%r989, %r989, %r793;
$L__BB1_68:
	and.b32  	%r795, %r701, 8192;
	setp.eq.s32 	%p37, %r795, 0;
	@%p37 bra 	$L__BB1_70;
	ld.global.u32 	%r796, [%rd8+260];
	xor.b32  	%r993, %r993, %r796;
	ld.global.u32 	%r797, [%rd8+264];
	xor.b32  	%r992, %r992, %r797;
	ld.global.u32 	%r798, [%rd8+268];
	xor.b32  	%r991, %r991, %r798;
	ld.global.u32 	%r799, [%rd8+272];
	xor.b32  	%r990, %r990, %r799;
	ld.global.u32 	%r800, [%rd8+276];
	xor.b32  	%r989, %r989, %r800;
$L__BB1_70:
	and.b32  	%r802, %r701, 16384;
	setp.eq.s32 	%p38, %r802, 0;
	@%p38 bra 	$L__BB1_72;
	ld.global.u32 	%r803, [%rd8+280];
	xor.b32  	%r993, %r993, %r803;
	ld.global.u32 	%r804, [%rd8+284];
	xor.b32  	%r992, %r992, %r804;
	ld.global.u32 	%r805, [%rd8+288];
	xor.b32  	%r991, %r991, %r805;
	ld.global.u32 	%r806, [%rd8+292];
	xor.b32  	%r990, %r990, %r806;
	ld.global.u32 	%r807, [%rd8+296];
	xor.b32  	%r989, %r989, %r807;
$L__BB1_72:
	and.b32  	%r809, %r701, 32768;
	setp.eq.s32 	%p39, %r809, 0;
	@%p39 bra 	$L__BB1_74;
	ld.global.u32 	%r810, [%rd8+300];
	xor.b32  	%r993, %r993, %r810;
	ld.global.u32 	%r811, [%rd8+304];
	xor.b32  	%r992, %r992, %r811;
	ld.global.u32 	%r812, [%rd8+308];
	xor.b32  	%r991, %r991, %r812;
	ld.global.u32 	%r813, [%rd8+312];
	xor.b32  	%r990, %r990, %r813;
	ld.global.u32 	%r814, [%rd8+316];
	xor.b32  	%r989, %r989, %r814;
$L__BB1_74:
	add.s32 	%r1080, %r1080, 16;
	setp.ne.s32 	%p40, %r1080, 32;
	@%p40 bra 	$L__BB1_42;
	mad.lo.s32 	%r815, %r1074, -31, %r196;
	add.s32 	%r1074, %r815, 1;
	setp.ne.s32 	%p41, %r1074, 5;
	@%p41 bra 	$L__BB1_41;
	st.local.u32 	[%rd2+4], %r993;
	st.local.v2.u32 	[%rd2+8], {%r992, %r991};
	st.local.v2.u32 	[%rd2+16], {%r990, %r989};
	setp.ne.s64 	%p42, %rd5, 3;
	@%p42 bra 	$L__BB1_114;
	mov.b32 	%r989, 0;
	mov.u32 	%r990, %r989;
	mov.u32 	%r991, %r989;
	mov.u32 	%r992, %r989;
	mov.u32 	%r993, %r989;
	mov.u32 	%r1166, %r989;
$L__BB1_78:
	mul.wide.u32 	%rd29, %r1166, 4;
	add.s64 	%rd30, %rd2, %rd29;
	ld.local.u32 	%r371, [%rd30+4];
	shl.b32 	%r372, %r1166, 5;
	mov.b32 	%r1172, 0;
$L__BB1_79:
	.pragma "nounroll";
	shr.u32 	%r818, %r371, %r1172;
	and.b32  	%r819, %r818, 1;
	setp.eq.b32 	%p43, %r819, 1;
	not.pred 	%p44, %p43;
	add.s32 	%r820, %r372, %r1172;
	mul.lo.s32 	%r821, %r820, 5;
	mul.wide.u32 	%rd31, %r821, 4;
	add.s64 	%rd9, %rd6, %rd31;
	@%p44 bra 	$L__BB1_81;
	ld.global.u32 	%r822, [%rd9];
	xor.b32  	%r993, %r993, %r822;
	ld.global.u32 	%r823, [%rd9+4];
	xor.b32  	%r992, %r992, %r823;
	ld.global.u32 	%r824, [%rd9+8];
	xor.b32  	%r991, %r991, %r824;
	ld.global.u32 	%r825, [%rd9+12];
	xor.b32  	%r990, %r990, %r825;
	ld.global.u32 	%r826, [%rd9+16];
	xor.b32  	%r989, %r989, %r826;
$L__BB1_81:
	and.b32  	%r828, %r818, 2;
	setp.eq.s32 	%p45, %r828, 0;
	@%p45 bra 	$L__BB1_83;
	ld.global.u32 	%r829, [%rd9+20];
	xor.b32  	%r993, %r993, %r829;
	ld.global.u32 	%r830, [%rd9+24];
	xor.b32  	%r992, %r992, %r830;
	ld.global.u32 	%r831, [%rd9+28];
	xor.b32  	%r991, %r991, %r831;
	ld.global.u32 	%r832, [%rd9+32];
	xor.b32  	%r990, %r990, %r832;
	ld.global.u32 	%r833, [%rd9+36];
	xor.b32  	%r989, %r989, %r833;
$L__BB1_83:
	and.b32  	%r835, %r818, 4;
	setp.eq.s32 	%p46, %r835, 0;
	@%p46 bra 	$L__BB1_85;
	ld.global.u32 	%r836, [%rd9+40];
	xor.b32  	%r993, %r993, %r836;
	ld.global.u32 	%r837, [%rd9+44];
	xor.b32  	%r992, %r992, %r837;
	ld.global.u32 	%r838, [%rd9+48];
	xor.b32  	%r991, %r991, %r838;
	ld.global.u32 	%r839, [%rd9+52];
	xor.b32  	%r990, %r990, %r839;
	ld.global.u32 	%r840, [%rd9+56];
	xor.b32  	%r989, %r989, %r840;
$L__BB1_85:
	and.b32  	%r842, %r818, 8;
	setp.eq.s32 	%p47, %r842, 0;
	@%p47 bra 	$L__BB1_87;
	ld.global.u32 	%r843, [%rd9+60];
	xor.b32  	%r993, %r993, %r843;
	ld.global.u32 	%r844, [%rd9+64];
	xor.b32  	%r992, %r992, %r844;
	ld.global.u32 	%r845, [%rd9+68];
	xor.b32  	%r991, %r991, %r845;
	ld.global.u32 	%r846, [%rd9+72];
	xor.b32  	%r990, %r990, %r846;
	ld.global.u32 	%r847, [%rd9+76];
	xor.b32  	%r989, %r989, %r847;
$L__BB1_87:
	and.b32  	%r849, %r818, 16;
	setp.eq.s32 	%p48, %r849, 0;
	@%p48 bra 	$L__BB1_89;
	ld.global.u32 	%r850, [%rd9+80];
	xor.b32  	%r993, %r993, %r850;
	ld.global.u32 	%r851, [%rd9+84];
	xor.b32  	%r992, %r992, %r851;
	ld.global.u32 	%r852, [%rd9+88];
	xor.b32  	%r991, %r991, %r852;
	ld.global.u32 	%r853, [%rd9+92];
	xor.b32  	%r990, %r990, %r853;
	ld.global.u32 	%r854, [%rd9+96];
	xor.b32  	%r989, %r989, %r854;
$L__BB1_89:
	and.b32  	%r856, %r818, 32;
	setp.eq.s32 	%p49, %r856, 0;
	@%p49 bra 	$L__BB1_91;
	ld.global.u32 	%r857, [%rd9+100];
	xor.b32  	%r993, %r993, %r857;
	ld.global.u32 	%r858, [%rd9+104];
	xor.b32  	%r992, %r992, %r858;
	ld.global.u32 	%r859, [%rd9+108];
	xor.b32  	%r991, %r991, %r859;
	ld.global.u32 	%r860, [%rd9+112];
	xor.b32  	%r990, %r990, %r860;
	ld.global.u32 	%r861, [%rd9+116];
	xor.b32  	%r989, %r989, %r861;
$L__BB1_91:
	and.b32  	%r863, %r818, 64;
	setp.eq.s32 	%p50, %r863, 0;
	@%p50 bra 	$L__BB1_93;
	ld.global.u32 	%r864, [%rd9+120];
	xor.b32  	%r993, %r993, %r864;
	ld.global.u32 	%r865, [%rd9+124];
	xor.b32  	%r992, %r992, %r865;
	ld.global.u32 	%r866, [%rd9+128];
	xor.b32  	%r991, %r991, %r866;
	ld.global.u32 	%r867, [%rd9+132];
	xor.b32  	%r990, %r990, %r867;
	ld.global.u32 	%r868, [%rd9+136];
	xor.b32  	%r989, %r989, %r868;
$L__BB1_93:
	and.b32  	%r870, %r818, 128;
	setp.eq.s32 	%p51, %r870, 0;
	@%p51 bra 	$L__BB1_95;
	ld.global.u32 	%r871, [%rd9+140];
	xor.b32  	%r993, %r993, %r871;
	ld.global.u32 	%r872, [%rd9+144];
	xor.b32  	%r992, %r992, %r872;
	ld.global.u32 	%r873, [%rd9+148];
	xor.b32  	%r991, %r991, %r873;
	ld.global.u32 	%r874, [%rd9+152];
	xor.b32  	%r990, %r990, %r874;
	ld.global.u32 	%r875, [%rd9+156];
	xor.b32  	%r989, %r989, %r875;
$L__BB1_95:
	and.b32  	%r877, %r818, 256;
	setp.eq.s32 	%p52, %r877, 0;
	@%p52 bra 	$L__BB1_97;
	ld.global.u32 	%r878, [%rd9+160];
	xor.b32  	%r993, %r993, %r878;
	ld.global.u32 	%r879, [%rd9+164];
	xor.b32  	%r992, %r992, %r879;
	ld.global.u32 	%r880, [%rd9+168];
	xor.b32  	%r991, %r991, %r880;
	ld.global.u32 	%r881, [%rd9+172];
	xor.b32  	%r990, %r990, %r881;
	ld.global.u32 	%r882, [%rd9+176];
	xor.b32  	%r989, %r989, %r882;
$L__BB1_97:
	and.b32  	%r884, %r818, 512;
	setp.eq.s32 	%p53, %r884, 0;
	@%p53 bra 	$L__BB1_99;
	ld.global.u32 	%r885, [%rd9+180];
	xor.b32  	%r993, %r993, %r885;
	ld.global.u32 	%r886, [%rd9+184];
	xor.b32  	%r992, %r992, %r886;
	ld.global.u32 	%r887, [%rd9+188];
	xor.b32  	%r991, %r991, %r887;
	ld.global.u32 	%r888, [%rd9+192];
	xor.b32  	%r990, %r990, %r888;
	ld.global.u32 	%r889, [%rd9+196];
	xor.b32  	%r989, %r989, %r889;
$L__BB1_99:
	and.b32  	%r891, %r818, 1024;
	setp.eq.s32 	%p54, %r891, 0;
	@%p54 bra 	$L__BB1_101;
	ld.global.u32 	%r892, [%rd9+200];
	xor.b32  	%r993, %r993, %r892;
	ld.global.u32 	%r893, [%rd9+204];
	xor.b32  	%r992, %r992, %r893;
	ld.global.u32 	%r894, [%rd9+208];
	xor.b32  	%r991, %r991, %r894;
	ld.global.u32 	%r895, [%rd9+212];
	xor.b32  	%r990, %r990, %r895;
	ld.global.u32 	%r896, [%rd9+216];
	xor.b32  	%r989, %r989, %r896;
$L__BB1_101:
	and.b32  	%r898, %r818, 2048;
	setp.eq.s32 	%p55, %r898, 0;
	@%p55 bra 	$L__BB1_103;
	ld.global.u32 	%r899, [%rd9+220];
	xor.b32  	%r993, %r993, %r899;
	ld.global.u32 	%r900, [%rd9+224];
	xor.b32  	%r992, %r992, %r900;
	ld.global.u32 	%r901, [%rd9+228];
	xor.b32  	%r991, %r991, %r901;
	ld.global.u32 	%r902, [%rd9+232];
	xor.b32  	%r990, %r990, %r902;
	ld.global.u32 	%r903, [%rd9+236];
	xor.b32  	%r989, %r989, %r903;
$L__BB1_103:
	and.b32  	%r905, %r818, 4096;
	setp.eq.s32 	%p56, %r905, 0;
	@%p56 bra 	$L__BB1_105;
	ld.global.u32 	%r906, [%rd9+240];
	xor.b32  	%r993, %r993, %r906;
	ld.global.u32 	%r907, [%rd9+244];
	xor.b32  	%r992, %r992, %r907;
	ld.global.u32 	%r908, [%rd9+248];
	xor.b32  	%r991, %r991, %r908;
	ld.global.u32 	%r909, [%rd9+252];
	xor.b32  	%r990, %r990, %r909;
	ld.global.u32 	%r910, [%rd9+256];
	xor.b32  	%r989, %r989, %r910;
$L__BB1_105:
	and.b32  	%r912, %r818, 8192;
	setp.eq.s32 	%p57, %r912, 0;
	@%p57 bra 	$L__BB1_107;
	ld.global.u32 	%r913, [%rd9+260];
	xor.b32  	%r993, %r993, %r913;
	ld.global.u32 	%r914, [%rd9+264];
	xor.b32  	%r992, %r992, %r914;
	ld.global.u32 	%r915, [%rd9+268];
	xor.b32  	%r991, %r991, %r915;
	ld.global.u32 	%r916, [%rd9+272];
	xor.b32  	%r990, %r990, %r916;
	ld.global.u32 	%r917, [%rd9+276];
	xor.b32  	%r989, %r989, %r917;
$L__BB1_107:
	and.b32  	%r919, %r818, 16384;
	setp.eq.s32 	%p58, %r919, 0;
	@%p58 bra 	$L__BB1_109;
	ld.global.u32 	%r920, [%rd9+280];
	xor.b32  	%r993, %r993, %r920;
	ld.global.u32 	%r921, [%rd9+284];
	xor.b32  	%r992, %r992, %r921;
	ld.global.u32 	%r922, [%rd9+288];
	xor.b32  	%r991, %r991, %r922;
	ld.global.u32 	%r923, [%rd9+292];
	xor.b32  	%r990, %r990, %r923;
	ld.global.u32 	%r924, [%rd9+296];
	xor.b32  	%r989, %r989, %r924;
$L__BB1_109:
	and.b32  	%r926, %r818, 32768;
	setp.eq.s32 	%p59, %r926, 0;
	@%p59 bra 	$L__BB1_111;
	ld.global.u32 	%r927, [%rd9+300];
	xor.b32  	%r993, %r993, %r927;
	ld.global.u32 	%r928, [%rd9+304];
	xor.b32  	%r992, %r992, %r928;
	ld.global.u32 	%r929, [%rd9+308];
	xor.b32  	%r991, %r991, %r929;
	ld.global.u32 	%r930, [%rd9+312];
	xor.b32  	%r990, %r990, %r930;
	ld.global.u32 	%r931, [%rd9+316];
	xor.b32  	%r989, %r989, %r931;
$L__BB1_111:
	add.s32 	%r1172, %r1172, 16;
	setp.ne.s32 	%p60, %r1172, 32;
	@%p60 bra 	$L__BB1_79;
	mad.lo.s32 	%r932, %r1166, -31, %r372;
	add.s32 	%r1166, %r932, 1;
	setp.ne.s32 	%p61, %r1166, 5;
	@%p61 bra 	$L__BB1_78;
	st.local.u32 	[%rd2+4], %r993;
	st.local.v2.u32 	[%rd2+8], {%r992, %r991};
	st.local.v2.u32 	[%rd2+16], {%r990, %r989};
$L__BB1_114:
	shr.u64 	%rd46, %rd4, 2;
	add.s32 	%r976, %r976, 1;
	setp.gt.u64 	%p62, %rd4, 3;
	@%p62 bra 	$L__BB1_2;
$L__BB1_115:
	setp.gt.s32 	%p63, %r572, 0;
	cvta.to.global.u64 	%rd32, %rd17;
	shl.b64 	%rd33, %rd3, 2;
	add.s64 	%rd11, %rd32, %rd33;
	@%p63 bra 	$L__BB1_117;
	ld.global.f32 	%f135, [%rd11];
	bra.uni 	$L__BB1_127;
$L__BB1_117:
	ld.param.f32 	%f130, [gen_capMC_param_7];
	ld.const.f32 	%f2, [e];
	ld.const.f32 	%f20, [GS];
	cvt.f64.f32 	%fd13, %f20;
	ld.const.f32 	%f21, [PI];
	cvt.f64.f32 	%fd14, %f21;
	add.f64 	%fd15, %fd14, %fd14;
	div.rn.f64 	%fd1, %fd13, %fd15;
	ld.const.f32 	%f22, [HB];
	mul.f32 	%f23, %f22, %f22;
	ld.const.f32 	%f24, [VF];
	mul.f32 	%f25, %f23, %f24;
	mul.f32 	%f26, %f24, %f25;
	cvt.f64.f32 	%fd16, %f26;
	rcp.rn.f64 	%fd2, %fd16;
	mul.f64 	%fd3, %fd1, %fd2;
	cvt.f64.f32 	%fd17, %f130;
	mov.f64 	%fd18, 0d3FF0000000000000;
	sub.f64 	%fd4, %fd18, %fd17;
	ld.const.f32 	%f27, [G];
	cvt.f64.f32 	%fd19, %f27;
	mul.f64 	%fd5, %fd19, 0d3FE0000000000000;
	cvta.to.global.u64 	%rd34, %rd16;
	add.s64 	%rd12, %rd34, %rd33;
	neg.s32 	%r1263, %r572;
	mov.b32 	%r1270, 0;
	mov.f32 	%f133, 0f00000000;
	mov.u32 	%r1272, %r989;
	mov.u32 	%r1273, %r990;
	mov.u32 	%r1274, %r991;
$L__BB1_118:
	ld.param.u64 	%rd45, [gen_capMC_param_3];
	ld.param.u64 	%rd43, [gen_capMC_param_0];
	cvta.to.global.u64 	%rd36, %rd45;
	ld.global.f32 	%f28, [%rd36];
	cvta.to.global.u64 	%rd37, %rd43;
	mov.u32 	%r935, %tid.x;
	mul.wide.u32 	%rd38, %r935, 4;
	add.s64 	%rd39, %rd37, %rd38;
	ld.global.f32 	%f4, [%rd39];
	neg.f32 	%f29, %f4;
	mul.f32 	%f30, %f4, %f29;
	ld.global.f32 	%f31, [%rd36+4];
	add.f32 	%f32, %f31, %f31;
	mul.f32 	%f33, %f31, %f32;
	div.rn.f32 	%f34, %f30, %f33;
	fma.rn.f32 	%f35, %f34, 0f3BBB989D, 0f3F000000;
	cvt.sat.f32.f32 	%f36, %f35;
	mov.f32 	%f37, 0f4B400001;
	mov.f32 	%f38, 0f437C0000;
	fma.rm.f32 	%f39, %f36, %f38, %f37;
	add.f32 	%f40, %f39, 0fCB40007F;
	neg.f32 	%f41, %f40;
	fma.rn.f32 	%f42, %f34, 0f3FB8AA3B, %f41;
	fma.rn.f32 	%f43, %f34, 0f32A57060, %f42;
	mov.b32 	%r936, %f39;
	shl.b32 	%r937, %r936, 23;
	mov.b32 	%f44, %r937;
	ex2.approx.ftz.f32 	%f45, %f43;
	mul.f32 	%f46, %f45, %f44;
	mul.f32 	%f5, %f28, %f46;
	setp.eq.s32 	%p64, %r1270, 1;
	mov.b32 	%r1270, 0;
	mov.f32 	%f134, %f133;
	@%p64 bra 	$L__BB1_120;
	shr.u32 	%r939, %r993, 2;
	xor.b32  	%r940, %r939, %r993;
	shl.b32 	%r941, %r989, 4;
	shl.b32 	%r942, %r940, 1;
	xor.b32  	%r943, %r942, %r941;
	xor.b32  	%r944, %r943, %r940;
	xor.b32  	%r1273, %r944, %r989;
	add.s32 	%r945, %r1271, %r1273;
	add.s32 	%r946, %r945, 362437;
	shr.u32 	%r947, %r992, 2;
	xor.b32  	%r948, %r947, %r992;
	shl.b32 	%r949, %r1273, 4;
	shl.b32 	%r950, %r948, 1;
	xor.b32  	%r951, %r950, %r949;
	xor.b32  	%r952, %r951, %r948;
	xor.b32  	%r1272, %r952, %r1273;
	add.s32 	%r1271, %r1271, 724874;
	add.s32 	%r953, %r1272, %r1271;
	cvt.rn.f32.u32 	%f47, %r946;
	fma.rn.f32 	%f48, %f47, 0f2F800000, 0f2F000000;
	cvt.rn.f32.u32 	%f49, %r953;
	fma.rn.f32 	%f50, %f49, 0f30C90FDB, 0f30490FDB;
	setp.lt.f32 	%p65, %f48, 0f00800000;
	mul.f32 	%f51, %f48, 0f4B000000;
	selp.f32 	%f52, %f51, %f48, %p65;
	selp.f32 	%f53, 0fC1B80000, 0f00000000, %p65;
	mov.b32 	%r954, %f52;
	add.s32 	%r955, %r954, -1059760811;
	and.b32  	%r956, %r955, -8388608;
	sub.s32 	%r957, %r954, %r956;
	mov.b32 	%f54, %r957;
	cvt.rn.f32.s32 	%f55, %r956;
	fma.rn.f32 	%f56, %f55, 0f34000000, %f53;
	add.f32 	%f57, %f54, 0fBF800000;
	fma.rn.f32 	%f58, %f57, 0fBE055027, 0f3E1039F6;
	fma.rn.f32 	%f59, %f58, %f57, 0fBDF8CDCC;
	fma.rn.f32 	%f60, %f59, %f57, 0f3E0F2955;
	fma.rn.f32 	%f61, %f60, %f57, 0fBE2AD8B9;
	fma.rn.f32 	%f62, %f61, %f57, 0f3E4CED0B;
	fma.rn.f32 	%f63, %f62, %f57, 0fBE7FFF22;
	fma.rn.f32 	%f64, %f63, %f57, 0f3EAAAA78;
	fma.rn.f32 	%f65, %f64, %f57, 0fBF000000;
	mul.f32 	%f66, %f57, %f65;
	fma.rn.f32 	%f67, %f66, %f57, %f57;
	fma.rn.f32 	%f68, %f56, 0f3F317218, %f67;
	setp.gt.u32 	%p66, %r954, 2139095039;
	fma.rn.f32 	%f69, %f52, 0f7F800000, 0f7F800000;
	selp.f32 	%f70, %f69, %f68, %p66;
	setp.eq.f32 	%p67, %f52, 0f00000000;
	mul.f32 	%f71, %f70, 0fC0000000;
	selp.f32 	%f72, 0f7F800000, %f71, %p67;
	sqrt.rn.f32 	%f73, %f72;
	sin.approx.f32 	%f74, %f50;
	cos.approx.f32 	%f75, %f50;
	mul.f32 	%f134, %f73, %f74;
	mul.f32 	%f133, %f73, %f75;
	mov.b32 	%r1270, 1;
	mov.u32 	%r1274, %r989;
	mov.u32 	%r992, %r990;
	mov.u32 	%r993, %r991;
$L__BB1_120:
	ld.param.u64 	%rd44, [gen_capMC_param_1];
	fma.rn.f32 	%f10, %f5, %f134, %f4;
	cvta.to.global.u64 	%rd40, %rd44;
	add.s64 	%rd42, %rd40, %rd38;
	st.global.f32 	[%rd42], %f10;
	abs.f32 	%f76, %f10;
	cvt.f64.f32 	%fd6, %f76;
	ld.global.f32 	%f11, [%rd1];
	setp.geu.f32 	%p68, %f11, 0f00000000;
	@%p68 bra 	$L__BB1_122;
	add.f64 	%fd133, %fd5, %fd6;
	mul.f64 	%fd263, %fd133, %fd3;
	bra.uni 	$L__BB1_123;
$L__BB1_122:
	ld.global.f32 	%f77, [%rd1+4];
	add.f32 	%f78, %f10, %f11;
	ld.const.f32 	%f79, [R];
	mul.f32 	%f80, %f77, %f79;
	div.rn.f32 	%f81, %f78, %f80;
	cvt.f64.f32 	%fd20, %f81;
	abs.f64 	%fd21, %fd20;
	fma.rn.f64 	%fd22, %fd21, 0dBCF0679AFBA6F279, 0d3D47088FDB46FA5F;
	fma.rn.f64 	%fd23, %fd22, %fd21, 0dBD8DF9F9B976A9B2;
	fma.rn.f64 	%fd24, %fd23, %fd21, 0d3DC7F1F5590CC332;
	fma.rn.f64 	%fd25, %fd24, %fd21, 0dBDFA28A3CD2D56C4;
	fma.rn.f64 	%fd26, %fd25, %fd21, 0d3E2485EE67835925;
	fma.rn.f64 	%fd27, %fd26, %fd21, 0dBE476DB45919F583;
	fma.rn.f64 	%fd28, %fd27, %fd21, 0d3E62D698D98C8D71;
	fma.rn.f64 	%fd29, %fd28, %fd21, 0dBE720A2C7155D5C6;
	fma.rn.f64 	%fd30, %fd29, %fd21, 0dBE41D29B37CA1397;
	fma.rn.f64 	%fd31, %fd30, %fd21, 0d3EA2EF6CC0F67A49;
	fma.rn.f64 	%fd32, %fd31, %fd21, 0dBEC102B892333B6F;
	fma.rn.f64 	%fd33, %fd32, %fd21, 0d3ECA30375BA9A84E;
	fma.rn.f64 	%fd34, %fd33, %fd21, 0d3ECAAD18DEDEA43E;
	fma.rn.f64 	%fd35, %fd34, %fd21, 0dBEFF05355BC5B225;
	fma.rn.f64 	%fd36, %fd35, %fd21, 0d3F10E37A3108BC8B;
	fma.rn.f64 	%fd37, %fd36, %fd21, 0d3EFB292D828E5CB2;
	fma.rn.f64 	%fd38, %fd37, %fd21, 0dBF4356626EBF9BFA;
	fma.rn.f64 	%fd39, %fd38, %fd21, 0d3F5BCA68F73D6AFC;
	fma.rn.f64 	%fd40, %fd39, %fd21, 0dBF2B6B69EBBC280B;
	fma.rn.f64 	%fd41, %fd40, %fd21, 0dBF9396685912A453;
	fma.rn.f64 	%fd42, %fd41, %fd21, 0d3FBA4F4E2A1ABEF8;
	fma.rn.f64 	%fd43, %fd42, %fd21, 0d3FE45F306DC9C8BB;
	fma.rn.f64 	%fd44, %fd43, %fd21, 0d3FC06EBA8214DB69;
	fma.rn.f64 	%fd45, %fd44, %fd21, %fd21;
	sub.f64 	%fd46, %fd21, %fd45;
	fma.rn.f64 	%fd47, %fd44, %fd21, %fd46;
	neg.f64 	%fd48, %fd45;
	neg.f64 	%fd49, %fd47;
	cvt.rn.f32.f64 	%f82, %fd48;
	mul.f32 	%f83, %f82, 0f3FB8AA3B;
	cvt.rni.f32.f32 	%f84, %f83;
	cvt.f64.f32 	%fd50, %f84;
	fma.rn.f64 	%fd51, %fd50, 0dBFE62E42FEFA39EF, %fd48;
	fma.rn.f64 	%fd52, %fd51, 0d3E5AE904A4741B81, 0d3E928A27F89B6999;
	fma.rn.f64 	%fd53, %fd52, %fd51, 0d3EC71DE715FF7E07;
	fma.rn.f64 	%fd54, %fd53, %fd51, 0d3EFA019A6B0AC45A;
	fma.rn.f64 	%fd55, %fd54, %fd51, 0d3F2A01A017EED94F;
	fma.rn.f64 	%fd56, %fd55, %fd51, 0d3F56C16C17F2A71B;
	fma.rn.f64 	%fd57, %fd56, %fd51, 0d3F811111111173C4;
	fma.rn.f64 	%fd58, %fd57, %fd51, 0d3FA555555555211A;
	fma.rn.f64 	%fd59, %fd58, %fd51, 0d3FC5555555555540;
	fma.rn.f64 	%fd60, %fd59, %fd51, 0d3FE0000000000005;
	mul.f64 	%fd61, %fd51, %fd60;
	fma.rn.f64 	%fd62, %fd61, %fd51, %fd49;
	add.f64 	%fd63, %fd51, %fd62;
	ex2.approx.ftz.f32 	%f85, %f84;
	cvt.f64.f32 	%fd64, %f85;
	mov.f64 	%fd65, 0d3FF0000000000000;
	sub.f64 	%fd66, %fd65, %fd64;
	neg.f64 	%fd67, %fd63;
	fma.rn.f64 	%fd68, %fd67, %fd64, %fd66;
	setp.ge.f64 	%p69, %fd21, 0d4017AFB48DC96626;
	selp.f64 	%fd69, 0d3FF0000000000000, %fd68, %p69;
	abs.f64 	%fd70, %fd69;
	neg.f64 	%fd71, %fd70;
	mov.b32 	%r959, %f81;
	shr.u32 	%r960, %r959, 31;
	and.b32  	%r961, %r960, 1;
	setp.eq.b32 	%p70, %r961, 1;
	selp.f64 	%fd72, %fd71, %fd70, %p70;
	sub.f64 	%fd73, %fd65, %fd72;
	mul.f64 	%fd74, %fd73, 0d3FE0000000000000;
	cvt.rn.f32.f64 	%f86, %fd74;
	sub.f32 	%f87, %f10, %f11;
	div.rn.f32 	%f88, %f87, %f80;
	cvt.f64.f32 	%fd75, %f88;
	abs.f64 	%fd76, %fd75;
	fma.rn.f64 	%fd77, %fd76, 0dBCF0679AFBA6F279, 0d3D47088FDB46FA5F;
	fma.rn.f64 	%fd78, %fd77, %fd76, 0dBD8DF9F9B976A9B2;
	fma.rn.f64 	%fd79, %fd78, %fd76, 0d3DC7F1F5590CC332;
	fma.rn.f64 	%fd80, %fd79, %fd76, 0dBDFA28A3CD2D56C4;
	fma.rn.f64 	%fd81, %fd80, %fd76, 0d3E2485EE67835925;
	fma.rn.f64 	%fd82, %fd81, %fd76, 0dBE476DB45919F583;
	fma.rn.f64 	%fd83, %fd82, %fd76, 0d3E62D698D98C8D71;
	fma.rn.f64 	%fd84, %fd83, %fd76, 0dBE720A2C7155D5C6;
	fma.rn.f64 	%fd85, %fd84, %fd76, 0dBE41D29B37CA1397;
	fma.rn.f64 	%fd86, %fd85, %fd76, 0d3EA2EF6CC0F67A49;
	fma.rn.f64 	%fd87, %fd86, %fd76, 0dBEC102B892333B6F;
	fma.rn.f64 	%fd88, %fd87, %fd76, 0d3ECA30375BA9A84E;
	fma.rn.f64 	%fd89, %fd88, %fd76, 0d3ECAAD18DEDEA43E;
	fma.rn.f64 	%fd90, %fd89, %fd76, 0dBEFF05355BC5B225;
	fma.rn.f64 	%fd91, %fd90, %fd76, 0d3F10E37A3108BC8B;
	fma.rn.f64 	%fd92, %fd91, %fd76, 0d3EFB292D828E5CB2;
	fma.rn.f64 	%fd93, %fd92, %fd76, 0dBF4356626EBF9BFA;
	fma.rn.f64 	%fd94, %fd93, %fd76, 0d3F5BCA68F73D6AFC;
	fma.rn.f64 	%fd95, %fd94, %fd76, 0dBF2B6B69EBBC280B;
	fma.rn.f64 	%fd96, %fd95, %fd76, 0dBF9396685912A453;
	fma.rn.f64 	%fd97, %fd96, %fd76, 0d3FBA4F4E2A1ABEF8;
	fma.rn.f64 	%fd98, %fd97, %fd76, 0d3FE45F306DC9C8BB;
	fma.rn.f64 	%fd99, %fd98, %fd76, 0d3FC06EBA8214DB69;
	fma.rn.f64 	%fd100, %fd99, %fd76, %fd76;
	sub.f64 	%fd101, %fd76, %fd100;
	fma.rn.f64 	%fd102, %fd99, %fd76, %fd101;
	neg.f64 	%fd103, %fd100;
	neg.f64 	%fd104, %fd102;
	cvt.rn.f32.f64 	%f89, %fd103;
	mul.f32 	%f90, %f89, 0f3FB8AA3B;
	cvt.rni.f32.f32 	%f91, %f90;
	cvt.f64.f32 	%fd105, %f91;
	fma.rn.f64 	%fd106, %fd105, 0dBFE62E42FEFA39EF, %fd103;
	fma.rn.f64 	%fd107, %fd106, 0d3E5AE904A4741B81, 0d3E928A27F89B6999;
	fma.rn.f64 	%fd108, %fd107, %fd106, 0d3EC71DE715FF7E07;
	fma.rn.f64 	%fd109, %fd108, %fd106, 0d3EFA019A6B0AC45A;
	fma.rn.f64 	%fd110, %fd109, %fd106, 0d3F2A01A017EED94F;
	fma.rn.f64 	%fd111, %fd110, %fd106, 0d3F56C16C17F2A71B;
	fma.rn.f64 	%fd112, %fd111, %fd106, 0d3F811111111173C4;
	fma.rn.f64 	%fd113, %fd112, %fd106, 0d3FA555555555211A;
	fma.rn.f64 	%fd114, %fd113, %fd106, 0d3FC5555555555540;
	fma.rn.f64 	%fd115, %fd114, %fd106, 0d3FE0000000000005;
	mul.f64 	%fd116, %fd106, %fd115;
	fma.rn.f64 	%fd117, %fd116, %fd106, %fd104;
	add.f64 	%fd118, %fd106, %fd117;
	ex2.approx.ftz.f32 	%f92, %f91;
	cvt.f64.f32 	%fd119, %f92;
	sub.f64 	%fd120, %fd65, %fd119;
	neg.f64 	%fd121, %fd118;
	fma.rn.f64 	%fd122, %fd121, %fd119, %fd120;
	setp.ge.f64 	%p71, %fd76, 0d4017AFB48DC96626;
	selp.f64 	%fd123, 0d3FF0000000000000, %fd122, %p71;
	abs.f64 	%fd124, %fd123;
	neg.f64 	%fd125, %fd124;
	mov.b32 	%r962, %f88;
	shr.u32 	%r963, %r962, 31;
	and.b32  	%r964, %r963, 1;
	setp.eq.b32 	%p72, %r964, 1;
	selp.f64 	%fd126, %fd125, %fd124, %p72;
	sub.f64 	%fd127, %fd65, %fd126;
	mul.f64 	%fd128, %fd127, 0d3FE0000000000000;
	cvt.rn.f32.f64 	%f93, %fd128;
	mov.f32 	%f94, 0f3F800000;
	sub.f32 	%f95, %f94, %f93;
	add.f32 	%f96, %f95, %f86;
	cvt.f64.f32 	%fd129, %f96;
	mul.f64 	%fd130, %fd1, %fd129;
	mul.f64 	%fd131, %fd2, %fd130;
	add.f64 	%fd132, %fd5, %fd6;
	mul.f64 	%fd263, %fd132, %fd131;
$L__BB1_123:
	ld.param.f32 	%f131, [gen_capMC_param_7];
	ld.param.f32 	%f129, [gen_capMC_param_6];
	mul.f64 	%fd134, %fd3, %fd6;
	cvt.rn.f32.f64 	%f97, %fd134;
	cvt.rn.f32.f64 	%f98, %fd263;
	cvt.f64.f32 	%fd135, %f98;
	mul.f32 	%f99, %f131, %f97;
	cvt.f64.f32 	%fd136, %f99;
	fma.rn.f64 	%fd137, %fd4, %fd135, %fd136;
	ld.global.f32 	%f12, [%rd12];
	cvt.f64.f32 	%fd138, %f12;
	add.f64 	%fd139, %fd137, %fd138;
	mul.f32 	%f100, %f129, %f2;
	cvt.f64.f32 	%fd140, %f100;
	mul.f64 	%fd141, %fd139, %fd140;
	cvt.rn.f32.f64 	%f13, %fd141;
	mul.f32 	%f101, %f131, %f2;
	fma.rn.f32 	%f14, %f101, %f97, %f129;
	@%p68 bra 	$L__BB1_125;
	add.f64 	%fd255, %fd5, %fd6;
	mul.f64 	%fd264, %fd255, %fd3;
	bra.uni 	$L__BB1_126;
$L__BB1_125:
	ld.global.f32 	%f102, [%rd1+4];
	add.f32 	%f103, %f10, %f11;
	ld.const.f32 	%f104, [R];
	mul.f32 	%f105, %f102, %f104;
	div.rn.f32 	%f106, %f103, %f105;
	cvt.f64.f32 	%fd142, %f106;
	abs.f64 	%fd143, %fd142;
	fma.rn.f64 	%fd144, %fd143, 0dBCF0679AFBA6F279, 0d3D47088FDB46FA5F;
	fma.rn.f64 	%fd145, %fd144, %fd143, 0dBD8DF9F9B976A9B2;
	fma.rn.f64 	%fd146, %fd145, %fd143, 0d3DC7F1F5590CC332;
	fma.rn.f64 	%fd147, %fd146, %fd143, 0dBDFA28A3CD2D56C4;
	fma.rn.f64 	%fd148, %fd147, %fd143, 0d3E2485EE67835925;
	fma.rn.f64 	%fd149, %fd148, %fd143, 0dBE476DB45919F583;
	fma.rn.f64 	%fd150, %fd149, %fd143, 0d3E62D698D98C8D71;
	fma.rn.f64 	%fd151, %fd150, %fd143, 0dBE720A2C7155D5C6;
	fma.rn.f64 	%fd152, %fd151, %fd143, 0dBE41D29B37CA1397;
	fma.rn.f64 	%fd153, %fd152, %fd143, 0d3EA2EF6CC0F67A49;
	fma.rn.f64 	%fd154, %fd153, %fd143, 0dBEC102B892333B6F;
	fma.rn.f64 	%fd155, %fd154, %fd143, 0d3ECA30375BA9A84E;
	fma.rn.f64 	%fd156, %fd155, %fd143, 0d3ECAAD18DEDEA43E;
	fma.rn.f64 	%fd157, %fd156, %fd143, 0dBEFF05355BC5B225;
	fma.rn.f64 	%fd158, %fd157, %fd143, 0d3F10E37A3108BC8B;
	fma.rn.f64 	%fd159, %fd158, %fd143, 0d3EFB292D828E5CB2;
	fma.rn.f64 	%fd160, %fd159, %fd143, 0dBF4356626EBF9BFA;
	fma.rn.f64 	%fd161, %fd160, %fd143, 0d3F5BCA68F73D6AFC;
	fma.rn.f64 	%fd162, %fd161, %fd143, 0dBF2B6B69EBBC280B;
	fma.rn.f64 	%fd163, %fd162, %fd143, 0dBF9396685912A453;
	fma.rn.f64 	%fd164, %fd163, %fd143, 0d3FBA4F4E2A1ABEF8;
	fma.rn.f64 	%fd165, %fd164, %fd143, 0d3FE45F306DC9C8BB;
	fma.rn.f64 	%fd166, %fd165, %fd143, 0d3FC06EBA8214DB69;
	fma.rn.f64 	%fd167, %fd166, %fd143, %fd143;
	sub.f64 	%fd168, %fd143, %fd167;
	fma.rn.f64 	%fd169, %fd166, %fd143, %fd168;
	neg.f64 	%fd170, %fd167;
	neg.f64 	%fd171, %fd169;
	cvt.rn.f32.f64 	%f107, %fd170;
	mul.f32 	%f108, %f107, 0f3FB8AA3B;
	cvt.rni.f32.f32 	%f109, %f108;
	cvt.f64.f32 	%fd172, %f109;
	fma.rn.f64 	%fd173, %fd172, 0dBFE62E42FEFA39EF, %fd170;
	fma.rn.f64 	%fd174, %fd173, 0d3E5AE904A4741B81, 0d3E928A27F89B6999;
	fma.rn.f64 	%fd175, %fd174, %fd173, 0d3EC71DE715FF7E07;
	fma.rn.f64 	%fd176, %fd175, %fd173, 0d3EFA019A6B0AC45A;
	fma.rn.f64 	%fd177, %fd176, %fd173, 0d3F2A01A017EED94F;
	fma.rn.f64 	%fd178, %fd177, %fd173, 0d3F56C16C17F2A71B;
	fma.rn.f64 	%fd179, %fd178, %fd173, 0d3F811111111173C4;
	fma.rn.f64 	%fd180, %fd179, %fd173, 0d3FA555555555211A;
	fma.rn.f64 	%fd181, %fd180, %fd173, 0d3FC5555555555540;
	fma.rn.f64 	%fd182, %fd181, %fd173, 0d3FE0000000000005;
	mul.f64 	%fd183, %fd173, %fd182;
	fma.rn.f64 	%fd184, %fd183, %fd173, %fd171;
	add.f64 	%fd185, %fd173, %fd184;
	ex2.approx.ftz.f32 	%f110, %f109;
	cvt.f64.f32 	%fd186, %f110;
	mov.f64 	%fd187, 0d3FF0000000000000;
	sub.f64 	%fd188, %fd187, %fd186;
	neg.f64 	%fd189, %fd185;
	fma.rn.f64 	%fd190, %fd189, %fd186, %fd188;
	setp.ge.f64 	%p74, %fd143, 0d4017AFB48DC96626;
	selp.f64 	%fd191, 0d3FF0000000000000, %fd190, %p74;
	abs.f64 	%fd192, %fd191;
	neg.f64 	%fd193, %fd192;
	mov.b32 	%r965, %f106;
	shr.u32 	%r966, %r965, 31;
	and.b32  	%r967, %r966, 1;
	setp.eq.b32 	%p75, %r967, 1;
	selp.f64 	%fd194, %fd193, %fd192, %p75;
	sub.f64 	%fd195, %fd187, %fd194;
	mul.f64 	%fd196, %fd195, 0d3FE0000000000000;
	cvt.rn.f32.f64 	%f111, %fd196;
	sub.f32 	%f112, %f10, %f11;
	div.rn.f32 	%f113, %f112, %f105;
	cvt.f64.f32 	%fd197, %f113;
	abs.f64 	%fd198, %fd197;
	fma.rn.f64 	%fd199, %fd198, 0dBCF0679AFBA6F279, 0d3D47088FDB46FA5F;
	fma.rn.f64 	%fd200, %fd199, %fd198, 0dBD8DF9F9B976A9B2;
	fma.rn.f64 	%fd201, %fd200, %fd198, 0d3DC7F1F5590CC332;
	fma.rn.f64 	%fd202, %fd201, %fd198, 0dBDFA28A3CD2D56C4;
	fma.rn.f64 	%fd203, %fd202, %fd198, 0d3E2485EE67835925;
	fma.rn.f64 	%fd204, %fd203, %fd198, 0dBE476DB45919F583;
	fma.rn.f64 	%fd205, %fd204, %fd198, 0d3E62D698D98C8D71;
	fma.rn.f64 	%fd206, %fd205, %fd198, 0dBE720A2C7155D5C6;
	fma.rn.f64 	%fd207, %fd206, %fd198, 0dBE41D29B37CA1397;
	fma.rn.f64 	%fd208, %fd207, %fd198, 0d3EA2EF6CC0F67A49;
	fma.rn.f64 	%fd209, %fd208, %fd198, 0dBEC102B892333B6F;
	fma.rn.f64 	%fd210, %fd209, %fd198, 0d3ECA30375BA9A84E;
	fma.rn.f64 	%fd211, %fd210, %fd198, 0d3ECAAD18DEDEA43E;
	fma.rn.f64 	%fd212, %fd211, %fd198, 0dBEFF05355BC5B225;
	fma.rn.f64 	%fd213, %fd212, %fd198, 0d3F10E37A3108BC8B;
	fma.rn.f64 	%fd214, %fd213, %fd198, 0d3EFB292D828E5CB2;
	fma.rn.f64 	%fd215, %fd214, %fd198, 0dBF4356626EBF9BFA;
	fma.rn.f64 	%fd216, %fd215, %fd198, 0d3F5BCA68F73D6AFC;
	fma.rn.f64 	%fd217, %fd216, %fd198, 0dBF2B6B69EBBC280B;
	fma.rn.f64 	%fd218, %fd217, %fd198, 0dBF9396685912A453;
	fma.rn.f64 	%fd219, %fd218, %fd198, 0d3FBA4F4E2A1ABEF8;
	fma.rn.f64 	%fd220, %fd219, %fd198, 0d3FE45F306DC9C8BB;
	fma.rn.f64 	%fd221, %fd220, %fd198, 0d3FC06EBA8214DB69;
	fma.rn.f64 	%fd222, %fd221, %fd198, %fd198;
	sub.f64 	%fd223, %fd198, %fd222;
	fma.rn.f64 	%fd224, %fd221, %fd198, %fd223;
	neg.f64 	%fd225, %fd222;
	neg.f64 	%fd226, %fd224;
	cvt.rn.f32.f64 	%f114, %fd225;
	mul.f32 	%f115, %f114, 0f3FB8AA3B;
	cvt.rni.f32.f32 	%f116, %f115;
	cvt.f64.f32 	%fd227, %f116;
	fma.rn.f64 	%fd228, %fd227, 0dBFE62E42FEFA39EF, %fd225;
	fma.rn.f64 	%fd229, %fd228, 0d3E5AE904A4741B81, 0d3E928A27F89B6999;
	fma.rn.f64 	%fd230, %fd229, %fd228, 0d3EC71DE715FF7E07;
	fma.rn.f64 	%fd231, %fd230, %fd228, 0d3EFA019A6B0AC45A;
	fma.rn.f64 	%fd232, %fd231, %fd228, 0d3F2A01A017EED94F;
	fma.rn.f64 	%fd233, %fd232, %fd228, 0d3F56C16C17F2A71B;
	fma.rn.f64 	%fd234, %fd233, %fd228, 0d3F811111111173C4;
	fma.rn.f64 	%fd235, %fd234, %fd228, 0d3FA555555555211A;
	fma.rn.f64 	%fd236, %fd235, %fd228, 0d3FC5555555555540;
	fma.rn.f64 	%fd237, %fd236, %fd228, 0d3FE0000000000005;
	mul.f64 	%fd238, %fd228, %fd237;
	fma.rn.f64 	%fd239, %fd238, %fd228, %fd226;
	add.f64 	%fd240, %fd228, %fd239;
	ex2.approx.ftz.f32 	%f117, %f116;
	cvt.f64.f32 	%fd241, %f117;
	sub.f64 	%fd242, %fd187, %fd241;
	neg.f64 	%fd243, %fd240;
	fma.rn.f64 	%fd244, %fd243, %fd241, %fd242;
	setp.ge.f64 	%p76, %fd198, 0d4017AFB48DC96626;
	selp.f64 	%fd245, 0d3FF0000000000000, %fd244, %p76;
	abs.f64 	%fd246, %fd245;
	neg.f64 	%fd247, %fd246;
	mov.b32 	%r968, %f113;
	shr.u32 	%r969, %r968, 31;
	and.b32  	%r970, %r969, 1;
	setp.eq.b32 	%p77, %r970, 1;
	selp.f64 	%fd248, %fd247, %fd246, %p77;
	sub.f64 	%fd249, %fd187, %fd248;
	mul.f64 	%fd250, %fd249, 0d3FE0000000000000;
	cvt.rn.f32.f64 	%f118, %fd250;
	mov.f32 	%f119, 0f3F800000;
	sub.f32 	%f120, %f119, %f118;
	add.f32 	%f121, %f120, %f111;
	cvt.f64.f32 	%fd251, %f121;
	mul.f64 	%fd252, %fd1, %fd251;
	mul.f64 	%fd253, %fd2, %fd252;
	add.f64 	%fd254, %fd5, %fd6;
	mul.f64 	%fd264, %fd254, %fd253;
$L__BB1_126:
	cvt.rn.f32.f64 	%f122, %fd264;
	cvt.f64.f32 	%fd256, %f122;
	cvt.f64.f32 	%fd257, %f2;
	mul.f64 	%fd258, %fd4, %fd257;
	cvt.f64.f32 	%fd259, %f14;
	fma.rn.f64 	%fd260, %fd258, %fd256, %fd259;
	mul.f32 	%f123, %f2, %f12;
	cvt.f64.f32 	%fd261, %f123;
	add.f64 	%fd262, %fd260, %fd261;
	cvt.rn.f32.f64 	%f124, %fd262;
	div.rn.f32 	%f125, %f13, %f124;
	ld.global.f32 	%f126, [%rd11];
	add.f32 	%f135, %f126, %f125;
	st.global.f32 	[%rd11], %f135;
	add.s32 	%r1263, %r1263, 1;
	setp.ne.s32 	%p78, %r1263, 0;
	mov.u32 	%r989, %r1272;
	mov.u32 	%r990, %r1273;
	mov.u32 	%r991, %r1274;
	@%p78 bra 	$L__BB1_118;
$L__BB1_127:
	cvt.rn.f32.s32 	%f127, %r572;
	div.rn.f32 	%f128, %f135, %f127;
	st.global.f32 	[%rd11], %f128;
	ret;

}
	// .globl	solve_eF
.visible .entry solve_eF(
	.param .u64 .ptr .align 1 solve_eF_param_0,
	.param .u64 .ptr .align 1 solve_eF_param_1,
	.param .u64 .ptr .align 1 solve_eF_param_2,
	.param .u64 .ptr .align 1 solve_eF_param_3,
	.param .u64 .ptr .align 1 solve_eF_param_4,
	.param .f32 solve_eF_param_5,
	.param .f32 solve_eF_param_6,
	.param .f32 solve_eF_param_7,
	.param .f32 solve_eF_param_8
)
{
	.reg .pred 	%p<46>;
	.reg .b16 	%rs<11>;
	.reg .b32 	%r<158>;
	.reg .b32 	%f<654>;
	.reg .b64 	%rd<31>;
	.reg .b64 	%fd<511>;

	ld.param.u64 	%rd5, [solve_eF_param_0];
	ld.param.u64 	%rd6, [solve_eF_param_1];
	ld.param.u64 	%rd7, [solve_eF_param_2];
	ld.param.u64 	%rd4, [solve_eF_param_3];
	ld.param.u64 	%rd8, [solve_eF_param_4];
	ld.param.f32 	%f78, [solve_eF_param_5];
	ld.param.f32 	%f75, [solve_eF_param_6];
	ld.param.f32 	%f76, [solve_eF_param_7];
	cvta.to.global.u64 	%rd1, %rd8;
	cvta.to.global.u64 	%rd2, %rd7;
	cvta.to.global.u64 	%rd9, %rd6;
	cvta.to.global.u64 	%rd10, %rd5;
	mov.u32 	%r1, %tid.x;
	ld.global.f32 	%f79, [%rd10+4];
	ld.global.f32 	%f80, [%rd10];
	sub.f32 	%f1, %f79, %f80;
	mul.wide.u32 	%rd11, %r1, 4;
	add.s64 	%rd12, %rd10, %rd11;
	ld.global.f32 	%f81, [%rd12];
	ld.global.f32 	%f82, [%rd9];
	sub.f32 	%f2, %f81, %f82;
	ld.const.f32 	%f83, [e];
	div.rn.f32 	%f3, %f83, %f78;
	ld.global.f32 	%f84, [%rd9+4];
	cvt.rzi.s32.f32 	%r2, %f84;
	setp.eq.s32 	%p1, %r1, 200;
	selp.b32 	%r141, 0, %r1, %p1;
	setp.lt.u32 	%p2, %r141, 101;
	@%p2 bra 	$L__BB2_2;
	cvt.u16.u32 	%rs1, %r141;
	mul.hi.u16 	%rs2, %rs1, 656;
	mul.lo.s16 	%rs3, %rs2, 100;
	sub.s16 	%rs4, %rs1, %rs3;
	shl.b16 	%rs5, %rs4, 1;
	cvt.u32.u16 	%r56, %rs5;
	sub.s32 	%r141, %r141, %r56;
$L__BB2_2:
	setp.ge.s32 	%p3, %r141, %r2;
	@%p3 bra 	$L__BB2_15;
	sub.s32 	%r6, %r2, %r141;
	and.b32  	%r7, %r6, 15;
	sub.s32 	%r60, %r141, %r2;
	setp.gt.u32 	%p13, %r60, -16;
	mov.f32 	%f635, 0f00000000;
	@%p13 bra 	$L__BB2_6;
	and.b32  	%r8, %r6, -16;
	mov.b32 	%r138, 0;
	mov.f32 	%f635, 0f00000000;
$L__BB2_5:
	.pragma "nounroll";
	mul.wide.s32 	%rd21, %r141, 4;
	add.s64 	%rd22, %rd2, %rd21;
	ld.global.f32 	%f177, [%rd22];
	fma.rn.f32 	%f178, %f1, %f177, %f635;
	ld.global.f32 	%f179, [%rd22+4];
	fma.rn.f32 	%f180, %f1, %f179, %f178;
	ld.global.f32 	%f181, [%rd22+8];
	fma.rn.f32 	%f182, %f1, %f181, %f180;
	ld.global.f32 	%f183, [%rd22+12];
	fma.rn.f32 	%f184, %f1, %f183, %f182;
	ld.global.f32 	%f185, [%rd22+16];
	fma.rn.f32 	%f186, %f1, %f185, %f184;
	ld.global.f32 	%f187, [%rd22+20];
	fma.rn.f32 	%f188, %f1, %f187, %f186;
	ld.global.f32 	%f189, [%rd22+24];
	fma.rn.f32 	%f190, %f1, %f189, %f188;
	ld.global.f32 	%f191, [%rd22+28];
	fma.rn.f32 	%f192, %f1, %f191, %f190;
	ld.global.f32 	%f193, [%rd22+32];
	fma.rn.f32 	%f194, %f1, %f193, %f192;
	ld.global.f32 	%f195, [%rd22+36];
	fma.rn.f32 	%f196, %f1, %f195, %f194;
	ld.global.f32 	%f197, [%rd22+40];
	fma.rn.f32 	%f198, %f1, %f197, %f196;
	ld.global.f32 	%f199, [%rd22+44];
	fma.rn.f32 	%f200, %f1, %f199, %f198;
	ld.global.f32 	%f201, [%rd22+48];
	fma.rn.f32 	%f202, %f1, %f201, %f200;
	ld.global.f32 	%f203, [%rd22+52];
	fma.rn.f32 	%f204, %f1, %f203, %f202;
	ld.global.f32 	%f205, [%rd22+56];
	fma.rn.f32 	%f206, %f1, %f205, %f204;
	ld.global.f32 	%f207, [%rd22+60];
	fma.rn.f32 	%f635, %f1, %f207, %f206;
	add.s32 	%r141, %r141, 16;
	add.s32 	%r138, %r138, 16;
	setp.eq.s32 	%p14, %r138, %r8;
	@%p14 bra 	$L__BB2_6;
	bra.uni 	$L__BB2_5;
$L__BB2_6:
	setp.eq.s32 	%p15, %r7, 0;
	@%p15 bra 	$L__BB2_28;
	and.b32  	%r21, %r6, 7;
	setp.lt.u32 	%p16, %r7, 8;
	@%p16 bra 	$L__BB2_9;
	mul.wide.s32 	%rd23, %r141, 4;
	add.s64 	%rd24, %rd2, %rd23;
	ld.global.f32 	%f209, [%rd24];
	fma.rn.f32 	%f210, %f1, %f209, %f635;
	ld.global.f32 	%f211, [%rd24+4];
	fma.rn.f32 	%f212, %f1, %f211, %f210;
	ld.global.f32 	%f213, [%rd24+8];
	fma.rn.f32 	%f214, %f1, %f213, %f212;
	ld.global.f32 	%f215, [%rd24+12];
	fma.rn.f32 	%f216, %f1, %f215, %f214;
	ld.global.f32 	%f217, [%rd24+16];
	fma.rn.f32 	%f218, %f1, %f217, %f216;
	ld.global.f32 	%f219, [%rd24+20];
	fma.rn.f32 	%f220, %f1, %f219, %f218;
	ld.global.f32 	%f221, [%rd24+24];
	fma.rn.f32 	%f222, %f1, %f221, %f220;
	ld.global.f32 	%f223, [%rd24+28];
	fma.rn.f32 	%f635, %f1, %f223, %f222;
	add.s32 	%r141, %r141, 8;
$L__BB2_9:
	setp.eq.s32 	%p17, %r21, 0;
	@%p17 bra 	$L__BB2_28;
	and.b32  	%r24, %r6, 3;
	setp.lt.u32 	%p18, %r21, 4;
	@%p18 bra 	$L__BB2_12;
	mul.wide.s32 	%rd25, %r141, 4;
	add.s64 	%rd26, %rd2, %rd25;
	ld.global.f32 	%f225, [%rd26];
	fma.rn.f32 	%f226, %f1, %f225, %f635;
	ld.global.f32 	%f227, [%rd26+4];
	fma.rn.f32 	%f228, %f1, %f227, %f226;
	ld.global.f32 	%f229, [%rd26+8];
	fma.rn.f32 	%f230, %f1, %f229, %f228;
	ld.global.f32 	%f231, [%rd26+12];
	fma.rn.f32 	%f635, %f1, %f231, %f230;
	add.s32 	%r141, %r141, 4;
$L__BB2_12:
	setp.eq.s32 	%p19, %r24, 0;
	@%p19 bra 	$L__BB2_28;
	mov.b32 	%r145, 0;
$L__BB2_14:
	.pragma "nounroll";
	mul.wide.s32 	%rd27, %r141, 4;
	add.s64 	%rd28, %rd2, %rd27;
	ld.global.f32 	%f232, [%rd28];
	fma.rn.f32 	%f635, %f1, %f232, %f635;
	add.s32 	%r141, %r141, 1;
	add.s32 	%r145, %r145, 1;
	setp.eq.s32 	%p20, %r145, %r24;
	@%p20 bra 	$L__BB2_28;
	bra.uni 	$L__BB2_14;
$L__BB2_15:
	setp.ge.s32 	%p4, %r2, %r141;
	mov.f32 	%f635, 0f00000000;
	@%p4 bra 	$L__BB2_28;
	sub.s32 	%r9, %r141, %r2;
	and.b32  	%r10, %r9, 15;
	sub.s32 	%r57, %r2, %r141;
	setp.gt.u32 	%p5, %r57, -16;
	mov.f32 	%f635, 0f00000000;
	mov.u32 	%r146, %r2;
	@%p5 bra 	$L__BB2_19;
	and.b32  	%r11, %r9, -16;
	mov.b32 	%r140, 0;
	mov.f32 	%f635, 0f00000000;
	mov.u32 	%r146, %r2;
$L__BB2_18:
	.pragma "nounroll";
	mul.wide.s32 	%rd13, %r146, 4;
	add.s64 	%rd14, %rd2, %rd13;
	ld.global.f32 	%f89, [%rd14];
	mul.f32 	%f90, %f1, %f89;
	sub.f32 	%f91, %f635, %f90;
	ld.global.f32 	%f92, [%rd14+4];
	mul.f32 	%f93, %f1, %f92;
	sub.f32 	%f94, %f91, %f93;
	ld.global.f32 	%f95, [%rd14+8];
	mul.f32 	%f96, %f1, %f95;
	sub.f32 	%f97, %f94, %f96;
	ld.global.f32 	%f98, [%rd14+12];
	mul.f32 	%f99, %f1, %f98;
	sub.f32 	%f100, %f97, %f99;
	ld.global.f32 	%f101, [%rd14+16];
	mul.f32 	%f102, %f1, %f101;
	sub.f32 	%f103, %f100, %f102;
	ld.global.f32 	%f104, [%rd14+20];
	mul.f32 	%f105, %f1, %f104;
	sub.f32 	%f106, %f103, %f105;
	ld.global.f32 	%f107, [%rd14+24];
	mul.f32 	%f108, %f1, %f107;
	sub.f32 	%f109, %f106, %f108;
	ld.global.f32 	%f110, [%rd14+28];
	mul.f32 	%f111, %f1, %f110;
	sub.f32 	%f112, %f109, %f111;
	ld.global.f32 	%f113, [%rd14+32];
	mul.f32 	%f114, %f1, %f113;
	sub.f32 	%f115, %f112, %f114;
	ld.global.f32 	%f116, [%rd14+36];
	mul.f32 	%f117, %f1, %f116;
	sub.f32 	%f118, %f115, %f117;
	ld.global.f32 	%f119, [%rd14+40];
	mul.f32 	%f120, %f1, %f119;
	sub.f32 	%f121, %f118, %f120;
	ld.global.f32 	%f122, [%rd14+44];
	mul.f32 	%f123, %f1, %f122;
	sub.f32 	%f124, %f121, %f123;
	ld.global.f32 	%f125, [%rd14+48];
	mul.f32 	%f126, %f1, %f125;
	sub.f32 	%f127, %f124, %f126;
	ld.global.f32 	%f128, [%rd14+52];
	mul.f32 	%f129, %f1, %f128;
	sub.f32 	%f130, %f127, %f129;
	ld.global.f32 	%f131, [%rd14+56];
	mul.f32 	%f132, %f1, %f131;
	sub.f32 	%f133, %f130, %f132;
	ld.global.f32 	%f134, [%rd14+60];
	mul.f32 	%f135, %f1, %f134;
	sub.f32 	%f635, %f133, %f135;
	add.s32 	%r146, %r146, 16;
	add.s32 	%r140, %r140, 16;
	setp.eq.s32 	%p6, %r140, %r11;
	@%p6 bra 	$L__BB2_19;
	bra.uni 	$L__BB2_18;
$L__BB2_19:
	setp.eq.s32 	%p7, %r10, 0;
	@%p7 bra 	$L__BB2_28;
	and.b32  	%r32, %r9, 7;
	setp.lt.u32 	%p8, %r10, 8;
	@%p8 bra 	$L__BB2_22;
	mul.wide.s32 	%rd15, %r146, 4;
	add.s64 	%rd16, %rd2, %rd15;
	ld.global.f32 	%f137, [%rd16];
	mul.f32 	%f138, %f1, %f137;
	sub.f32 	%f139, %f635, %f138;
	ld.global.f32 	%f140, [%rd16+4];
	mul.f32 	%f141, %f1, %f140;
	sub.f32 	%f142, %f139, %f141;
	ld.global.f32 	%f143, [%rd16+8];
	mul.f32 	%f144, %f1, %f143;
	sub.f32 	%f145, %f142, %f144;
	ld.global.f32 	%f146, [%rd16+12];
	mul.f32 	%f147, %f1, %f146;
	sub.f32 	%f148, %f145, %f147;
	ld.global.f32 	%f149, [%rd16+16];
	mul.f32 	%f150, %f1, %f149;
	sub.f32 	%f151, %f148, %f150;
	ld.global.f32 	%f152, [%rd16+20];
	mul.f32 	%f153, %f1, %f152;
	sub.f32 	%f154, %f151, %f153;
	ld.global.f32 	%f155, [%rd16+24];
	mul.f32 	%f156, %f1, %f155;
	sub.f32 	%f157, %f154, %f156;
	ld.global.f32 	%f158, [%rd16+28];
	mul.f32 	%f159, %f1, %f158;
	sub.f32 	%f635, %f157, %f159;
	add.s32 	%r146, %r146, 8;
$L__BB2_22:
	setp.eq.s32 	%p9, %r32, 0;
	@%p9 bra 	$L__BB2_28;
	and.b32  	%r35, %r9, 3;
	setp.lt.u32 	%p10, %r32, 4;
	@%p10 bra 	$L__BB2_25;
	mul.wide.s32 	%rd17, %r146, 4;
	add.s64 	%rd18, %rd2, %rd17;
	ld.global.f32 	%f161, [%rd18];
	mul.f32 	%f162, %f1, %f161;
	sub.f32 	%f163, %f635, %f162;
	ld.global.f32 	%f164, [%rd18+4];
	mul.f32 	%f165, %f1, %f164;
	sub.f32 	%f166, %f163, %f165;
	ld.global.f32 	%f167, [%rd18+8];
	mul.f32 	%f168, %f1, %f167;
	sub.f32 	%f169, %f166, %f168;
	ld.global.f32 	%f170, [%rd18+12];
	mul.f32 	%f171, %f1, %f170;
	sub.f32 	%f635, %f169, %f171;
	add.s32 	%r146, %r146, 4;
$L__BB2_25:
	setp.eq.s32 	%p11, %r35, 0;
	@%p11 bra 	$L__BB2_28;
	mov.b32 	%r150, 0;
$L__BB2_27:
	.pragma "nounroll";
	mul.wide.s32 	%rd19, %r146, 4;
	add.s64 	%rd20, %rd2, %rd19;
	ld.global.f32 	%f172, [%rd20];
	mul.f32 	%f173, %f1, %f172;
	sub.f32 	%f635, %f635, %f173;
	add.s32 	%r146, %r146, 1;
	add.s32 	%r150, %r150, 1;
	setp.ne.s32 	%p12, %r150, %r35;
	@%p12 bra 	$L__BB2_27;
$L__BB2_28:
	mul.f32 	%f234, %f3, %f635;
	sub.f32 	%f29, %f2, %f234;
	cvta.to.global.u64 	%rd29, %rd4;
	add.s64 	%rd3, %rd29, %rd11;
	ld.global.f32 	%f644, [%rd3];
	mul.f32 	%f31, %f76, %f3;
	ld.const.f32 	%f235, [GS];
	cvt.f64.f32 	%fd9, %f235;
	ld.const.f32 	%f236, [PI];
	cvt.f64.f32 	%fd10, %f236;
	add.f64 	%fd11, %fd10, %fd10;
	div.rn.f64 	%fd1, %fd9, %fd11;
	ld.const.f32 	%f237, [HB];
	mul.f32 	%f238, %f237, %f237;
	ld.const.f32 	%f239, [VF];
	mul.f32 	%f240, %f238, %f239;
	mul.f32 	%f241, %f239, %f240;
	cvt.f64.f32 	%fd12, %f241;
	rcp.rn.f64 	%fd2, %fd12;
	mul.f64 	%fd3, %fd1, %fd2;
	ld.const.f32 	%f242, [KB];
	mul.f32 	%f32, %f75, %f242;
	mov.f32 	%f636, 0f00000000;
	mov.b32 	%r151, 0;
	mov.f32 	%f637, %f636;
$L__BB2_29:
	cvt.rn.f32.u32 	%f243, %r151;
	mul.f32 	%f244, %f243, 0f3A800000;
	abs.f32 	%f245, %f244;
	cvt.f64.f32 	%fd13, %f245;
	mul.f64 	%fd14, %fd3, %fd13;
	cvt.rn.f32.f64 	%f246, %fd14;
	cvt.f64.f32 	%fd15, %f246;
	sub.f32 	%f247, %f244, %f644;
	div.rn.f32 	%f248, %f247, %f32;
	fma.rn.f32 	%f249, %f248, 0f3BBB989D, 0f3F000000;
	cvt.sat.f32.f32 	%f250, %f249;
	mov.f32 	%f251, 0f4B400001;
	mov.f32 	%f252, 0f437C0000;
	fma.rm.f32 	%f253, %f250, %f252, %f251;
	add.f32 	%f254, %f253, 0fCB40007F;
	neg.f32 	%f255, %f254;
	fma.rn.f32 	%f256, %f248, 0f3FB8AA3B, %f255;
	fma.rn.f32 	%f257, %f248, 0f32A57060, %f256;
	mov.b32 	%r64, %f253;
	shl.b32 	%r65, %r64, 23;
	mov.b32 	%f258, %r65;
	ex2.approx.ftz.f32 	%f259, %f257;
	mul.f32 	%f260, %f259, %f258;
	cvt.f64.f32 	%fd16, %f260;
	add.f64 	%fd17, %fd16, 0d3FF0000000000000;
	rcp.rn.f64 	%fd18, %fd17;
	mul.f64 	%fd19, %fd18, %fd15;
	cvt.f64.f32 	%fd20, %f637;
	fma.rn.f64 	%fd21, %fd19, 0d3F50000000000000, %fd20;
	cvt.rn.f32.f64 	%f261, %fd21;
	add.f32 	%f262, %f644, %f244;
	fma.rn.f32 	%f263, %f262, 0f3BBB989D, 0f3F000000;
	cvt.sat.f32.f32 	%f264, %f263;
	fma.rm.f32 	%f265, %f264, %f252, %f251;
	add.f32 	%f266, %f265, 0fCB40007F;
	neg.f32 	%f267, %f266;
	fma.rn.f32 	%f268, %f262, 0f3FB8AA3B, %f267;
	fma.rn.f32 	%f269, %f262, 0f32A57060, %f268;
	mov.b32 	%r66, %f265;
	shl.b32 	%r67, %r66, 23;
	mov.b32 	%f270, %r67;
	ex2.approx.ftz.f32 	%f271, %f269;
	mul.f32 	%f272, %f271, %f270;
	div.rn.f32 	%f273, %f272, %f32;
	cvt.f64.f32 	%fd22, %f273;
	add.f64 	%fd23, %fd22, 0d3FF0000000000000;
	rcp.rn.f64 	%fd24, %fd23;
	mul.f64 	%fd25, %fd24, %fd15;
	cvt.f64.f32 	%fd26, %f636;
	fma.rn.f64 	%fd27, %fd25, 0d3F50000000000000, %fd26;
	cvt.rn.f32.f64 	%f274, %fd27;
	add.s32 	%r68, %r151, 1;
	cvt.rn.f32.u32 	%f275, %r68;
	mul.f32 	%f276, %f275, 0f3A800000;
	abs.f32 	%f277, %f276;
	cvt.f64.f32 	%fd28, %f277;
	mul.f64 	%fd29, %fd3, %fd28;
	cvt.rn.f32.f64 	%f278, %fd29;
	cvt.f64.f32 	%fd30, %f278;
	sub.f32 	%f279, %f276, %f644;
	div.rn.f32 	%f280, %f279, %f32;
	fma.rn.f32 	%f281, %f280, 0f3BBB989D, 0f3F000000;
	cvt.sat.f32.f32 	%f282, %f281;
	fma.rm.f32 	%f283, %f282, %f252, %f251;
	add.f32 	%f284, %f283, 0fCB40007F;
	neg.f32 	%f285, %f284;
	fma.rn.f32 	%f286, %f280, 0f3FB8AA3B, %f285;
	fma.rn.f32 	%f287, %f280, 0f32A57060, %f286;
	mov.b32 	%r69, %f283;
	shl.b32 	%r70, %r69, 23;
	mov.b32 	%f288, %r70;
	ex2.approx.ftz.f32 	%f289, %f287;
	mul.f32 	%f290, %f289, %f288;
	cvt.f64.f32 	%fd31, %f290;
	add.f64 	%fd32, %fd31, 0d3FF0000000000000;
	rcp.rn.f64 	%fd33, %fd32;
	mul.f64 	%fd34, %fd33, %fd30;
	cvt.f64.f32 	%fd35, %f261;
	fma.rn.f64 	%fd36, %fd34, 0d3F50000000000000, %fd35;
	cvt.rn.f32.f64 	%f637, %fd36;
	add.f32 	%f291, %f644, %f276;
	fma.rn.f32 	%f292, %f291, 0f3BBB989D, 0f3F000000;
	cvt.sat.f32.f32 	%f293, %f292;
	fma.rm.f32 	%f294, %f293, %f252, %f251;
	add.f32 	%f295, %f294, 0fCB40007F;
	neg.f32 	%f296, %f295;
	fma.rn.f32 	%f297, %f291, 0f3FB8AA3B, %f296;
	fma.rn.f32 	%f298, %f291, 0f32A57060, %f297;
	mov.b32 	%r71, %f294;
	shl.b32 	%r72, %r71, 23;
	mov.b32 	%f299, %r72;
	ex2.approx.ftz.f32 	%f300, %f298;
	mul.f32 	%f301, %f300, %f299;
	div.rn.f32 	%f302, %f301, %f32;
	cvt.f64.f32 	%fd37, %f302;
	add.f64 	%fd38, %fd37, 0d3FF0000000000000;
	rcp.rn.f64 	%fd39, %fd38;
	mul.f64 	%fd40, %fd39, %fd30;
	cvt.f64.f32 	%fd41, %f274;
	fma.rn.f64 	%fd42, %fd40, 0d3F50000000000000, %fd41;
	cvt.rn.f32.f64 	%f636, %fd42;
	add.s32 	%r151, %r151, 2;
	setp.ne.s32 	%p21, %r151, 1024;
	@%p21 bra 	$L__BB2_29;
	sub.f32 	%f303, %f637, %f636;
	fma.rn.f32 	%f37, %f31, %f303, %f644;
	mov.f32 	%f304, 0f3F800000;
	sub.f32 	%f305, %f304, %f76;
	mul.f32 	%f38, %f305, %f3;
	ld.global.f32 	%f39, [%rd1];
	setp.lt.f32 	%p22, %f39, 0f00000000;
	ld.const.f32 	%f40, [R];
	ld.const.f32 	%f306, [G];
	cvt.f64.f32 	%fd43, %f306;
	mul.f64 	%fd4, %fd43, 0d3FE0000000000000;
	@%p22 bra 	$L__BB2_33;
	ld.global.f32 	%f308, [%rd1+4];
	mul.f32 	%f41, %f308, %f40;
	mov.f32 	%f643, 0f00000000;
	mov.b32 	%r153, 0;
	mov.f32 	%f642, %f643;
$L__BB2_32:
	cvt.rn.f32.u32 	%f309, %r153;
	mul.f32 	%f310, %f309, 0f3A800000;
	add.f32 	%f311, %f39, %f310;
	div.rn.f32 	%f312, %f311, %f41;
	cvt.f64.f32 	%fd44, %f312;
	abs.f64 	%fd45, %fd44;
	fma.rn.f64 	%fd46, %fd45, 0dBCF0679AFBA6F279, 0d3D47088FDB46FA5F;
	fma.rn.f64 	%fd47, %fd46, %fd45, 0dBD8DF9F9B976A9B2;
	fma.rn.f64 	%fd48, %fd47, %fd45, 0d3DC7F1F5590CC332;
	fma.rn.f64 	%fd49, %fd48, %fd45, 0dBDFA28A3CD2D56C4;
	fma.rn.f64 	%fd50, %fd49, %fd45, 0d3E2485EE67835925;
	fma.rn.f64 	%fd51, %fd50, %fd45, 0dBE476DB45919F583;
	fma.rn.f64 	%fd52, %fd51, %fd45, 0d3E62D698D98C8D71;
	fma.rn.f64 	%fd53, %fd52, %fd45, 0dBE720A2C7155D5C6;
	fma.rn.f64 	%fd54, %fd53, %fd45, 0dBE41D29B37CA1397;
	fma.rn.f64 	%fd55, %fd54, %fd45, 0d3EA2EF6CC0F67A49;
	fma.rn.f64 	%fd56, %fd55, %fd45, 0dBEC102B892333B6F;
	fma.rn.f64 	%fd57, %fd56, %fd45, 0d3ECA30375BA9A84E;
	fma.rn.f64 	%fd58, %fd57, %fd45, 0d3ECAAD18DEDEA43E;
	fma.rn.f64 	%fd59, %fd58, %fd45, 0dBEFF05355BC5B225;
	fma.rn.f64 	%fd60, %fd59, %fd45, 0d3F10E37A3108BC8B;
	fma.rn.f64 	%fd61, %fd60, %fd45, 0d3EFB292D828E5CB2;
	fma.rn.f64 	%fd62, %fd61, %fd45, 0dBF4356626EBF9BFA;
	fma.rn.f64 	%fd63, %fd62, %fd45, 0d3F5BCA68F73D6AFC;
	fma.rn.f64 	%fd64, %fd63, %fd45, 0dBF2B6B69EBBC280B;
	fma.rn.f64 	%fd65, %fd64, %fd45, 0dBF9396685912A453;
	fma.rn.f64 	%fd66, %fd65, %fd45, 0d3FBA4F4E2A1ABEF8;
	fma.rn.f64 	%fd67, %fd66, %fd45, 0d3FE45F306DC9C8BB;
	fma.rn.f64 	%fd68, %fd67, %fd45, 0d3FC06EBA8214DB69;
	fma.rn.f64 	%fd69, %fd68, %fd45, %fd45;
	sub.f64 	%fd70, %fd45, %fd69;
	fma.rn.f64 	%fd71, %fd68, %fd45, %fd70;
	neg.f64 	%fd72, %fd69;
	neg.f64 	%fd73, %fd71;
	cvt.rn.f32.f64 	%f313, %fd72;
	mul.f32 	%f314, %f313, 0f3FB8AA3B;
	cvt.rni.f32.f32 	%f315, %f314;
	cvt.f64.f32 	%fd74, %f315;
	fma.rn.f64 	%fd75, %fd74, 0dBFE62E42FEFA39EF, %fd72;
	fma.rn.f64 	%fd76, %fd75, 0d3E5AE904A4741B81, 0d3E928A27F89B6999;
	fma.rn.f64 	%fd77, %fd76, %fd75, 0d3EC71DE715FF7E07;
	fma.rn.f64 	%fd78, %fd77, %fd75, 0d3EFA019A6B0AC45A;
	fma.rn.f64 	%fd79, %fd78, %fd75, 0d3F2A01A017EED94F;
	fma.rn.f64 	%fd80, %fd79, %fd75, 0d3F56C16C17F2A71B;
	fma.rn.f64 	%fd81, %fd80, %fd75, 0d3F811111111173C4;
	fma.rn.f64 	%fd82, %fd81, %fd75, 0d3FA555555555211A;
	fma.rn.f64 	%fd83, %fd82, %fd75, 0d3FC5555555555540;
	fma.rn.f64 	%fd84, %fd83, %fd75, 0d3FE0000000000005;
	mul.f64 	%fd85, %fd75, %fd84;
	fma.rn.f64 	%fd86, %fd85, %fd75, %fd73;
	add.f64 	%fd87, %fd75, %fd86;
	ex2.approx.ftz.f32 	%f316, %f315;
	cvt.f64.f32 	%fd88, %f316;
	mov.f64 	%fd89, 0d3FF0000000000000;
	sub.f64 	%fd90, %fd89, %fd88;
	neg.f64 	%fd91, %fd87;
	fma.rn.f64 	%fd92, %fd91, %fd88, %fd90;
	setp.ge.f64 	%p23, %fd45, 0d4017AFB48DC96626;
	selp.f64 	%fd93, 0d3FF0000000000000, %fd92, %p23;
	abs.f64 	%fd94, %fd93;
	neg.f64 	%fd95, %fd94;
	mov.b32 	%r74, %f312;
	shr.u32 	%r75, %r74, 31;
	and.b32  	%r76, %r75, 1;
	setp.eq.b32 	%p24, %r76, 1;
	selp.f64 	%fd96, %fd95, %fd94, %p24;
	sub.f64 	%fd97, %fd89, %fd96;
	mul.f64 	%fd98, %fd97, 0d3FE0000000000000;
	cvt.rn.f32.f64 	%f317, %fd98;
	sub.f32 	%f318, %f310, %f39;
	div.rn.f32 	%f319, %f318, %f41;
	cvt.f64.f32 	%fd99, %f319;
	abs.f64 	%fd100, %fd99;
	fma.rn.f64 	%fd101, %fd100, 0dBCF0679AFBA6F279, 0d3D47088FDB46FA5F;
	fma.rn.f64 	%fd102, %fd101, %fd100, 0dBD8DF9F9B976A9B2;
	fma.rn.f64 	%fd103, %fd102, %fd100, 0d3DC7F1F5590CC332;
	fma.rn.f64 	%fd104, %fd103, %fd100, 0dBDFA28A3CD2D56C4;
	fma.rn.f64 	%fd105, %fd104, %fd100, 0d3E2485EE67835925;
	fma.rn.f64 	%fd106, %fd105, %fd100, 0dBE476DB45919F583;
	fma.rn.f64 	%fd107, %fd106, %fd100, 0d3E62D698D98C8D71;
	fma.rn.f64 	%fd108, %fd107, %fd100, 0dBE720A2C7155D5C6;
	fma.rn.f64 	%fd109, %fd108, %fd100, 0dBE41D29B37CA1397;
	fma.rn.f64 	%fd110, %fd109, %fd100, 0d3EA2EF6CC0F67A49;
	fma.rn.f64 	%fd111, %fd110, %fd100, 0dBEC102B892333B6F;
	fma.rn.f64 	%fd112, %fd111, %fd100, 0d3ECA30375BA9A84E;
	fma.rn.f64 	%fd113, %fd112, %fd100, 0d3ECAAD18DEDEA43E;
	fma.rn.f64 	%fd114, %fd113, %fd100, 0dBEFF05355BC5B225;
	fma.rn.f64 	%fd115, %fd114, %fd100, 0d3F10E37A3108BC8B;
	fma.rn.f64 	%fd116, %fd115, %fd100, 0d3EFB292D828E5CB2;
	fma.rn.f64 	%fd117, %fd116, %fd100, 0dBF4356626EBF9BFA;
	fma.rn.f64 	%fd118, %fd117, %fd100, 0d3F5BCA68F73D6AFC;
	fma.rn.f64 	%fd119, %fd118, %fd100, 0dBF2B6B69EBBC280B;
	fma.rn.f64 	%fd120, %fd119, %fd100, 0dBF9396685912A453;
	fma.rn.f64 	%fd121, %fd120, %fd100, 0d3FBA4F4E2A1ABEF8;
	fma.rn.f64 	%fd122, %fd121, %fd100, 0d3FE45F306DC9C8BB;
	fma.rn.f64 	%fd123, %fd122, %fd100, 0d3FC06EBA8214DB69;
	fma.rn.f64 	%fd124, %fd123, %fd100, %fd100;
	sub.f64 	%fd125, %fd100, %fd124;
	fma.rn.f64 	%fd126, %fd123, %fd100, %fd125;
	neg.f64 	%fd127, %fd124;
	neg.f64 	%fd128, %fd126;
	cvt.rn.f32.f64 	%f320, %fd127;
	mul.f32 	%f321, %f320, 0f3FB8AA3B;
	cvt.rni.f32.f32 	%f322, %f321;
	cvt.f64.f32 	%fd129, %f322;
	fma.rn.f64 	%fd130, %fd129, 0dBFE62E42FEFA39EF, %fd127;
	fma.rn.f64 	%fd131, %fd130, 0d3E5AE904A4741B81, 0d3E928A27F89B6999;
	fma.rn.f64 	%fd132, %fd131, %fd130, 0d3EC71DE715FF7E07;
	fma.rn.f64 	%fd133, %fd132, %fd130, 0d3EFA019A6B0AC45A;
	fma.rn.f64 	%fd134, %fd133, %fd130, 0d3F2A01A017EED94F;
	fma.rn.f64 	%fd135, %fd134, %fd130, 0d3F56C16C17F2A71B;
	fma.rn.f64 	%fd136, %fd135, %fd130, 0d3F811111111173C4;
	fma.rn.f64 	%fd137, %fd136, %fd130, 0d3FA555555555211A;
	fma.rn.f64 	%fd138, %fd137, %fd130, 0d3FC5555555555540;
	fma.rn.f64 	%fd139, %fd138, %fd130, 0d3FE0000000000005;
	mul.f64 	%fd140, %fd130, %fd139;
	fma.rn.f64 	%fd141, %fd140, %fd130, %fd128;
	add.f64 	%fd142, %fd130, %fd141;
	ex2.approx.ftz.f32 	%f323, %f322;
	cvt.f64.f32 	%fd143, %f323;
	sub.f64 	%fd144, %fd89, %fd143;
	neg.f64 	%fd145, %fd142;
	fma.rn.f64 	%fd146, %fd145, %fd143, %fd144;
	setp.ge.f64 	%p25, %fd100, 0d4017AFB48DC96626;
	selp.f64 	%fd147, 0d3FF0000000000000, %fd146, %p25;
	abs.f64 	%fd148, %fd147;
	neg.f64 	%fd149, %fd148;
	mov.b32 	%r77, %f319;
	shr.u32 	%r78, %r77, 31;
	and.b32  	%r79, %r78, 1;
	setp.eq.b32 	%p26, %r79, 1;
	selp.f64 	%fd150, %fd149, %fd148, %p26;
	sub.f64 	%fd151, %fd89, %fd150;
	mul.f64 	%fd152, %fd151, 0d3FE0000000000000;
	cvt.rn.f32.f64 	%f324, %fd152;
	mov.f32 	%f325, 0f3F800000;
	sub.f32 	%f326, %f325, %f324;
	add.f32 	%f327, %f326, %f317;
	cvt.f64.f32 	%fd153, %f327;
	mul.f64 	%fd154, %fd1, %fd153;
	mul.f64 	%fd155, %fd2, %fd154;
	abs.f32 	%f328, %f310;
	cvt.f64.f32 	%fd156, %f328;
	add.f64 	%fd157, %fd4, %fd156;
	mul.f64 	%fd158, %fd157, %fd155;
	cvt.rn.f32.f64 	%f329, %fd158;
	cvt.f64.f32 	%fd159, %f329;
	sub.f32 	%f330, %f310, %f644;
	div.rn.f32 	%f331, %f330, %f32;
	fma.rn.f32 	%f332, %f331, 0f3BBB989D, 0f3F000000;
	cvt.sat.f32.f32 	%f333, %f332;
	mov.f32 	%f334, 0f4B400001;
	mov.f32 	%f335, 0f437C0000;
	fma.rm.f32 	%f336, %f333, %f335, %f334;
	add.f32 	%f337, %f336, 0fCB40007F;
	neg.f32 	%f338, %f337;
	fma.rn.f32 	%f339, %f331, 0f3FB8AA3B, %f338;
	fma.rn.f32 	%f340, %f331, 0f32A57060, %f339;
	mov.b32 	%r80, %f336;
	shl.b32 	%r81, %r80, 23;
	mov.b32 	%f341, %r81;
	ex2.approx.ftz.f32 	%f342, %f340;
	mul.f32 	%f343, %f342, %f341;
	cvt.f64.f32 	%fd160, %f343;
	add.f64 	%fd161, %fd160, 0d3FF0000000000000;
	rcp.rn.f64 	%fd162, %fd161;
	mul.f64 	%fd163, %fd162, %fd159;
	cvt.f64.f32 	%fd164, %f642;
	fma.rn.f64 	%fd165, %fd163, 0d3F50000000000000, %fd164;
	cvt.rn.f32.f64 	%f642, %fd165;
	add.f32 	%f344, %f644, %f310;
	div.rn.f32 	%f345, %f344, %f32;
	fma.rn.f32 	%f346, %f345, 0f3BBB989D, 0f3F000000;
	cvt.sat.f32.f32 	%f347, %f346;
	fma.rm.f32 	%f348, %f347, %f335, %f334;
	add.f32 	%f349, %f348, 0fCB40007F;
	neg.f32 	%f350, %f349;
	fma.rn.f32 	%f351, %f345, 0f3FB8AA3B, %f350;
	fma.rn.f32 	%f352, %f345, 0f32A57060, %f351;
	mov.b32 	%r82, %f348;
	shl.b32 	%r83, %r82, 23;
	mov.b32 	%f353, %r83;
	ex2.approx.ftz.f32 	%f354, %f352;
	mul.f32 	%f355, %f354, %f353;
	cvt.f64.f32 	%fd166, %f355;
	add.f64 	%fd167, %fd166, 0d3FF0000000000000;
	rcp.rn.f64 	%fd168, %fd167;
	mul.f64 	%fd169, %fd168, %fd159;
	cvt.f64.f32 	%fd170, %f643;
	fma.rn.f64 	%fd171, %fd169, 0d3F50000000000000, %fd170;
	cvt.rn.f32.f64 	%f643, %fd171;
	add.s32 	%r153, %r153, 1;
	setp.ne.s32 	%p27, %r153, 1024;
	@%p27 bra 	$L__BB2_32;
	bra.uni 	$L__BB2_35;
$L__BB2_33:
	mov.f32 	%f643, 0f00000000;
	mov.b32 	%r152, 0;
	mov.f32 	%f642, %f643;
$L__BB2_34:
	cvt.rn.f32.u32 	%f357, %r152;
	mul.f32 	%f358, %f357, 0f3A800000;
	abs.f32 	%f359, %f358;
	cvt.f64.f32 	%fd172, %f359;
	add.f64 	%fd173, %fd4, %fd172;
	mul.f64 	%fd174, %fd173, %fd3;
	cvt.rn.f32.f64 	%f360, %fd174;
	cvt.f64.f32 	%fd175, %f360;
	sub.f32 	%f361, %f358, %f644;
	div.rn.f32 	%f362, %f361, %f32;
	fma.rn.f32 	%f363, %f362, 0f3BBB989D, 0f3F000000;
	cvt.sat.f32.f32 	%f364, %f363;
	mov.f32 	%f365, 0f4B400001;
	mov.f32 	%f366, 0f437C0000;
	fma.rm.f32 	%f367, %f364, %f366, %f365;
	add.f32 	%f368, %f367, 0fCB40007F;
	neg.f32 	%f369, %f368;
	fma.rn.f32 	%f370, %f362, 0f3FB8AA3B, %f369;
	fma.rn.f32 	%f371, %f362, 0f32A57060, %f370;
	mov.b32 	%r85, %f367;
	shl.b32 	%r86, %r85, 23;
	mov.b32 	%f372, %r86;
	ex2.approx.ftz.f32 	%f373, %f371;
	mul.f32 	%f374, %f373, %f372;
	cvt.f64.f32 	%fd176, %f374;
	add.f64 	%fd177, %fd176, 0d3FF0000000000000;
	rcp.rn.f64 	%fd178, %fd177;
	mul.f64 	%fd179, %fd178, %fd175;
	cvt.f64.f32 	%fd180, %f642;
	fma.rn.f64 	%fd181, %fd179, 0d3F50000000000000, %fd180;
	cvt.rn.f32.f64 	%f375, %fd181;
	add.f32 	%f376, %f644, %f358;
	div.rn.f32 	%f377, %f376, %f32;
	fma.rn.f32 	%f378, %f377, 0f3BBB989D, 0f3F000000;
	cvt.sat.f32.f32 	%f379, %f378;
	fma.rm.f32 	%f380, %f379, %f366, %f365;
	add.f32 	%f381, %f380, 0fCB40007F;
	neg.f32 	%f382, %f381;
	fma.rn.f32 	%f383, %f377, 0f3FB8AA3B, %f382;
	fma.rn.f32 	%f384, %f377, 0f32A57060, %f383;
	mov.b32 	%r87, %f380;
	shl.b32 	%r88, %r87, 23;
	mov.b32 	%f385, %r88;
	ex2.approx.ftz.f32 	%f386, %f384;
	mul.f32 	%f387, %f386, %f385;
	cvt.f64.f32 	%fd182, %f387;
	add.f64 	%fd183, %fd182, 0d3FF0000000000000;
	rcp.rn.f64 	%fd184, %fd183;
	mul.f64 	%fd185, %fd184, %fd175;
	cvt.f64.f32 	%fd186, %f643;
	fma.rn.f64 	%fd187, %fd185, 0d3F50000000000000, %fd186;
	cvt.rn.f32.f64 	%f388, %fd187;
	add.s32 	%r89, %r152, 1;
	cvt.rn.f32.u32 	%f389, %r89;
	mul.f32 	%f390, %f389, 0f3A800000;
	abs.f32 	%f391, %f390;
	cvt.f64.f32 	%fd188, %f391;
	add.f64 	%fd189, %fd4, %fd188;
	mul.f64 	%fd190, %fd189, %fd3;
	cvt.rn.f32.f64 	%f392, %fd190;
	cvt.f64.f32 	%fd191, %f392;
	sub.f32 	%f393, %f390, %f644;
	div.rn.f32 	%f394, %f393, %f32;
	fma.rn.f32 	%f395, %f394, 0f3BBB989D, 0f3F000000;
	cvt.sat.f32.f32 	%f396, %f395;
	fma.rm.f32 	%f397, %f396, %f366, %f365;
	add.f32 	%f398, %f397, 0fCB40007F;
	neg.f32 	%f399, %f398;
	fma.rn.f32 	%f400, %f394, 0f3FB8AA3B, %f399;
	fma.rn.f32 	%f401, %f394, 0f32A57060, %f400;
	mov.b32 	%r90, %f397;
	shl.b32 	%r91, %r90, 23;
	mov.b32 	%f402, %r91;
	ex2.approx.ftz.f32 	%f403, %f401;
	mul.f32 	%f404, %f403, %f402;
	cvt.f64.f32 	%fd192, %f404;
	add.f64 	%fd193, %fd192, 0d3FF0000000000000;
	rcp.rn.f64 	%fd194, %fd193;
	mul.f64 	%fd195, %fd194, %fd191;
	cvt.f64.f32 	%fd196, %f375;
	fma.rn.f64 	%fd197, %fd195, 0d3F50000000000000, %fd196;
	cvt.rn.f32.f64 	%f642, %fd197;
	add.f32 	%f405, %f644, %f390;
	div.rn.f32 	%f406, %f405, %f32;
	fma.rn.f32 	%f407, %f406, 0f3BBB989D, 0f3F000000;
	cvt.sat.f32.f32 	%f408, %f407;
	fma.rm.f32 	%f409, %f408, %f366, %f365;
	add.f32 	%f410, %f409, 0fCB40007F;
	neg.f32 	%f411, %f410;
	fma.rn.f32 	%f412, %f406, 0f3FB8AA3B, %f411;
	fma.rn.f32 	%f413, %f406, 0f32A57060, %f412;
	mov.b32 	%r92, %f409;
	shl.b32 	%r93, %r92, 23;
	mov.b32 	%f414, %r93;
	ex2.approx.ftz.f32 	%f415, %f413;
	mul.f32 	%f416, %f415, %f414;
	cvt.f64.f32 	%fd198, %f416;
	add.f64 	%fd199, %fd198, 0d3FF0000000000000;
	rcp.rn.f64 	%fd200, %fd199;
	mul.f64 	%fd201, %fd200, %fd191;
	cvt.f64.f32 	%fd202, %f388;
	fma.rn.f64 	%fd203, %fd201, 0d3F50000000000000, %fd202;
	cvt.rn.f32.f64 	%f643, %fd203;
	add.s32 	%r152, %r152, 2;
	setp.eq.s32 	%p28, %r152, 1024;
	@%p28 bra 	$L__BB2_35;
	bra.uni 	$L__BB2_34;
$L__BB2_35:
	sub.f32 	%f417, %f642, %f643;
	fma.rn.f32 	%f645, %f38, %f417, %f37;
	setp.ne.s32 	%p29, %r1, %r2;
	@%p29 bra 	$L__BB2_37;
	mov.b32 	%r135, 0;
	st.global.u32 	[%rd3], %r135;
	bra.uni 	$L__BB2_51;
$L__BB2_37:
	cvt.u16.u32 	%rs6, %r1;
	mul.hi.u16 	%rs7, %rs6, 656;
	mul.lo.s16 	%rs8, %rs7, 100;
	sub.s16 	%rs9, %rs6, %rs8;
	shl.b16 	%rs10, %rs9, 1;
	cvt.u32.u16 	%r94, %rs10;
	sub.s32 	%r95, %r1, %r94;
	setp.eq.s32 	%p30, %r95, %r2;
	@%p30 bra 	$L__BB2_52;
	mov.b32 	%r154, 0;
$L__BB2_39:
	sub.f32 	%f418, %f29, %f645;
	abs.f32 	%f419, %f418;
	cvt.f64.f32 	%fd204, %f419;
	setp.lt.f64 	%p31, %fd204, 0d3EB0C6F7A0B5ED8D;
	@%p31 bra 	$L__BB2_51;
	mov.f32 	%f646, 0f00000000;
	mov.b32 	%r155, 0;
	mov.f32 	%f647, %f646;
$L__BB2_41:
	cvt.rn.f32.u32 	%f421, %r155;
	mul.f32 	%f422, %f421, 0f3A800000;
	abs.f32 	%f423, %f422;
	cvt.f64.f32 	%fd205, %f423;
	mul.f64 	%fd206, %fd3, %fd205;
	cvt.rn.f32.f64 	%f424, %fd206;
	cvt.f64.f32 	%fd207, %f424;
	sub.f32 	%f425, %f422, %f644;
	div.rn.f32 	%f426, %f425, %f32;
	fma.rn.f32 	%f427, %f426, 0f3BBB989D, 0f3F000000;
	cvt.sat.f32.f32 	%f428, %f427;
	mov.f32 	%f429, 0f4B400001;
	mov.f32 	%f430, 0f437C0000;
	fma.rm.f32 	%f431, %f428, %f430, %f429;
	add.f32 	%f432, %f431, 0fCB40007F;
	neg.f32 	%f433, %f432;
	fma.rn.f32 	%f434, %f426, 0f3FB8AA3B, %f433;
	fma.rn.f32 	%f435, %f426, 0f32A57060, %f434;
	mov.b32 	%r98, %f431;
	shl.b32 	%r99, %r98, 23;
	mov.b32 	%f436, %r99;
	ex2.approx.ftz.f32 	%f437, %f435;
	mul.f32 	%f438, %f437, %f436;
	cvt.f64.f32 	%fd208, %f438;
	add.f64 	%fd209, %fd208, 0d3FF0000000000000;
	rcp.rn.f64 	%fd210, %fd209;
	mul.f64 	%fd211, %fd210, %fd207;
	cvt.f64.f32 	%fd212, %f647;
	fma.rn.f64 	%fd213, %fd211, 0d3F50000000000000, %fd212;
	cvt.rn.f32.f64 	%f439, %fd213;
	add.f32 	%f440, %f644, %f422;
	fma.rn.f32 	%f441, %f440, 0f3BBB989D, 0f3F000000;
	cvt.sat.f32.f32 	%f442, %f441;
	fma.rm.f32 	%f443, %f442, %f430, %f429;
	add.f32 	%f444, %f443, 0fCB40007F;
	neg.f32 	%f445, %f444;
	fma.rn.f32 	%f446, %f440, 0f3FB8AA3B, %f445;
	fma.rn.f32 	%f447, %f440, 0f32A57060, %f446;
	mov.b32 	%r100, %f443;
	shl.b32 	%r101, %r100, 23;
	mov.b32 	%f448, %r101;
	ex2.approx.ftz.f32 	%f449, %f447;
	mul.f32 	%f450, %f449, %f448;
	div.rn.f32 	%f451, %f450, %f32;
	cvt.f64.f32 	%fd214, %f451;
	add.f64 	%fd215, %fd214, 0d3FF0000000000000;
	rcp.rn.f64 	%fd216, %fd215;
	mul.f64 	%fd217, %fd216, %fd207;
	cvt.f64.f32 	%fd218, %f646;
	fma.rn.f64 	%fd219, %fd217, 0d3F50000000000000, %fd218;
	cvt.rn.f32.f64 	%f452, %fd219;
	add.s32 	%r102, %r155, 1;
	cvt.rn.f32.u32 	%f453, %r102;
	mul.f32 	%f454, %f453, 0f3A800000;
	abs.f32 	%f455, %f454;
	cvt.f64.f32 	%fd220, %f455;
	mul.f64 	%fd221, %fd3, %fd220;
	cvt.rn.f32.f64 	%f456, %fd221;
	cvt.f64.f32 	%fd222, %f456;
	sub.f32 	%f457, %f454, %f644;
	div.rn.f32 	%f458, %f457, %f32;
	fma.rn.f32 	%f459, %f458, 0f3BBB989D, 0f3F000000;
	cvt.sat.f32.f32 	%f460, %f459;
	fma.rm.f32 	%f461, %f460, %f430, %f429;
	add.f32 	%f462, %f461, 0fCB40007F;
	neg.f32 	%f463, %f462;
	fma.rn.f32 	%f464, %f458, 0f3FB8AA3B, %f463;
	fma.rn.f32 	%f465, %f458, 0f32A57060, %f464;
	mov.b32 	%r103, %f461;
	shl.b32 	%r104, %r103, 23;
	mov.b32 	%f466, %r104;
	ex2.approx.ftz.f32 	%f467, %f465;
	mul.f32 	%f468, %f467, %f466;
	cvt.f64.f32 	%fd223, %f468;
	add.f64 	%fd224, %fd223, 0d3FF0000000000000;
	rcp.rn.f64 	%fd225, %fd224;
	mul.f64 	%fd226, %fd225, %fd222;
	cvt.f64.f32 	%fd227, %f439;
	fma.rn.f64 	%fd228, %fd226, 0d3F50000000000000, %fd227;
	cvt.rn.f32.f64 	%f647, %fd228;
	add.f32 	%f469, %f644, %f454;
	fma.rn.f32 	%f470, %f469, 0f3BBB989D, 0f3F000000;
	cvt.sat.f32.f32 	%f471, %f470;
	fma.rm.f32 	%f472, %f471, %f430, %f429;
	add.f32 	%f473, %f472, 0fCB40007F;
	neg.f32 	%f474, %f473;
	fma.rn.f32 	%f475, %f469, 0f3FB8AA3B, %f474;
	fma.rn.f32 	%f476, %f469, 0f32A57060, %f475;
	mov.b32 	%r105, %f472;
	shl.b32 	%r106, %r105, 23;
	mov.b32 	%f477, %r106;
	ex2.approx.ftz.f32 	%f478, %f476;
	mul.f32 	%f479, %f478, %f477;
	div.rn.f32 	%f480, %f479, %f32;
	cvt.f64.f32 	%fd229, %f480;
	add.f64 	%fd230, %fd229, 0d3FF0000000000000;
	rcp.rn.f64 	%fd231, %fd230;
	mul.f64 	%fd232, %fd231, %fd222;
	cvt.f64.f32 	%fd233, %f452;
	fma.rn.f64 	%fd234, %fd232, 0d3F50000000000000, %fd233;
	cvt.rn.f32.f64 	%f646, %fd234;
	add.s32 	%r155, %r155, 2;
	setp.ne.s32 	%p32, %r155, 1024;
	@%p32 bra 	$L__BB2_41;
	sub.f32 	%f481, %f647, %f646;
	fma.rn.f32 	%f59, %f31, %f481, %f644;
	ld.global.f32 	%f60, [%rd1];
	ld.global.f32 	%f482, [%rd1+4];
	setp.lt.f32 	%p33, %f60, 0f00000000;
	ld.const.f32 	%f483, [R];
	mul.f32 	%f61, %f482, %f483;
	mov.f32 	%f653, 0f00000000;
	@%p33 bra 	$L__BB2_45;
	mov.b32 	%r157, 0;
	mov.f32 	%f652, %f653;
$L__BB2_44:
	cvt.rn.f32.u32 	%f485, %r157;
	mul.f32 	%f486, %f485, 0f3A800000;
	add.f32 	%f487, %f60, %f486;
	div.rn.f32 	%f488, %f487, %f61;
	cvt.f64.f32 	%fd235, %f488;
	abs.f64 	%fd236, %fd235;
	fma.rn.f64 	%fd237, %fd236, 0dBCF0679AFBA6F279, 0d3D47088FDB46FA5F;
	fma.rn.f64 	%fd238, %fd237, %fd236, 0dBD8DF9F9B976A9B2;
	fma.rn.f64 	%fd239, %fd238, %fd236, 0d3DC7F1F5590CC332;
	fma.rn.f64 	%fd240, %fd239, %fd236, 0dBDFA28A3CD2D56C4;
	fma.rn.f64 	%fd241, %fd240, %fd236, 0d3E2485EE67835925;
	fma.rn.f64 	%fd242, %fd241, %fd236, 0dBE476DB45919F583;
	fma.rn.f64 	%fd243, %fd242, %fd236, 0d3E62D698D98C8D71;
	fma.rn.f64 	%fd244, %fd243, %fd236, 0dBE720A2C7155D5C6;
	fma.rn.f64 	%fd245, %fd244, %fd236, 0dBE41D29B37CA1397;
	fma.rn.f64 	%fd246, %fd245, %fd236, 0d3EA2EF6CC0F67A49;
	fma.rn.f64 	%fd247, %fd246, %fd236, 0dBEC102B892333B6F;
	fma.rn.f64 	%fd248, %fd247, %fd236, 0d3ECA30375BA9A84E;
	fma.rn.f64 	%fd249, %fd248, %fd236, 0d3ECAAD18DEDEA43E;
	fma.rn.f64 	%fd250, %fd249, %fd236, 0dBEFF05355BC5B225;
	fma.rn.f64 	%fd251, %fd250, %fd236, 0d3F10E37A3108BC8B;
	fma.rn.f64 	%fd252, %fd251, %fd236, 0d3EFB292D828E5CB2;
	fma.rn.f64 	%fd253, %fd252, %fd236, 0dBF4356626EBF9BFA;
	fma.rn.f64 	%fd254, %fd253, %fd236, 0d3F5BCA68F73D6AFC;
	fma.rn.f64 	%fd255, %fd254, %fd236, 0dBF2B6B69EBBC280B;
	fma.rn.f64 	%fd256, %fd255, %fd236, 0dBF9396685912A453;
	fma.rn.f64 	%fd257, %fd256, %fd236, 0d3FBA4F4E2A1ABEF8;
	fma.rn.f64 	%fd258, %fd257, %fd236, 0d3FE45F306DC9C8BB;
	fma.rn.f64 	%fd259, %fd258, %fd236, 0d3FC06EBA8214DB69;
	fma.rn.f64 	%fd260, %fd259, %fd236, %fd236;
	sub.f64 	%fd261, %fd236, %fd260;
	fma.rn.f64 	%fd262, %fd259, %fd236, %fd261;
	neg.f64 	%fd263, %fd260;
	neg.f64 	%fd264, %fd262;
	cvt.rn.f32.f64 	%f489, %fd263;
	mul.f32 	%f490, %f489, 0f3FB8AA3B;
	cvt.rni.f32.f32 	%f491, %f490;
	cvt.f64.f32 	%fd265, %f491;
	fma.rn.f64 	%fd266, %fd265, 0dBFE62E42FEFA39EF, %fd263;
	fma.rn.f64 	%fd267, %fd266, 0d3E5AE904A4741B81, 0d3E928A27F89B6999;
	fma.rn.f64 	%fd268, %fd267, %fd266, 0d3EC71DE715FF7E07;
	fma.rn.f64 	%fd269, %fd268, %fd266, 0d3EFA019A6B0AC45A;
	fma.rn.f64 	%fd270, %fd269, %fd266, 0d3F2A01A017EED94F;
	fma.rn.f64 	%fd271, %fd270, %fd266, 0d3F56C16C17F2A71B;
	fma.rn.f64 	%fd272, %fd271, %fd266, 0d3F811111111173C4;
	fma.rn.f64 	%fd273, %fd272, %fd266, 0d3FA555555555211A;
	fma.rn.f64 	%fd274, %fd273, %fd266, 0d3FC5555555555540;
	fma.rn.f64 	%fd275, %fd274, %fd266, 0d3FE0000000000005;
	mul.f64 	%fd276, %fd266, %fd275;
	fma.rn.f64 	%fd277, %fd276, %fd266, %fd264;
	add.f64 	%fd278, %fd266, %fd277;
	ex2.approx.ftz.f32 	%f492, %f491;
	cvt.f64.f32 	%fd279, %f492;
	mov.f64 	%fd280, 0d3FF0000000000000;
	sub.f64 	%fd281, %fd280, %fd279;
	neg.f64 	%fd282, %fd278;
	fma.rn.f64 	%fd283, %fd282, %fd279, %fd281;
	setp.ge.f64 	%p34, %fd236, 0d4017AFB48DC96626;
	selp.f64 	%fd284, 0d3FF0000000000000, %fd283, %p34;
	abs.f64 	%fd285, %fd284;
	neg.f64 	%fd286, %fd285;
	mov.b32 	%r108, %f488;
	shr.u32 	%r109, %r108, 31;
	and.b32  	%r110, %r109, 1;
	setp.eq.b32 	%p35, %r110, 1;
	selp.f64 	%fd287, %fd286, %fd285, %p35;
	sub.f64 	%fd288, %fd280, %fd287;
	mul.f64 	%fd289, %fd288, 0d3FE0000000000000;
	cvt.rn.f32.f64 	%f493, %fd289;
	sub.f32 	%f494, %f486, %f60;
	div.rn.f32 	%f495, %f494, %f61;
	cvt.f64.f32 	%fd290, %f495;
	abs.f64 	%fd291, %fd290;
	fma.rn.f64 	%fd292, %fd291, 0dBCF0679AFBA6F279, 0d3D47088FDB46FA5F;
	fma.rn.f64 	%fd293, %fd292, %fd291, 0dBD8DF9F9B976A9B2;
	fma.rn.f64 	%fd294, %fd293, %fd291, 0d3DC7F1F5590CC332;
	fma.rn.f64 	%fd295, %fd294, %fd291, 0dBDFA28A3CD2D56C4;
	fma.rn.f64 	%fd296, %fd295, %fd291, 0d3E2485EE67835925;
	fma.rn.f64 	%fd297, %fd296, %fd291, 0dBE476DB45919F583;
	fma.rn.f64 	%fd298, %fd297, %fd291, 0d3E62D698D98C8D71;
	fma.rn.f64 	%fd299, %fd298, %fd291, 0dBE720A2C7155D5C6;
	fma.rn.f64 	%fd300, %fd299, %fd291, 0dBE41D29B37CA1397;
	fma.rn.f64 	%fd301, %fd300, %fd291, 0d3EA2EF6CC0F67A49;
	fma.rn.f64 	%fd302, %fd301, %fd291, 0dBEC102B892333B6F;
	fma.rn.f64 	%fd303, %fd302, %fd291, 0d3ECA30375BA9A84E;
	fma.rn.f64 	%fd304, %fd303, %fd291, 0d3ECAAD18DEDEA43E;
	fma.rn.f64 	%fd305, %fd304, %fd291, 0dBEFF05355BC5B225;
	fma.rn.f64 	%fd306, %fd305, %fd291, 0d3F10E37A3108BC8B;
	fma.rn.f64 	%fd307, %fd306, %fd291, 0d3EFB292D828E5CB2;
	fma.rn.f64 	%fd308, %fd307, %fd291, 0dBF4356626EBF9BFA;
	fma.rn.f64 	%fd309, %fd308, %fd291, 0d3F5BCA68F73D6AFC;
	fma.rn.f64 	%fd310, %fd309, %fd291, 0dBF2B6B69EBBC280B;
	fma.rn.f64 	%fd311, %fd310, %fd291, 0dBF9396685912A453;
	fma.rn.f64 	%fd312, %fd311, %fd291, 0d3FBA4F4E2A1ABEF8;
	fma.rn.f64 	%fd313, %fd312, %fd291, 0d3FE45F306DC9C8BB;
	fma.rn.f64 	%fd314, %fd313, %fd291, 0d3FC06EBA8214DB69;
	fma.rn.f64 	%fd315, %fd314, %fd291, %fd291;
	sub.f64 	%fd316, %fd291, %fd315;
	fma.rn.f64 	%fd317, %fd314, %fd291, %fd316;
	neg.f64 	%fd318, %fd315;
	neg.f64 	%fd319, %fd317;
	cvt.rn.f32.f64 	%f496, %fd318;
	mul.f32 	%f497, %f496, 0f3FB8AA3B;
	cvt.rni.f32.f32 	%f498, %f497;
	cvt.f64.f32 	%fd320, %f498;
	fma.rn.f64 	%fd321, %fd320, 0dBFE62E42FEFA39EF, %fd318;
	fma.rn.f64 	%fd322, %fd321, 0d3E5AE904A4741B81, 0d3E928A27F89B6999;
	fma.rn.f64 	%fd323, %fd322, %fd321, 0d3EC71DE715FF7E07;
	fma.rn.f64 	%fd324, %fd323, %fd321, 0d3EFA019A6B0AC45A;
	fma.rn.f64 	%fd325, %fd324, %fd321, 0d3F2A01A017EED94F;
	fma.rn.f64 	%fd326, %fd325, %fd321, 0d3F56C16C17F2A71B;
	fma.rn.f64 	%fd327, %fd326, %fd321, 0d3F811111111173C4;
	fma.rn.f64 	%fd328, %fd327, %fd321, 0d3FA555555555211A;
	fma.rn.f64 	%fd329, %fd328, %fd321, 0d3FC5555555555540;
	fma.rn.f64 	%fd330, %fd329, %fd321, 0d3FE0000000000005;
	mul.f64 	%fd331, %fd321, %fd330;
	fma.rn.f64 	%fd332, %fd331, %fd321, %fd319;
	add.f64 	%fd333, %fd321, %fd332;
	ex2.approx.ftz.f32 	%f499, %f498;
	cvt.f64.f32 	%fd334, %f499;
	sub.f64 	%fd335, %fd280, %fd334;
	neg.f64 	%fd336, %fd333;
	fma.rn.f64 	%fd337, %fd336, %fd334, %fd335;
	setp.ge.f64 	%p36, %fd291, 0d4017AFB48DC96626;
	selp.f64 	%fd338, 0d3FF0000000000000, %fd337, %p36;
	abs.f64 	%fd339, %fd338;
	neg.f64 	%fd340, %fd339;
	mov.b32 	%r111, %f495;
	shr.u32 	%r112, %r111, 31;
	and.b32  	%r113, %r112, 1;
	setp.eq.b32 	%p37, %r113, 1;
	selp.f64 	%fd341, %fd340, %fd339, %p37;
	sub.f64 	%fd342, %fd280, %fd341;
	mul.f64 	%fd343, %fd342, 0d3FE0000000000000;
	cvt.rn.f32.f64 	%f500, %fd343;
	mov.f32 	%f501, 0f3F800000;
	sub.f32 	%f502, %f501, %f500;
	add.f32 	%f503, %f502, %f493;
	cvt.f64.f32 	%fd344, %f503;
	mul.f64 	%fd345, %fd1, %fd344;
	mul.f64 	%fd346, %fd2, %fd345;
	abs.f32 	%f504, %f486;
	cvt.f64.f32 	%fd347, %f504;
	add.f64 	%fd348, %fd4, %fd347;
	mul.f64 	%fd349, %fd348, %fd346;
	cvt.rn.f32.f64 	%f505, %fd349;
	cvt.f64.f32 	%fd350, %f505;
	sub.f32 	%f506, %f486, %f644;
	div.rn.f32 	%f507, %f506, %f32;
	fma.rn.f32 	%f508, %f507, 0f3BBB989D, 0f3F000000;
	cvt.sat.f32.f32 	%f509, %f508;
	mov.f32 	%f510, 0f4B400001;
	mov.f32 	%f511, 0f437C0000;
	fma.rm.f32 	%f512, %f509, %f511, %f510;
	add.f32 	%f513, %f512, 0fCB40007F;
	neg.f32 	%f514, %f513;
	fma.rn.f32 	%f515, %f507, 0f3FB8AA3B, %f514;
	fma.rn.f32 	%f516, %f507, 0f32A57060, %f515;
	mov.b32 	%r114, %f512;
	shl.b32 	%r115, %r114, 23;
	mov.b32 	%f517, %r115;
	ex2.approx.ftz.f32 	%f518, %f516;
	mul.f32 	%f519, %f518, %f517;
	cvt.f64.f32 	%fd351, %f519;
	add.f64 	%fd352, %fd351, 0d3FF0000000000000;
	rcp.rn.f64 	%fd353, %fd352;
	mul.f64 	%fd354, %fd353, %fd350;
	cvt.f64.f32 	%fd355, %f652;
	fma.rn.f64 	%fd356, %fd354, 0d3F50000000000000, %fd355;
	cvt.rn.f32.f64 	%f652, %fd356;
	add.f32 	%f520, %f644, %f486;
	div.rn.f32 	%f521, %f520, %f32;
	fma.rn.f32 	%f522, %f521, 0f3BBB989D, 0f3F000000;
	cvt.sat.f32.f32 	%f523, %f522;
	fma.rm.f32 	%f524, %f523, %f511, %f510;
	add.f32 	%f525, %f524, 0fCB40007F;
	neg.f32 	%f526, %f525;
	fma.rn.f32 	%f527, %f521, 0f3FB8AA3B, %f526;
	fma.rn.f32 	%f528, %f521, 0f32A57060, %f527;
	mov.b32 	%r116, %f524;
	shl.b32 	%r117, %r116, 23;
	mov.b32 	%f529, %r117;
	ex2.approx.ftz.f32 	%f530, %f528;
	mul.f32 	%f531, %f530, %f529;
	cvt.f64.f32 	%fd357, %f531;
	add.f64 	%fd358, %fd357, 0d3FF0000000000000;
	rcp.rn.f64 	%fd359, %fd358;
	mul.f64 	%fd360, %fd359, %fd350;
	cvt.f64.f32 	%fd361, %f653;
	fma.rn.f64 	%fd362, %fd360, 0d3F50000000000000, %fd361;
	cvt.rn.f32.f64 	%f653, %fd362;
	add.s32 	%r157, %r157, 1;
	setp.ne.s32 	%p38, %r157, 1024;
	@%p38 bra 	$L__BB2_44;
	bra.uni 	$L__BB2_47;
$L__BB2_45:
	mov.b32 	%r156, 0;
	mov.f32 	%f652, %f653;
$L__BB2_46:
	cvt.rn.f32.u32 	%f533, %r156;
	mul.f32 	%f534, %f533, 0f3A800000;
	abs.f32 	%f535, %f534;
	cvt.f64.f32 	%fd363, %f535;
	add.f64 	%fd364, %fd4, %fd363;
	mul.f64 	%fd365, %fd364, %fd3;
	cvt.rn.f32.f64 	%f536, %fd365;
	cvt.f64.f32 	%fd366, %f536;
	sub.f32 	%f537, %f534, %f644;
	div.rn.f32 	%f538, %f537, %f32;
	fma.rn.f32 	%f539, %f538, 0f3BBB989D, 0f3F000000;
	cvt.sat.f32.f32 	%f540, %f539;
	mov.f32 	%f541, 0f4B400001;
	mov.f32 	%f542, 0f437C0000;
	fma.rm.f32 	%f543, %f540, %f542, %f541;
	add.f32 	%f544, %f543, 0fCB40007F;
	neg.f32 	%f545, %f544;
	fma.rn.f32 	%f546, %f538, 0f3FB8AA3B, %f545;
	fma.rn.f32 	%f547, %f538, 0f32A57060, %f546;
	mov.b32 	%r119, %f543;
	shl.b32 	%r120, %r119, 23;
	mov.b32 	%f548, %r120;
	ex2.approx.ftz.f32 	%f549, %f547;
	mul.f32 	%f550, %f549, %f548;
	cvt.f64.f32 	%fd367, %f550;
	add.f64 	%fd368, %fd367, 0d3FF0000000000000;
	rcp.rn.f64 	%fd369, %fd368;
	mul.f64 	%fd370, %fd369, %fd366;
	cvt.f64.f32 	%fd371, %f652;
	fma.rn.f64 	%fd372, %fd370, 0d3F50000000000000, %fd371;
	cvt.rn.f32.f64 	%f551, %fd372;
	add.f32 	%f552, %f644, %f534;
	div.rn.f32 	%f553, %f552, %f32;
	fma.rn.f32 	%f554, %f553, 0f3BBB989D, 0f3F000000;
	cvt.sat.f32.f32 	%f555, %f554;
	fma.rm.f32 	%f556, %f555, %f542, %f541;
	add.f32 	%f557, %f556, 0fCB40007F;
	neg.f32 	%f558, %f557;
	fma.rn.f32 	%f559, %f553, 0f3FB8AA3B, %f558;
	fma.rn.f32 	%f560, %f553, 0f32A57060, %f559;
	mov.b32 	%r121, %f556;
	shl.b32 	%r122, %r121, 23;
	mov.b32 	%f561, %r122;
	ex2.approx.ftz.f32 	%f562, %f560;
	mul.f32 	%f563, %f562, %f561;
	cvt.f64.f32 	%fd373, %f563;
	add.f64 	%fd374, %fd373, 0d3FF0000000000000;
	rcp.rn.f64 	%fd375, %fd374;
	mul.f64 	%fd376, %fd375, %fd366;
	cvt.f64.f32 	%fd377, %f653;
	fma.rn.f64 	%fd378, %fd376, 0d3F50000000000000, %fd377;
	cvt.rn.f32.f64 	%f564, %fd378;
	add.s32 	%r123, %r156, 1;
	cvt.rn.f32.u32 	%f565, %r123;
	mul.f32 	%f566, %f565, 0f3A800000;
	abs.f32 	%f567, %f566;
	cvt.f64.f32 	%fd379, %f567;
	add.f64 	%fd380, %fd4, %fd379;
	mul.f64 	%fd381, %fd380, %fd3;
	cvt.rn.f32.f64 	%f568, %fd381;
	cvt.f64.f32 	%fd382, %f568;
	sub.f32 	%f569, %f566, %f644;
	div.rn.f32 	%f570, %f569, %f32;
	fma.rn.f32 	%f571, %f570, 0f3BBB989D, 0f3F000000;
	cvt.sat.f32.f32 	%f572, %f571;
	fma.rm.f32 	%f573, %f572, %f542, %f541;
	add.f32 	%f574, %f573, 0fCB40007F;
	neg.f32 	%f575, %f574;
	fma.rn.f32 	%f576, %f570, 0f3FB8AA3B, %f575;
	fma.rn.f32 	%f577, %f570, 0f32A57060, %f576;
	mov.b32 	%r124, %f573;
	shl.b32 	%r125, %r124, 23;
	mov.b32 	%f578, %r125;
	ex2.approx.ftz.f32 	%f579, %f577;
	mul.f32 	%f580, %f579, %f578;
	cvt.f64.f32 	%fd383, %f580;
	add.f64 	%fd384, %fd383, 0d3FF0000000000000;
	rcp.rn.f64 	%fd385, %fd384;
	mul.f64 	%fd386, %fd385, %fd382;
	cvt.f64.f32 	%fd387, %f551;
	fma.rn.f64 	%fd388, %fd386, 0d3F50000000000000, %fd387;
	cvt.rn.f32.f64 	%f652, %fd388;
	add.f32 	%f581, %f644, %f566;
	div.rn.f32 	%f582, %f581, %f32;
	fma.rn.f32 	%f583, %f582, 0f3BBB989D, 0f3F000000;
	cvt.sat.f32.f32 	%f584, %f583;
	fma.rm.f32 	%f585, %f584, %f542, %f541;
	add.f32 	%f586, %f585, 0fCB40007F;
	neg.f32 	%f587, %f586;
	fma.rn.f32 	%f588, %f582, 0f3FB8AA3B, %f587;
	fma.rn.f32 	%f589, %f582, 0f32A57060, %f588;
	mov.b32 	%r126, %f585;
	shl.b32 	%r127, %r126, 23;
	mov.b32 	%f590, %r127;
	ex2.approx.ftz.f32 	%f591, %f589;
	mul.f32 	%f592, %f591, %f590;
	cvt.f64.f32 	%fd389, %f592;
	add.f64 	%fd390, %fd389, 0d3FF0000000000000;
	rcp.rn.f64 	%fd391, %fd390;
	mul.f64 	%fd392, %fd391, %fd382;
	cvt.f64.f32 	%fd393, %f564;
	fma.rn.f64 	%fd394, %fd392, 0d3F50000000000000, %fd393;
	cvt.rn.f32.f64 	%f653, %fd394;
	add.s32 	%r156, %r156, 2;
	setp.eq.s32 	%p39, %r156, 1024;
	@%p39 bra 	$L__BB2_47;
	bra.uni 	$L__BB2_46;
$L__BB2_47:
	setp.geu.f32 	%p40, %f60, 0f00000000;
	sub.f32 	%f593, %f652, %f653;
	fma.rn.f32 	%f645, %f38, %f593, %f59;
	abs.f32 	%f594, %f644;
	cvt.f64.f32 	%fd5, %f594;
	mul.f64 	%fd395, %fd3, %fd5;
	cvt.rn.f32.f64 	%f595, %fd395;
	fma.rn.f32 	%f73, %f31, %f595, 0f3F800000;
	@%p40 bra 	$L__BB2_49;
	add.f64 	%fd509, %fd4, %fd5;
	mul.f64 	%fd510, %fd509, %fd3;
	bra.uni 	$L__BB2_50;
$L__BB2_49:
	add.f32 	%f596, %f644, %f60;
	div.rn.f32 	%f597, %f596, %f61;
	cvt.f64.f32 	%fd396, %f597;
	abs.f64 	%fd397, %fd396;
	fma.rn.f64 	%fd398, %fd397, 0dBCF0679AFBA6F279, 0d3D47088FDB46FA5F;
	fma.rn.f64 	%fd399, %fd398, %fd397, 0dBD8DF9F9B976A9B2;
	fma.rn.f64 	%fd400, %fd399, %fd397, 0d3DC7F1F5590CC332;
	fma.rn.f64 	%fd401, %fd400, %fd397, 0dBDFA28A3CD2D56C4;
	fma.rn.f64 	%fd402, %fd401, %fd397, 0d3E2485EE67835925;
	fma.rn.f64 	%fd403, %fd402, %fd397, 0dBE476DB45919F583;
	fma.rn.f64 	%fd404, %fd403, %fd397, 0d3E62D698D98C8D71;
	fma.rn.f64 	%fd405, %fd404, %fd397, 0dBE720A2C7155D5C6;
	fma.rn.f64 	%fd406, %fd405, %fd397, 0dBE41D29B37CA1397;
	fma.rn.f64 	%fd407, %fd406, %fd397, 0d3EA2EF6CC0F67A49;
	fma.rn.f64 	%fd408, %fd407, %fd397, 0dBEC102B892333B6F;
	fma.rn.f64 	%fd409, %fd408, %fd397, 0d3ECA30375BA9A84E;
	fma.rn.f64 	%fd410, %fd409, %fd397, 0d3ECAAD18DEDEA43E;
	fma.rn.f64 	%fd411, %fd410, %fd397, 0dBEFF05355BC5B225;
	fma.rn.f64 	%fd412, %fd411, %fd397, 0d3F10E37A3108BC8B;
	fma.rn.f64 	%fd413, %fd412, %fd397, 0d3EFB292D828E5CB2;
	fma.rn.f64 	%fd414, %fd413, %fd397, 0dBF4356626EBF9BFA;
	fma.rn.f64 	%fd415, %fd414, %fd397, 0d3F5BCA68F73D6AFC;
	fma.rn.f64 	%fd416, %fd415, %fd397, 0dBF2B6B69EBBC280B;
	fma.rn.f64 	%fd417, %fd416, %fd397, 0dBF9396685912A453;
	fma.rn.f64 	%fd418, %fd417, %fd397, 0d3FBA4F4E2A1ABEF8;
	fma.rn.f64 	%fd419, %fd418, %fd397, 0d3FE45F306DC9C8BB;
	fma.rn.f64 	%fd420, %fd419, %fd397, 0d3FC06EBA8214DB69;
	fma.rn.f64 	%fd421, %fd420, %fd397, %fd397;
	sub.f64 	%fd422, %fd397, %fd421;
	fma.rn.f64 	%fd423, %fd420, %fd397, %fd422;
	neg.f64 	%fd424, %fd421;
	neg.f64 	%fd425, %fd423;
	cvt.rn.f32.f64 	%f598, %fd424;
	mul.f32 	%f599, %f598, 0f3FB8AA3B;
	cvt.rni.f32.f32 	%f600, %f599;
	cvt.f64.f32 	%fd426, %f600;
	fma.rn.f64 	%fd427, %fd426, 0dBFE62E42FEFA39EF, %fd424;
	fma.rn.f64 	%fd428, %fd427, 0d3E5AE904A4741B81, 0d3E928A27F89B6999;
	fma.rn.f64 	%fd429, %fd428, %fd427, 0d3EC71DE715FF7E07;
	fma.rn.f64 	%fd430, %fd429, %fd427, 0d3EFA019A6B0AC45A;
	fma.rn.f64 	%fd431, %fd430, %fd427, 0d3F2A01A017EED94F;
	fma.rn.f64 	%fd432, %fd431, %fd427, 0d3F56C16C17F2A71B;
	fma.rn.f64 	%fd433, %fd432, %fd427, 0d3F811111111173C4;
	fma.rn.f64 	%fd434, %fd433, %fd427, 0d3FA555555555211A;
	fma.rn.f64 	%fd435, %fd434, %fd427, 0d3FC5555555555540;
	fma.rn.f64 	%fd436, %fd435, %fd427, 0d3FE0000000000005;
	mul.f64 	%fd437, %fd427, %fd436;
	fma.rn.f64 	%fd438, %fd437, %fd427, %fd425;
	add.f64 	%fd439, %fd427, %fd438;
	ex2.approx.ftz.f32 	%f601, %f600;
	cvt.f64.f32 	%fd440, %f601;
	mov.f64 	%fd441, 0d3FF0000000000000;
	sub.f64 	%fd442, %fd441, %fd440;
	neg.f64 	%fd443, %fd439;
	fma.rn.f64 	%fd444, %fd443, %fd440, %fd442;
	setp.ge.f64 	%p41, %fd397, 0d4017AFB48DC96626;
	selp.f64 	%fd445, 0d3FF0000000000000, %fd444, %p41;
	abs.f64 	%fd446, %fd445;
	neg.f64 	%fd447, %fd446;
	mov.b32 	%r128, %f597;
	shr.u32 	%r129, %r128, 31;
	and.b32  	%r130, %r129, 1;
	setp.eq.b32 	%p42, %r130, 1;
	selp.f64 	%fd448, %fd447, %fd446, %p42;
	sub.f64 	%fd449, %fd441, %fd448;
	mul.f64 	%fd450, %fd449, 0d3FE0000000000000;
	cvt.rn.f32.f64 	%f602, %fd450;
	sub.f32 	%f603, %f644, %f60;
	div.rn.f32 	%f604, %f603, %f61;
	cvt.f64.f32 	%fd451, %f604;
	abs.f64 	%fd452, %fd451;
	fma.rn.f64 	%fd453, %fd452, 0dBCF0679AFBA6F279, 0d3D47088FDB46FA5F;
	fma.rn.f64 	%fd454, %fd453, %fd452, 0dBD8DF9F9B976A9B2;
	fma.rn.f64 	%fd455, %fd454, %fd452, 0d3DC7F1F5590CC332;
	fma.rn.f64 	%fd456, %fd455, %fd452, 0dBDFA28A3CD2D56C4;
	fma.rn.f64 	%fd457, %fd456, %fd452, 0d3E2485EE67835925;
	fma.rn.f64 	%fd458, %fd457, %fd452, 0dBE476DB45919F583;
	fma.rn.f64 	%fd459, %fd458, %fd452, 0d3E62D698D98C8D71;
	fma.rn.f64 	%fd460, %fd459, %fd452, 0dBE720A2C7155D5C6;
	fma.rn.f64 	%fd461, %fd460, %fd452, 0dBE41D29B37CA1397;
	fma.rn.f64 	%fd462, %fd461, %fd452, 0d3EA2EF6CC0F67A49;
	fma.rn.f64 	%fd463, %fd462, %fd452, 0dBEC102B892333B6F;
	fma.rn.f64 	%fd464, %fd463, %fd452, 0d3ECA30375BA9A84E;
	fma.rn.f64 	%fd465, %fd464, %fd452, 0d3ECAAD18DEDEA43E;
	fma.rn.f64 	%fd466, %fd465, %fd452, 0dBEFF05355BC5B225;
	fma.rn.f64 	%fd467, %fd466, %fd452, 0d3F10E37A3108BC8B;
	fma.rn.f64 	%fd468, %fd467, %fd452, 0d3EFB292D828E5CB2;
	fma.rn.f64 	%fd469, %fd468, %fd452, 0dBF4356626EBF9BFA;
	fma.rn.f64 	%fd470, %fd469, %fd452, 0d3F5BCA68F73D6AFC;
	fma.rn.f64 	%fd471, %fd470, %fd452, 0dBF2B6B69EBBC280B;
	fma.rn.f64 	%fd472, %fd471, %fd452, 0dBF9396685912A453;
	fma.rn.f64 	%fd473, %fd472, %fd452, 0d3FBA4F4E2A1ABEF8;
	fma.rn.f64 	%fd474, %fd473, %fd452, 0d3FE45F306DC9C8BB;
	fma.rn.f64 	%fd475, %fd474, %fd452, 0d3FC06EBA8214DB69;
	fma.rn.f64 	%fd476, %fd475, %fd452, %fd452;
	sub.f64 	%fd477, %fd452, %fd476;
	fma.rn.f64 	%fd478, %fd475, %fd452, %fd477;
	neg.f64 	%fd479, %fd476;
	neg.f64 	%fd480, %fd478;
	cvt.rn.f32.f64 	%f605, %fd479;
	mul.f32 	%f606, %f605, 0f3FB8AA3B;
	cvt.rni.f32.f32 	%f607, %f606;
	cvt.f64.f32 	%fd481, %f607;
	fma.rn.f64 	%fd482, %fd481, 0dBFE62E42FEFA39EF, %fd479;
	fma.rn.f64 	%fd483, %fd482, 0d3E5AE904A4741B81, 0d3E928A27F89B6999;
	fma.rn.f64 	%fd484, %fd483, %fd482, 0d3EC71DE715FF7E07;
	fma.rn.f64 	%fd485, %fd484, %fd482, 0d3EFA019A6B0AC45A;
	fma.rn.f64 	%fd486, %fd485, %fd482, 0d3F2A01A017EED94F;
	fma.rn.f64 	%fd487, %fd486, %fd482, 0d3F56C16C17F2A71B;
	fma.rn.f64 	%fd488, %fd487, %fd482, 0d3F811111111173C4;
	fma.rn.f64 	%fd489, %fd488, %fd482, 0d3FA555555555211A;
	fma.rn.f64 	%fd490, %fd489, %fd482, 0d3FC5555555555540;
	fma.rn.f64 	%fd491, %fd490, %fd482, 0d3FE0000000000005;
	mul.f64 	%fd492, %fd482, %fd491;
	fma.rn.f64 	%fd493, %fd492, %fd482, %fd480;
	add.f64 	%fd494, %fd482, %fd493;
	ex2.approx.ftz.f32 	%f608, %f607;
	cvt.f64.f32 	%fd495, %f608;
	sub.f64 	%fd496, %fd441, %fd495;
	neg.f64 	%fd497, %fd494;
	fma.rn.f64 	%fd498, %fd497, %fd495, %fd496;
	setp.ge.f64 	%p43, %fd452, 0d4017AFB48DC96626;
	selp.f64 	%fd499, 0d3FF0000000000000, %fd498, %p43;
	abs.f64 	%fd500, %fd499;
	neg.f64 	%fd501, %fd500;
	mov.b32 	%r131, %f604;
	shr.u32 	%r132, %r131, 31;
	and.b32  	%r133, %r132, 1;
	setp.eq.b32 	%p44, %r133, 1;
	selp.f64 	%fd502, %fd501, %fd500, %p44;
	sub.f64 	%fd503, %fd441, %fd502;
	mul.f64 	%fd504, %fd503, 0d3FE0000000000000;
	cvt.rn.f32.f64 	%f609, %fd504;
	mov.f32 	%f610, 0f3F800000;
	sub.f32 	%f611, %f610, %f609;
	add.f32 	%f612, %f611, %f602;
	cvt.f64.f32 	%fd505, %f612;
	mul.f64 	%fd506, %fd1, %fd505;
	mul.f64 	%fd507, %fd2, %fd506;
	add.f64 	%fd508, %fd4, %fd5;
	mul.f64 	%fd510, %fd508, %fd507;
$L__BB2_50:
	ld.param.f32 	%f618, [solve_eF_param_8];
	cvt.rn.f32.f64 	%f613, %fd510;
	fma.rn.f32 	%f614, %f38, %f613, %f73;
	sub.f32 	%f615, %f29, %f645;
	mul.f32 	%f616, %f618, %f615;
	div.rn.f32 	%f617, %f616, %f614;
	add.f32 	%f644, %f644, %f617;
	st.global.f32 	[%rd3], %f644;
	add.s32 	%r154, %r154, 1;
	setp.ne.s32 	%p45, %r154, 100;
	@%p45 bra 	$L__BB2_39;
$L__BB2_51:
	ret;
$L__BB2_52:
	mov.b32 	%r134, 0;
	st.global.u32 	[%rd3], %r134;
	bra.uni 	$L__BB2_51;

}
	// .globl	mlDOS_vec
.visible .entry mlDOS_vec(
	.param .u64 .ptr .align 1 mlDOS_vec_param_0,
	.param .u64 .ptr .align 1 mlDOS_vec_param_1
)
{
	.reg .b32 	%r<2>;
	.reg .b32 	%f<11>;
	.reg .b64 	%rd<8>;
	.reg .b64 	%fd<10>;

	ld.param.u64 	%rd1, [mlDOS_vec_param_0];
	ld.param.u64 	%rd2, [mlDOS_vec_param_1];
	cvta.to.global.u64 	%rd3, %rd2;
	cvta.to.global.u64 	%rd4, %rd1;
	mov.u32 	%r1, %tid.x;
	mul.wide.u32 	%rd5, %r1, 4;
	add.s64 	%rd6, %rd4, %rd5;
	ld.global.f32 	%f1, [%rd6];
	ld.const.f32 	%f2, [GS];
	cvt.f64.f32 	%fd1, %f2;
	ld.const.f32 	%f3, [PI];
	cvt.f64.f32 	%fd2, %f3;
	add.f64 	%fd3, %fd2, %fd2;
	div.rn.f64 	%fd4, %fd1, %fd3;
	ld.const.f32 	%f4, [HB];
	mul.f32 	%f5, %f4, %f4;
	ld.const.f32 	%f6, [VF];
	mul.f32 	%f7, %f5, %f6;
	mul.f32 	%f8, %f6, %f7;
	cvt.f64.f32 	%fd5, %f8;
	rcp.rn.f64 	%fd6, %fd5;
	mul.f64 	%fd7, %fd4, %fd6;
	abs.f32 	%f9, %f1;
	cvt.f64.f32 	%fd8, %f9;
	mul.f64 	%fd9, %fd7, %fd8;
	cvt.rn.f32.f64 	%f10, %fd9;
	add.s64 	%rd7, %rd3, %rd5;
	st.global.f32 	[%rd7], %f10;
	ret;

}
	// .globl	blDOS_vec
.visible .entry blDOS_vec(
	.param .u64 .ptr .align 1 blDOS_vec_param_0,
	.param .u64 .ptr .align 1 blDOS_vec_param_1,
	.param .u64 .ptr .align 1 blDOS_vec_param_2
)
{
	.reg .pred 	%p<6>;
	.reg .b32 	%r<8>;
	.reg .b32 	%f<42>;
	.reg .b64 	%rd<11>;
	.reg .b64 	%fd<136>;

	ld.param.u64 	%rd3, [blDOS_vec_param_0];
	ld.param.u64 	%rd4, [blDOS_vec_param_1];
	ld.param.u64 	%rd2, [blDOS_vec_param_2];
	cvta.to.global.u64 	%rd1, %rd4;
	cvta.to.global.u64 	%rd5, %rd3;
	mov.u32 	%r1, %tid.x;
	mul.wide.u32 	%rd6, %r1, 4;
	add.s64 	%rd7, %rd5, %rd6;
	ld.global.f32 	%f1, [%rd7];
	ld.global.f32 	%f2, [%rd1];
	setp.geu.f32 	%p1, %f2, 0f00000000;
	@%p1 bra 	$L__BB4_2;
	ld.const.f32 	%f32, [GS];
	cvt.f64.f32 	%fd125, %f32;
	ld.const.f32 	%f33, [PI];
	cvt.f64.f32 	%fd126, %f33;
	add.f64 	%fd127, %fd126, %fd126;
	div.rn.f64 	%fd128, %fd125, %fd127;
	ld.const.f32 	%f34, [HB];
	mul.f32 	%f35, %f34, %f34;
	ld.const.f32 	%f36, [VF];
	mul.f32 	%f37, %f35, %f36;
	mul.f32 	%f38, %f36, %f37;
	cvt.f64.f32 	%fd129, %f38;
	rcp.rn.f64 	%fd130, %fd129;
	mul.f64 	%fd131, %fd128, %fd130;
	abs.f32 	%f39, %f1;
	cvt.f64.f32 	%fd132, %f39;
	ld.const.f32 	%f40, [G];
	cvt.f64.f32 	%fd133, %f40;
	fma.rn.f64 	%fd134, %fd133, 0d3FE0000000000000, %fd132;
	mul.f64 	%fd135, %fd134, %fd131;
	bra.uni 	$L__BB4_3;
$L__BB4_2:
	ld.global.f32 	%f3, [%rd1+4];
	add.f32 	%f4, %f1, %f2;
	ld.const.f32 	%f5, [R];
	mul.f32 	%f6, %f3, %f5;
	div.rn.f32 	%f7, %f4, %f6;
	cvt.f64.f32 	%fd4, %f7;
	abs.f64 	%fd5, %fd4;
	fma.rn.f64 	%fd6, %fd5, 0dBCF0679AFBA6F279, 0d3D47088FDB46FA5F;
	fma.rn.f64 	%fd7, %fd6, %fd5, 0dBD8DF9F9B976A9B2;
	fma.rn.f64 	%fd8, %fd7, %fd5, 0d3DC7F1F5590CC332;
	fma.rn.f64 	%fd9, %fd8, %fd5, 0dBDFA28A3CD2D56C4;
	fma.rn.f64 	%fd10, %fd9, %fd5, 0d3E2485EE67835925;
	fma.rn.f64 	%fd11, %fd10, %fd5, 0dBE476DB45919F583;
	fma.rn.f64 	%fd12, %fd11, %fd5, 0d3E62D698D98C8D71;
	fma.rn.f64 	%fd13, %fd12, %fd5, 0dBE720A2C7155D5C6;
	fma.rn.f64 	%fd14, %fd13, %fd5, 0dBE41D29B37CA1397;
	fma.rn.f64 	%fd15, %fd14, %fd5, 0d3EA2EF6CC0F67A49;
	fma.rn.f64 	%fd16, %fd15, %fd5, 0dBEC102B892333B6F;
	fma.rn.f64 	%fd17, %fd16, %fd5, 0d3ECA30375BA9A84E;
	fma.rn.f64 	%fd18, %fd17, %fd5, 0d3ECAAD18DEDEA43E;
	fma.rn.f64 	%fd19, %fd18, %fd5, 0dBEFF05355BC5B225;
	fma.rn.f64 	%fd20, %fd19, %fd5, 0d3F10E37A3108BC8B;
	fma.rn.f64 	%fd21, %fd20, %fd5, 0d3EFB292D828E5CB2;
	fma.rn.f64 	%fd22, %fd21, %fd5, 0dBF4356626EBF9BFA;
	fma.rn.f64 	%fd23, %fd22, %fd5, 0d3F5BCA68F73D6AFC;
	fma.rn.f64 	%fd24, %fd23, %fd5, 0dBF2B6B69EBBC280B;
	fma.rn.f64 	%fd25, %fd24, %fd5, 0dBF9396685912A453;
	fma.rn.f64 	%fd26, %fd25, %fd5, 0d3FBA4F4E2A1ABEF8;
	fma.rn.f64 	%fd27, %fd26, %fd5, 0d3FE45F306DC9C8BB;
	fma.rn.f64 	%fd28, %fd27, %fd5, 0d3FC06EBA8214DB69;
	fma.rn.f64 	%fd29, %fd28, %fd5, %fd5;
	sub.f64 	%fd30, %fd5, %fd29;
	fma.rn.f64 	%fd31, %fd28, %fd5, %fd30;
	neg.f64 	%fd32, %fd29;
	neg.f64 	%fd33, %fd31;
	cvt.rn.f32.f64 	%f8, %fd32;
	mul.f32 	%f9, %f8, 0f3FB8AA3B;
	cvt.rni.f32.f32 	%f10, %f9;
	cvt.f64.f32 	%fd34, %f10;
	fma.rn.f64 	%fd35, %fd34, 0dBFE62E42FEFA39EF, %fd32;
	fma.rn.f64 	%fd36, %fd35, 0d3E5AE904A4741B81, 0d3E928A27F89B6999;
	fma.rn.f64 	%fd37, %fd36, %fd35, 0d3EC71DE715FF7E07;
	fma.rn.f64 	%fd38, %fd37, %fd35, 0d3EFA019A6B0AC45A;
	fma.rn.f64 	%fd39, %fd38, %fd35, 0d3F2A01A017EED94F;
	fma.rn.f64 	%fd40, %fd39, %fd35, 0d3F56C16C17F2A71B;
	fma.rn.f64 	%fd41, %fd40, %fd35, 0d3F811111111173C4;
	fma.rn.f64 	%fd42, %fd41, %fd35, 0d3FA555555555211A;
	fma.rn.f64 	%fd43, %fd42, %fd35, 0d3FC5555555555540;
	fma.rn.f64 	%fd44, %fd43, %fd35, 0d3FE0000000000005;
	mul.f64 	%fd45, %fd35, %fd44;
	fma.rn.f64 	%fd46, %fd45, %fd35, %fd33;
	add.f64 	%fd47, %fd35, %fd46;
	ex2.approx.ftz.f32 	%f11, %f10;
	cvt.f64.f32 	%fd48, %f11;
	mov.f64 	%fd49, 0d3FF0000000000000;
	sub.f64 	%fd50, %fd49, %fd48;
	neg.f64 	%fd51, %fd47;
	fma.rn.f64 	%fd52, %fd51, %fd48, %fd50;
	setp.ge.f64 	%p2, %fd5, 0d4017AFB48DC96626;
	selp.f64 	%fd53, 0d3FF0000000000000, %fd52, %p2;
	abs.f64 	%fd54, %fd53;
	neg.f64 	%fd55, %fd54;
	mov.b32 	%r2, %f7;
	shr.u32 	%r3, %r2, 31;
	and.b32  	%r4, %r3, 1;
	setp.eq.b32 	%p3, %r4, 1;
	selp.f64 	%fd56, %fd55, %fd54, %p3;
	sub.f64 	%fd57, %fd49, %fd56;
	mul.f64 	%fd58, %fd57, 0d3FE0000000000000;
	cvt.rn.f32.f64 	%f12, %fd58;
	sub.f32 	%f13, %f1, %f2;
	div.rn.f32 	%f14, %f13, %f6;
	cvt.f64.f32 	%fd59, %f14;
	abs.f64 	%fd60, %fd59;
	fma.rn.f64 	%fd61, %fd60, 0dBCF0679AFBA6F279, 0d3D47088FDB46FA5F;
	fma.rn.f64 	%fd62, %fd61, %fd60, 0dBD8DF9F9B976A9B2;
	fma.rn.f64 	%fd63, %fd62, %fd60, 0d3DC7F1F5590CC332;
	fma.rn.f64 	%fd64, %fd63, %fd60, 0dBDFA28A3CD2D56C4;
	fma.rn.f64 	%fd65, %fd64, %fd60, 0d3E2485EE67835925;
	fma.rn.f64 	%fd66, %fd65, %fd60, 0dBE476DB45919F583;
	fma.rn.f64 	%fd67, %fd66, %fd60, 0d3E62D698D98C8D71;
	fma.rn.f64 	%fd68, %fd67, %fd60, 0dBE720A2C7155D5C6;
	fma.rn.f64 	%fd69, %fd68, %fd60, 0dBE41D29B37CA1397;
	fma.rn.f64 	%fd70, %fd69, %fd60, 0d3EA2EF6CC0F67A49;
	fma.rn.f64 	%fd71, %fd70, %fd60, 0dBEC102B892333B6F;
	fma.rn.f64 	%fd72, %fd71, %fd60, 0d3ECA30375BA9A84E;
	fma.rn.f64 	%fd73, %fd72, %fd60, 0d3ECAAD18DEDEA43E;
	fma.rn.f64 	%fd74, %fd73, %fd60, 0dBEFF05355BC5B225;
	fma.rn.f64 	%fd75, %fd74, %fd60, 0d3F10E37A3108BC8B;
	fma.rn.f64 	%fd76, %fd75, %fd60, 0d3EFB292D828E5CB2;
	fma.rn.f64 	%fd77, %fd76, %fd60, 0dBF4356626EBF9BFA;
	fma.rn.f64 	%fd78, %fd77, %fd60, 0d3F5BCA68F73D6AFC;
	fma.rn.f64 	%fd79, %fd78, %fd60, 0dBF2B6B69EBBC280B;
	fma.rn.f64 	%fd80, %fd79, %fd60, 0dBF9396685912A453;
	fma.rn.f64 	%fd81, %fd80, %fd60, 0d3FBA4F4E2A1ABEF8;
	fma.rn.f64 	%fd82, %fd81, %fd60, 0d3FE45F306DC9C8BB;
	fma.rn.f64 	%fd83, %fd82, %fd60, 0d3FC06EBA8214DB69;
	fma.rn.f64 	%fd84, %fd83, %fd60, %fd60;
	sub.f64 	%fd85, %fd60, %fd84;
	fma.rn.f64 	%fd86, %fd83, %fd60, %fd85;
	neg.f64 	%fd87, %fd84;
	neg.f64 	%fd88, %fd86;
	cvt.rn.f32.f64 	%f15, %fd87;
	mul.f32 	%f16, %f15, 0f3FB8AA3B;
	cvt.rni.f32.f32 	%f17, %f16;
	cvt.f64.f32 	%fd89, %f17;
	fma.rn.f64 	%fd90, %fd89, 0dBFE62E42FEFA39EF, %fd87;
	fma.rn.f64 	%fd91, %fd90, 0d3E5AE904A4741B81, 0d3E928A27F89B6999;
	fma.rn.f64 	%fd92, %fd91, %fd90, 0d3EC71DE715FF7E07;
	fma.rn.f64 	%fd93, %fd92, %fd90, 0d3EFA019A6B0AC45A;
	fma.rn.f64 	%fd94, %fd93, %fd90, 0d3F2A01A017EED94F;
	fma.rn.f64 	%fd95, %fd94, %fd90, 0d3F56C16C17F2A71B;
	fma.rn.f64 	%fd96, %fd95, %fd90, 0d3F811111111173C4;
	fma.rn.f64 	%fd97, %fd96, %fd90, 0d3FA555555555211A;
	fma.rn.f64 	%fd98, %fd97, %fd90, 0d3FC5555555555540;
	fma.rn.f64 	%fd99, %fd98, %fd90, 0d3FE0000000000005;
	mul.f64 	%fd100, %fd90, %fd99;
	fma.rn.f64 	%fd101, %fd100, %fd90, %fd88;
	add.f64 	%fd102, %fd90, %fd101;
	ex2.approx.ftz.f32 	%f18, %f17;
	cvt.f64.f32 	%fd103, %f18;
	sub.f64 	%fd104, %fd49, %fd103;
	neg.f64 	%fd105, %fd102;
	fma.rn.f64 	%fd106, %fd105, %fd103, %fd104;
	setp.ge.f64 	%p4, %fd60, 0d4017AFB48DC96626;
	selp.f64 	%fd107, 0d3FF0000000000000, %fd106, %p4;
	abs.f64 	%fd108, %fd107;
	neg.f64 	%fd109, %fd108;
	mov.b32 	%r5, %f14;
	shr.u32 	%r6, %r5, 31;
	and.b32  	%r7, %r6, 1;
	setp.eq.b32 	%p5, %r7, 1;
	selp.f64 	%fd110, %fd109, %fd108, %p5;
	sub.f64 	%fd111, %fd49, %fd110;
	mul.f64 	%fd112, %fd111, 0d3FE0000000000000;
	cvt.rn.f32.f64 	%f19, %fd112;
	mov.f32 	%f20, 0f3F800000;
	sub.f32 	%f21, %f20, %f19;
	add.f32 	%f22, %f21, %f12;
	cvt.f64.f32 	%fd113, %f22;
	ld.const.f32 	%f23, [GS];
	cvt.f64.f32 	%fd114, %f23;
	ld.const.f32 	%f24, [PI];
	cvt.f64.f32 	%fd115, %f24;
	add.f64 	%fd116, %fd115, %fd115;
	div.rn.f64 	%fd117, %fd114, %fd116;
	mul.f64 	%fd118, %fd117, %fd113;
	ld.const.f32 	%f25, [HB];
	mul.f32 	%f26, %f25, %f25;
	ld.const.f32 	%f27, [VF];
	mul.f32 	%f28, %f26, %f27;
	mul.f32 	%f29, %f27, %f28;
	cvt.f64.f32 	%fd119, %f29;
	rcp.rn.f64 	%fd120, %fd119;
	mul.f64 	%fd121, %fd120, %fd118;
	abs.f32 	%f30, %f1;
	cvt.f64.f32 	%fd122, %f30;
	ld.const.f32 	%f31, [G];
	cvt.f64.f32 	%fd123, %f31;
	fma.rn.f64 	%fd124, %fd123, 0d3FE0000000000000, %fd122;
	mul.f64 	%fd135, %fd124, %fd121;
$L__BB4_3:
	cvta.to.global.u64 	%rd8, %rd2;
	cvt.rn.f32.f64 	%f41, %fd135;
	add.s64 	%rd10, %rd8, %rd6;
	st.global.f32 	[%rd10], %f41;
	ret;

}
	// .globl	mlCarriers_vec
.visible .entry mlCarriers_vec(
	.param .u64 .ptr .align 1 mlCarriers_vec_param_0,
	.param .u64 .ptr .align 1 mlCarriers_vec_param_1,
	.param .u64 .ptr .align 1 mlCarriers_vec_param_2,
	.param .f32 mlCarriers_vec_param_3
)
{
	.reg .pred 	%p<3>;
	.reg .b32 	%r<32>;
	.reg .b32 	%f<165>;
	.reg .b64 	%rd<12>;
	.reg .b64 	%fd<80>;

	ld.param.u64 	%rd5, [mlCarriers_vec_param_0];
	ld.param.u64 	%rd6, [mlCarriers_vec_param_1];
	ld.param.u64 	%rd4, [mlCarriers_vec_param_2];
	ld.param.f32 	%f8, [mlCarriers_vec_param_3];
	cvta.to.global.u64 	%rd7, %rd6;
	cvta.to.global.u64 	%rd8, %rd5;
	mov.u32 	%r1, %tid.x;
	ld.const.f32 	%f9, [GS];
	cvt.f64.f32 	%fd2, %f9;
	ld.const.f32 	%f10, [PI];
	cvt.f64.f32 	%fd3, %f10;
	add.f64 	%fd4, %fd3, %fd3;
	div.rn.f64 	%fd5, %fd2, %fd4;
	ld.const.f32 	%f11, [HB];
	mul.f32 	%f12, %f11, %f11;
	ld.const.f32 	%f13, [VF];
	mul.f32 	%f14, %f12, %f13;
	mul.f32 	%f15, %f13, %f14;
	cvt.f64.f32 	%fd6, %f15;
	rcp.rn.f64 	%fd7, %fd6;
	mul.f64 	%fd1, %fd5, %fd7;
	mul.wide.u32 	%rd9, %r1, 4;
	add.s64 	%rd1, %rd8, %rd9;
	ld.const.f32 	%f16, [KB];
	mul.f32 	%f1, %f8, %f16;
	add.s64 	%rd2, %rd7, %rd9;
	ld.global.f32 	%f163, [%rd2];
	mov.b32 	%r30, 0;
$L__BB5_1:
	cvt.rn.f32.u32 	%f17, %r30;
	mul.f32 	%f18, %f17, 0f3A800000;
	abs.f32 	%f19, %f18;
	cvt.f64.f32 	%fd8, %f19;
	mul.f64 	%fd9, %fd1, %fd8;
	cvt.rn.f32.f64 	%f20, %fd9;
	cvt.f64.f32 	%fd10, %f20;
	ld.global.f32 	%f21, [%rd1];
	sub.f32 	%f22, %f18, %f21;
	div.rn.f32 	%f23, %f22, %f1;
	fma.rn.f32 	%f24, %f23, 0f3BBB989D, 0f3F000000;
	cvt.sat.f32.f32 	%f25, %f24;
	mov.f32 	%f26, 0f4B400001;
	mov.f32 	%f27, 0f437C0000;
	fma.rm.f32 	%f28, %f25, %f27, %f26;
	add.f32 	%f29, %f28, 0fCB40007F;
	neg.f32 	%f30, %f29;
	fma.rn.f32 	%f31, %f23, 0f3FB8AA3B, %f30;
	fma.rn.f32 	%f32, %f23, 0f32A57060, %f31;
	mov.b32 	%r7, %f28;
	shl.b32 	%r8, %r7, 23;
	mov.b32 	%f33, %r8;
	ex2.approx.ftz.f32 	%f34, %f32;
	mul.f32 	%f35, %f34, %f33;
	cvt.f64.f32 	%fd11, %f35;
	add.f64 	%fd12, %fd11, 0d3FF0000000000000;
	rcp.rn.f64 	%fd13, %fd12;
	mul.f64 	%fd14, %fd13, %fd10;
	cvt.f64.f32 	%fd15, %f163;
	fma.rn.f64 	%fd16, %fd14, 0d3F50000000000000, %fd15;
	cvt.rn.f32.f64 	%f36, %fd16;
	st.global.f32 	[%rd2], %f36;
	add.s32 	%r9, %r30, 1;
	cvt.rn.f32.u32 	%f37, %r9;
	mul.f32 	%f38, %f37, 0f3A800000;
	abs.f32 	%f39, %f38;
	cvt.f64.f32 	%fd17, %f39;
	mul.f64 	%fd18, %fd1, %fd17;
	cvt.rn.f32.f64 	%f40, %fd18;
	cvt.f64.f32 	%fd19, %f40;
	ld.global.f32 	%f41, [%rd1];
	sub.f32 	%f42, %f38, %f41;
	div.rn.f32 	%f43, %f42, %f1;
	fma.rn.f32 	%f44, %f43, 0f3BBB989D, 0f3F000000;
	cvt.sat.f32.f32 	%f45, %f44;
	fma.rm.f32 	%f46, %f45, %f27, %f26;
	add.f32 	%f47, %f46, 0fCB40007F;
	neg.f32 	%f48, %f47;
	fma.rn.f32 	%f49, %f43, 0f3FB8AA3B, %f48;
	fma.rn.f32 	%f50, %f43, 0f32A57060, %f49;
	mov.b32 	%r10, %f46;
	shl.b32 	%r11, %r10, 23;
	mov.b32 	%f51, %r11;
	ex2.approx.ftz.f32 	%f52, %f50;
	mul.f32 	%f53, %f52, %f51;
	cvt.f64.f32 	%fd20, %f53;
	add.f64 	%fd21, %fd20, 0d3FF0000000000000;
	rcp.rn.f64 	%fd22, %fd21;
	mul.f64 	%fd23, %fd22, %fd19;
	cvt.f64.f32 	%fd24, %f36;
	fma.rn.f64 	%fd25, %fd23, 0d3F50000000000000, %fd24;
	cvt.rn.f32.f64 	%f54, %fd25;
	st.global.f32 	[%rd2], %f54;
	add.s32 	%r12, %r30, 2;
	cvt.rn.f32.u32 	%f55, %r12;
	mul.f32 	%f56, %f55, 0f3A800000;
	abs.f32 	%f57, %f56;
	cvt.f64.f32 	%fd26, %f57;
	mul.f64 	%fd27, %fd1, %fd26;
	cvt.rn.f32.f64 	%f58, %fd27;
	cvt.f64.f32 	%fd28, %f58;
	ld.global.f32 	%f59, [%rd1];
	sub.f32 	%f60, %f56, %f59;
	div.rn.f32 	%f61, %f60, %f1;
	fma.rn.f32 	%f62, %f61, 0f3BBB989D, 0f3F000000;
	cvt.sat.f32.f32 	%f63, %f62;
	fma.rm.f32 	%f64, %f63, %f27, %f26;
	add.f32 	%f65, %f64, 0fCB40007F;
	neg.f32 	%f66, %f65;
	fma.rn.f32 	%f67, %f61, 0f3FB8AA3B, %f66;
	fma.rn.f32 	%f68, %f61, 0f32A57060, %f67;
	mov.b32 	%r13, %f64;
	shl.b32 	%r14, %r13, 23;
	mov.b32 	%f69, %r14;
	ex2.approx.ftz.f32 	%f70, %f68;
	mul.f32 	%f71, %f70, %f69;
	cvt.f64.f32 	%fd29, %f71;
	add.f64 	%fd30, %fd29, 0d3FF0000000000000;
	rcp.rn.f64 	%fd31, %fd30;
	mul.f64 	%fd32, %fd31, %fd28;
	cvt.f64.f32 	%fd33, %f54;
	fma.rn.f64 	%fd34, %fd32, 0d3F50000000000000, %fd33;
	cvt.rn.f32.f64 	%f72, %fd34;
	st.global.f32 	[%rd2], %f72;
	add.s32 	%r15, %r30, 3;
	cvt.rn.f32.u32 	%f73, %r15;
	mul.f32 	%f74, %f73, 0f3A800000;
	abs.f32 	%f75, %f74;
	cvt.f64.f32 	%fd35, %f75;
	mul.f64 	%fd36, %fd1, %fd35;
	cvt.rn.f32.f64 	%f76, %fd36;
	cvt.f64.f32 	%fd37, %f76;
	ld.global.f32 	%f77, [%rd1];
	sub.f32 	%f78, %f74, %f77;
	div.rn.f32 	%f79, %f78, %f1;
	fma.rn.f32 	%f80, %f79, 0f3BBB989D, 0f3F000000;
	cvt.sat.f32.f32 	%f81, %f80;
	fma.rm.f32 	%f82, %f81, %f27, %f26;
	add.f32 	%f83, %f82, 0fCB40007F;
	neg.f32 	%f84, %f83;
	fma.rn.f32 	%f85, %f79, 0f3FB8AA3B, %f84;
	fma.rn.f32 	%f86, %f79, 0f32A57060, %f85;
	mov.b32 	%r16, %f82;
	shl.b32 	%r17, %r16, 23;
	mov.b32 	%f87, %r17;
	ex2.approx.ftz.f32 	%f88, %f86;
	mul.f32 	%f89, %f88, %f87;
	cvt.f64.f32 	%fd38, %f89;
	add.f64 	%fd39, %fd38, 0d3FF0000000000000;
	rcp.rn.f64 	%fd40, %fd39;
	mul.f64 	%fd41, %fd40, %fd37;
	cvt.f64.f32 	%fd42, %f72;
	fma.rn.f64 	%fd43, %fd41, 0d3F50000000000000, %fd42;
	cvt.rn.f32.f64 	%f163, %fd43;
	st.global.f32 	[%rd2], %f163;
	add.s32 	%r30, %r30, 4;
	setp.ne.s32 	%p1, %r30, 1024;
	@%p1 bra 	$L__BB5_1;
	cvta.to.global.u64 	%rd10, %rd4;
	add.s64 	%rd3, %rd10, %rd9;
	ld.global.f32 	%f164, [%rd3];
	mov.b32 	%r31, 0;
$L__BB5_3:
	cvt.rn.f32.u32 	%f90, %r31;
	mul.f32 	%f91, %f90, 0f3A800000;
	abs.f32 	%f92, %f91;
	cvt.f64.f32 	%fd44, %f92;
	mul.f64 	%fd45, %fd1, %fd44;
	cvt.rn.f32.f64 	%f93, %fd45;
	cvt.f64.f32 	%fd46, %f93;
	ld.global.f32 	%f94, [%rd1];
	add.f32 	%f95, %f91, %f94;
	div.rn.f32 	%f96, %f95, %f1;
	fma.rn.f32 	%f97, %f96, 0f3BBB989D, 0f3F000000;
	cvt.sat.f32.f32 	%f98, %f97;
	mov.f32 	%f99, 0f4B400001;
	mov.f32 	%f100, 0f437C0000;
	fma.rm.f32 	%f101, %f98, %f100, %f99;
	add.f32 	%f102, %f101, 0fCB40007F;
	neg.f32 	%f103, %f102;
	fma.rn.f32 	%f104, %f96, 0f3FB8AA3B, %f103;
	fma.rn.f32 	%f105, %f96, 0f32A57060, %f104;
	mov.b32 	%r19, %f101;
	shl.b32 	%r20, %r19, 23;
	mov.b32 	%f106, %r20;
	ex2.approx.ftz.f32 	%f107, %f105;
	mul.f32 	%f108, %f107, %f106;
	cvt.f64.f32 	%fd47, %f108;
	add.f64 	%fd48, %fd47, 0d3FF0000000000000;
	rcp.rn.f64 	%fd49, %fd48;
	mul.f64 	%fd50, %fd49, %fd46;
	cvt.f64.f32 	%fd51, %f164;
	fma.rn.f64 	%fd52, %fd50, 0d3F50000000000000, %fd51;
	cvt.rn.f32.f64 	%f109, %fd52;
	st.global.f32 	[%rd3], %f109;
	add.s32 	%r21, %r31, 1;
	cvt.rn.f32.u32 	%f110, %r21;
	mul.f32 	%f111, %f110, 0f3A800000;
	abs.f32 	%f112, %f111;
	cvt.f64.f32 	%fd53, %f112;
	mul.f64 	%fd54, %fd1, %fd53;
	cvt.rn.f32.f64 	%f113, %fd54;
	cvt.f64.f32 	%fd55, %f113;
	ld.global.f32 	%f114, [%rd1];
	add.f32 	%f115, %f111, %f114;
	div.rn.f32 	%f116, %f115, %f1;
	fma.rn.f32 	%f117, %f116, 0f3BBB989D, 0f3F000000;
	cvt.sat.f32.f32 	%f118, %f117;
	fma.rm.f32 	%f119, %f118, %f100, %f99;
	add.f32 	%f120, %f119, 0fCB40007F;
	neg.f32 	%f121, %f120;
	fma.rn.f32 	%f122, %f116, 0f3FB8AA3B, %f121;
	fma.rn.f32 	%f123, %f116, 0f32A57060, %f122;
	mov.b32 	%r22, %f119;
	shl.b32 	%r23, %r22, 23;
	mov.b32 	%f124, %r23;
	ex2.approx.ftz.f32 	%f125, %f123;
	mul.f32 	%f126, %f125, %f124;
	cvt.f64.f32 	%fd56, %f126;
	add.f64 	%fd57, %fd56, 0d3FF0000000000000;
	rcp.rn.f64 	%fd58, %fd57;
	mul.f64 	%fd59, %fd58, %fd55;
	cvt.f64.f32 	%fd60, %f109;
	fma.rn.f64 	%fd61, %fd59, 0d3F50000000000000, %fd60;
	cvt.rn.f32.f64 	%f127, %fd61;
	st.global.f32 	[%rd3], %f127;
	add.s32 	%r24, %r31, 2;
	cvt.rn.f32.u32 	%f128, %r24;
	mul.f32 	%f129, %f128, 0f3A800000;
	abs.f32 	%f130, %f129;
	cvt.f64.f32 	%fd62, %f130;
	mul.f64 	%fd63, %fd1, %fd62;
	cvt.rn.f32.f64 	%f131, %fd63;
	cvt.f64.f32 	%fd64, %f131;
	ld.global.f32 	%f132, [%rd1];
	add.f32 	%f133, %f129, %f132;
	div.rn.f32 	%f134, %f133, %f1;
	fma.rn.f32 	%f135, %f134, 0f3BBB989D, 0f3F000000;
	cvt.sat.f32.f32 	%f136, %f135;
	fma.rm.f32 	%f137, %f136, %f100, %f99;
	add.f32 	%f138, %f137, 0fCB40007F;
	neg.f32 	%f139, %f138;
	fma.rn.f32 	%f140, %f134, 0f3FB8AA3B, %f139;
	fma.rn.f32 	%f141, %f134, 0f32A57060, %f140;
	mov.b32 	%r25, %f137;
	shl.b32 	%r26, %r25, 23;
	mov.b32 	%f142, %r26;
	ex2.approx.ftz.f32 	%f143, %f141;
	mul.f32 	%f144, %f143, %f142;
	cvt.f64.f32 	%fd65, %f144;
	add.f64 	%fd66, %fd65, 0d3FF0000000000000;
	rcp.rn.f64 	%fd67, %fd66;
	mul.f64 	%fd68, %fd67, %fd64;
	cvt.f64.f32 	%fd69, %f127;
	fma.rn.f64 	%fd70, %fd68, 0d3F50000000000000, %fd69;
	cvt.rn.f32.f64 	%f145, %fd70;
	st.global.f32 	[%rd3], %f145;
	add.s32 	%r27, %r31, 3;
	cvt.rn.f32.u32 	%f146, %r27;
	mul.f32 	%f147, %f146, 0f3A800000;
	abs.f32 	%f148, %f147;
	cvt.f64.f32 	%fd71, %f148;
	mul.f64 	%fd72, %fd1, %fd71;
	cvt.rn.f32.f64 	%f149, %fd72;
	cvt.f64.f32 	%fd73, %f149;
	ld.global.f32 	%f150, [%rd1];
	add.f32 	%f151, %f147, %f150;
	div.rn.f32 	%f152, %f151, %f1;
	fma.rn.f32 	%f153, %f152, 0f3BBB989D, 0f3F000000;
	cvt.sat.f32.f32 	%f154, %f153;
	fma.rm.f32 	%f155, %f154, %f100, %f99;
	add.f32 	%f156, %f155, 0fCB40007F;
	neg.f32 	%f157, %f156;
	fma.rn.f32 	%f158, %f152, 0f3FB8AA3B, %f157;
	fma.rn.f32 	%f159, %f152, 0f32A57060, %f158;
	mov.b32 	%r28, %f155;
	shl.b32 	%r29, %r28, 23;
	mov.b32 	%f160, %r29;
	ex2.approx.ftz.f32 	%f161, %f159;
	mul.f32 	%f162, %f161, %f160;
	cvt.f64.f32 	%fd74, %f162;
	add.f64 	%fd75, %fd74, 0d3FF0000000000000;
	rcp.rn.f64 	%fd76, %fd75;
	mul.f64 	%fd77, %fd76, %fd73;
	cvt.f64.f32 	%fd78, %f145;
	fma.rn.f64 	%fd79, %fd77, 0d3F50000000000000, %fd78;
	cvt.rn.f32.f64 	%f164, %fd79;
	st.global.f32 	[%rd3], %f164;
	add.s32 	%r31, %r31, 4;
	setp.ne.s32 	%p2, %r31, 1024;
	@%p2 bra 	$L__BB5_3;
	ret;

}
	// .globl	blCarriers_vec
.visible .entry blCarriers_vec(
	.param .u64 .ptr .align 1 blCarriers_vec_param_0,
	.param .u64 .ptr .align 1 blCarriers_vec_param_1,
	.param .u64 .ptr .align 1 blCarriers_vec_param_2,
	.param .u64 .ptr .align 1 blCarriers_vec_param_3,
	.param .f32 blCarriers_vec_param_4
)
{
	.reg .pred 	%p<13>;
	.reg .b32 	%r<26>;
	.reg .b32 	%f<97>;
	.reg .b64 	%rd<17>;
	.reg .b64 	%fd<265>;

	ld.param.u64 	%rd6, [blCarriers_vec_param_0];
	ld.param.u64 	%rd7, [blCarriers_vec_param_1];
	ld.param.f32 	%f7, [blCarriers_vec_param_4];
	cvta.to.global.u64 	%rd8, %rd6;
	cvta.to.global.u64 	%rd1, %rd7;
	mov.u32 	%r1, %tid.x;
	ld.const.f32 	%f1, [R];
	ld.const.f32 	%f8, [GS];
	cvt.f64.f32 	%fd10, %f8;
	ld.const.f32 	%f9, [PI];
	cvt.f64.f32 	%fd11, %f9;
	add.f64 	%fd12, %fd11, %fd11;
	div.rn.f64 	%fd1, %fd10, %fd12;
	ld.const.f32 	%f10, [HB];
	mul.f32 	%f11, %f10, %f10;
	ld.const.f32 	%f12, [VF];
	mul.f32 	%f13, %f11, %f12;
	mul.f32 	%f14, %f12, %f13;
	cvt.f64.f32 	%fd13, %f14;
	rcp.rn.f64 	%fd2, %fd13;
	ld.const.f32 	%f15, [G];
	cvt.f64.f32 	%fd14, %f15;
	mul.f64 	%fd3, %fd14, 0d3FE0000000000000;
	mul.wide.u32 	%rd9, %r1, 4;
	add.s64 	%rd2, %rd8, %rd9;
	ld.const.f32 	%f16, [KB];
	mul.f32 	%f2, %f7, %f16;
	mov.b32 	%r24, 0;
$L__BB6_1:
	cvt.rn.f32.u32 	%f17, %r24;
	mul.f32 	%f3, %f17, 0f3A800000;
	ld.global.f32 	%f4, [%rd1];
	setp.geu.f32 	%p1, %f4, 0f00000000;
	@%p1 bra 	$L__BB6_3;
	abs.f32 	%f38, %f3;
	cvt.f64.f32 	%fd129, %f38;
	add.f64 	%fd130, %fd3, %fd129;
	mul.f64 	%fd131, %fd1, %fd2;
	mul.f64 	%fd263, %fd130, %fd131;
	bra.uni 	$L__BB6_4;
$L__BB6_3:
	ld.global.f32 	%f18, [%rd1+4];
	add.f32 	%f19, %f3, %f4;
	mul.f32 	%f20, %f18, %f1;
	div.rn.f32 	%f21, %f19, %f20;
	cvt.f64.f32 	%fd15, %f21;
	abs.f64 	%fd16, %fd15;
	fma.rn.f64 	%fd17, %fd16, 0dBCF0679AFBA6F279, 0d3D47088FDB46FA5F;
	fma.rn.f64 	%fd18, %fd17, %fd16, 0dBD8DF9F9B976A9B2;
	fma.rn.f64 	%fd19, %fd18, %fd16, 0d3DC7F1F5590CC332;
	fma.rn.f64 	%fd20, %fd19, %fd16, 0dBDFA28A3CD2D56C4;
	fma.rn.f64 	%fd21, %fd20, %fd16, 0d3E2485EE67835925;
	fma.rn.f64 	%fd22, %fd21, %fd16, 0dBE476DB45919F583;
	fma.rn.f64 	%fd23, %fd22, %fd16, 0d3E62D698D98C8D71;
	fma.rn.f64 	%fd24, %fd23, %fd16, 0dBE720A2C7155D5C6;
	fma.rn.f64 	%fd25, %fd24, %fd16, 0dBE41D29B37CA1397;
	fma.rn.f64 	%fd26, %fd25, %fd16, 0d3EA2EF6CC0F67A49;
	fma.rn.f64 	%fd27, %fd26, %fd16, 0dBEC102B892333B6F;
	fma.rn.f64 	%fd28, %fd27, %fd16, 0d3ECA30375BA9A84E;
	fma.rn.f64 	%fd29, %fd28, %fd16, 0d3ECAAD18DEDEA43E;
	fma.rn.f64 	%fd30, %fd29, %fd16, 0dBEFF05355BC5B225;
	fma.rn.f64 	%fd31, %fd30, %fd16, 0d3F10E37A3108BC8B;
	fma.rn.f64 	%fd32, %fd31, %fd16, 0d3EFB292D828E5CB2;
	fma.rn.f64 	%fd33, %fd32, %fd16, 0dBF4356626EBF9BFA;
	fma.rn.f64 	%fd34, %fd33, %fd16, 0d3F5BCA68F73D6AFC;
	fma.rn.f64 	%fd35, %fd34, %fd16, 0dBF2B6B69EBBC280B;
	fma.rn.f64 	%fd36, %fd35, %fd16, 0dBF9396685912A453;
	fma.rn.f64 	%fd37, %fd36, %fd16, 0d3FBA4F4E2A1ABEF8;
	fma.rn.f64 	%fd38, %fd37, %fd16, 0d3FE45F306DC9C8BB;
	fma.rn.f64 	%fd39, %fd38, %fd16, 0d3FC06EBA8214DB69;
	fma.rn.f64 	%fd40, %fd39, %fd16, %fd16;
	sub.f64 	%fd41, %fd16, %fd40;
	fma.rn.f64 	%fd42, %fd39, %fd16, %fd41;
	neg.f64 	%fd43, %fd40;
	neg.f64 	%fd44, %fd42;
	cvt.rn.f32.f64 	%f22, %fd43;
	mul.f32 	%f23, %f22, 0f3FB8AA3B;
	cvt.rni.f32.f32 	%f24, %f23;
	cvt.f64.f32 	%fd45, %f24;
	fma.rn.f64 	%fd46, %fd45, 0dBFE62E42FEFA39EF, %fd43;
	fma.rn.f64 	%fd47, %fd46, 0d3E5AE904A4741B81, 0d3E928A27F89B6999;
	fma.rn.f64 	%fd48, %fd47, %fd46, 0d3EC71DE715FF7E07;
	fma.rn.f64 	%fd49, %fd48, %fd46, 0d3EFA019A6B0AC45A;
	fma.rn.f64 	%fd50, %fd49, %fd46, 0d3F2A01A017EED94F;
	fma.rn.f64 	%fd51, %fd50, %fd46, 0d3F56C16C17F2A71B;
	fma.rn.f64 	%fd52, %fd51, %fd46, 0d3F811111111173C4;
	fma.rn.f64 	%fd53, %fd52, %fd46, 0d3FA555555555211A;
	fma.rn.f64 	%fd54, %fd53, %fd46, 0d3FC5555555555540;
	fma.rn.f64 	%fd55, %fd54, %fd46, 0d3FE0000000000005;
	mul.f64 	%fd56, %fd46, %fd55;
	fma.rn.f64 	%fd57, %fd56, %fd46, %fd44;
	add.f64 	%fd58, %fd46, %fd57;
	ex2.approx.ftz.f32 	%f25, %f24;
	cvt.f64.f32 	%fd59, %f25;
	mov.f64 	%fd60, 0d3FF0000000000000;
	sub.f64 	%fd61, %fd60, %fd59;
	neg.f64 	%fd62, %fd58;
	fma.rn.f64 	%fd63, %fd62, %fd59, %fd61;
	setp.ge.f64 	%p2, %fd16, 0d4017AFB48DC96626;
	selp.f64 	%fd64, 0d3FF0000000000000, %fd63, %p2;
	abs.f64 	%fd65, %fd64;
	neg.f64 	%fd66, %fd65;
	mov.b32 	%r7, %f21;
	shr.u32 	%r8, %r7, 31;
	and.b32  	%r9, %r8, 1;
	setp.eq.b32 	%p3, %r9, 1;
	selp.f64 	%fd67, %fd66, %fd65, %p3;
	sub.f64 	%fd68, %fd60, %fd67;
	mul.f64 	%fd69, %fd68, 0d3FE0000000000000;
	cvt.rn.f32.f64 	%f26, %fd69;
	sub.f32 	%f27, %f3, %f4;
	div.rn.f32 	%f28, %f27, %f20;
	cvt.f64.f32 	%fd70, %f28;
	abs.f64 	%fd71, %fd70;
	fma.rn.f64 	%fd72, %fd71, 0dBCF0679AFBA6F279, 0d3D47088FDB46FA5F;
	fma.rn.f64 	%fd73, %fd72, %fd71, 0dBD8DF9F9B976A9B2;
	fma.rn.f64 	%fd74, %fd73, %fd71, 0d3DC7F1F5590CC332;
	fma.rn.f64 	%fd75, %fd74, %fd71, 0dBDFA28A3CD2D56C4;
	fma.rn.f64 	%fd76, %fd75, %fd71, 0d3E2485EE67835925;
	fma.rn.f64 	%fd77, %fd76, %fd71, 0dBE476DB45919F583;
	fma.rn.f64 	%fd78, %fd77, %fd71, 0d3E62D698D98C8D71;
	fma.rn.f64 	%fd79, %fd78, %fd71, 0dBE720A2C7155D5C6;
	fma.rn.f64 	%fd80, %fd79, %fd71, 0dBE41D29B37CA1397;
	fma.rn.f64 	%fd81, %fd80, %fd71, 0d3EA2EF6CC0F67A49;
	fma.rn.f64 	%fd82, %fd81, %fd71, 0dBEC102B892333B6F;
	fma.rn.f64 	%fd83, %fd82, %fd71, 0d3ECA30375BA9A84E;
	fma.rn.f64 	%fd84, %fd83, %fd71, 0d3ECAAD18DEDEA43E;
	fma.rn.f64 	%fd85, %fd84, %fd71, 0dBEFF05355BC5B225;
	fma.rn.f64 	%fd86, %fd85, %fd71, 0d3F10E37A3108BC8B;
	fma.rn.f64 	%fd87, %fd86, %fd71, 0d3EFB292D828E5CB2;
	fma.rn.f64 	%fd88, %fd87, %fd71, 0dBF4356626EBF9BFA;
	fma.rn.f64 	%fd89, %fd88, %fd71, 0d3F5BCA68F73D6AFC;
	fma.rn.f64 	%fd90, %fd89, %fd71, 0dBF2B6B69EBBC280B;
	fma.rn.f64 	%fd91, %fd90, %fd71, 0dBF9396685912A453;
	fma.rn.f64 	%fd92, %fd91, %fd71, 0d3FBA4F4E2A1ABEF8;
	fma.rn.f64 	%fd93, %fd92, %fd71, 0d3FE45F306DC9C8BB;
	fma.rn.f64 	%fd94, %fd93, %fd71, 0d3FC06EBA8214DB69;
	fma.rn.f64 	%fd95, %fd94, %fd71, %fd71;
	sub.f64 	%fd96, %fd71, %fd95;
	fma.rn.f64 	%fd97, %fd94, %fd71, %fd96;
	neg.f64 	%fd98, %fd95;
	neg.f64 	%fd99, %fd97;
	cvt.rn.f32.f64 	%f29, %fd98;
	mul.f32 	%f30, %f29, 0f3FB8AA3B;
	cvt.rni.f32.f32 	%f31, %f30;
	cvt.f64.f32 	%fd100, %f31;
	fma.rn.f64 	%fd101, %fd100, 0dBFE62E42FEFA39EF, %fd98;
	fma.rn.f64 	%fd102, %fd101, 0d3E5AE904A4741B81, 0d3E928A27F89B6999;
	fma.rn.f64 	%fd103, %fd102, %fd101, 0d3EC71DE715FF7E07;
	fma.rn.f64 	%fd104, %fd103, %fd101, 0d3EFA019A6B0AC45A;
	fma.rn.f64 	%fd105, %fd104, %fd101, 0d3F2A01A017EED94F;
	fma.rn.f64 	%fd106, %fd105, %fd101, 0d3F56C16C17F2A71B;
	fma.rn.f64 	%fd107, %fd106, %fd101, 0d3F811111111173C4;
	fma.rn.f64 	%fd108, %fd107, %fd101, 0d3FA555555555211A;
	fma.rn.f64 	%fd109, %fd108, %fd101, 0d3FC5555555555540;
	fma.rn.f64 	%fd110, %fd109, %fd101, 0d3FE0000000000005;
	mul.f64 	%fd111, %fd101, %fd110;
	fma.rn.f64 	%fd112, %fd111, %fd101, %fd99;
	add.f64 	%fd113, %fd101, %fd112;
	ex2.approx.ftz.f32 	%f32, %f31;
	cvt.f64.f32 	%fd114, %f32;
	sub.f64 	%fd115, %fd60, %fd114;
	neg.f64 	%fd116, %fd113;
	fma.rn.f64 	%fd117, %fd116, %fd114, %fd115;
	setp.ge.f64 	%p4, %fd71, 0d4017AFB48DC96626;
	selp.f64 	%fd118, 0d3FF0000000000000, %fd117, %p4;
	abs.f64 	%fd119, %fd118;
	neg.f64 	%fd120, %fd119;
	mov.b32 	%r10, %f28;
	shr.u32 	%r11, %r10, 31;
	and.b32  	%r12, %r11, 1;
	setp.eq.b32 	%p5, %r12, 1;
	selp.f64 	%fd121, %fd120, %fd119, %p5;
	sub.f64 	%fd122, %fd60, %fd121;
	mul.f64 	%fd123, %fd122, 0d3FE0000000000000;
	cvt.rn.f32.f64 	%f33, %fd123;
	mov.f32 	%f34, 0f3F800000;
	sub.f32 	%f35, %f34, %f33;
	add.f32 	%f36, %f35, %f26;
	cvt.f64.f32 	%fd124, %f36;
	mul.f64 	%fd125, %fd1, %fd124;
	mul.f64 	%fd126, %fd2, %fd125;
	abs.f32 	%f37, %f3;
	cvt.f64.f32 	%fd127, %f37;
	add.f64 	%fd128, %fd3, %fd127;
	mul.f64 	%fd263, %fd128, %fd126;
$L__BB6_4:
	ld.param.u64 	%rd15, [blCarriers_vec_param_2];
	cvt.rn.f32.f64 	%f39, %fd263;
	cvt.f64.f32 	%fd132, %f39;
	ld.global.f32 	%f40, [%rd2];
	sub.f32 	%f41, %f3, %f40;
	div.rn.f32 	%f42, %f41, %f2;
	fma.rn.f32 	%f43, %f42, 0f3BBB989D, 0f3F000000;
	cvt.sat.f32.f32 	%f44, %f43;
	mov.f32 	%f45, 0f4B400001;
	mov.f32 	%f46, 0f437C0000;
	fma.rm.f32 	%f47, %f44, %f46, %f45;
	add.f32 	%f48, %f47, 0fCB40007F;
	neg.f32 	%f49, %f48;
	fma.rn.f32 	%f50, %f42, 0f3FB8AA3B, %f49;
	fma.rn.f32 	%f51, %f42, 0f32A57060, %f50;
	mov.b32 	%r13, %f47;
	shl.b32 	%r14, %r13, 23;
	mov.b32 	%f52, %r14;
	ex2.approx.ftz.f32 	%f53, %f51;
	mul.f32 	%f54, %f53, %f52;
	cvt.f64.f32 	%fd133, %f54;
	add.f64 	%fd134, %fd133, 0d3FF0000000000000;
	rcp.rn.f64 	%fd135, %fd134;
	mul.f64 	%fd136, %fd135, %fd132;
	cvta.to.global.u64 	%rd10, %rd15;
	add.s64 	%rd12, %rd10, %rd9;
	ld.global.f32 	%f55, [%rd12];
	cvt.f64.f32 	%fd137, %f55;
	fma.rn.f64 	%fd138, %fd136, 0d3F50000000000000, %fd137;
	cvt.rn.f32.f64 	%f56, %fd138;
	st.global.f32 	[%rd12], %f56;
	add.s32 	%r24, %r24, 1;
	setp.ne.s32 	%p6, %r24, 1024;
	@%p6 bra 	$L__BB6_1;
	ld.param.u64 	%rd16, [blCarriers_vec_param_3];
	cvta.to.global.u64 	%rd13, %rd16;
	add.s64 	%rd3, %rd13, %rd9;
	mov.b32 	%r25, 0;
	mul.f64 	%fd255, %fd1, %fd2;
$L__BB6_6:
	cvt.rn.f32.u32 	%f57, %r25;
	mul.f32 	%f5, %f57, 0f3A800000;
	ld.global.f32 	%f6, [%rd1];
	setp.geu.f32 	%p7, %f6, 0f00000000;
	@%p7 bra 	$L__BB6_8;
	abs.f32 	%f78, %f5;
	cvt.f64.f32 	%fd253, %f78;
	add.f64 	%fd254, %fd3, %fd253;
	mul.f64 	%fd264, %fd254, %fd255;
	bra.uni 	$L__BB6_9;
$L__BB6_8:
	ld.global.f32 	%f58, [%rd1+4];
	add.f32 	%f59, %f5, %f6;
	mul.f32 	%f60, %f58, %f1;
	div.rn.f32 	%f61, %f59, %f60;
	cvt.f64.f32 	%fd139, %f61;
	abs.f64 	%fd140, %fd139;
	fma.rn.f64 	%fd141, %fd140, 0dBCF0679AFBA6F279, 0d3D47088FDB46FA5F;
	fma.rn.f64 	%fd142, %fd141, %fd140, 0dBD8DF9F9B976A9B2;
	fma.rn.f64 	%fd143, %fd142, %fd140, 0d3DC7F1F5590CC332;
	fma.rn.f64 	%fd144, %fd143, %fd140, 0dBDFA28A3CD2D56C4;
	fma.rn.f64 	%fd145, %fd144, %fd140, 0d3E2485EE67835925;
	fma.rn.f64 	%fd146, %fd145, %fd140, 0dBE476DB45919F583;
	fma.rn.f64 	%fd147, %fd146, %fd140, 0d3E62D698D98C8D71;
	fma.rn.f64 	%fd148, %fd147, %fd140, 0dBE720A2C7155D5C6;
	fma.rn.f64 	%fd149, %fd148, %fd140, 0dBE41D29B37CA1397;
	fma.rn.f64 	%fd150, %fd149, %fd140, 0d3EA2EF6CC0F67A49;
	fma.rn.f64 	%fd151, %fd150, %fd140, 0dBEC102B892333B6F;
	fma.rn.f64 	%fd152, %fd151, %fd140, 0d3ECA30375BA9A84E;
	fma.rn.f64 	%fd153, %fd152, %fd140, 0d3ECAAD18DEDEA43E;
	fma.rn.f64 	%fd154, %fd153, %fd140, 0dBEFF05355BC5B225;
	fma.rn.f64 	%fd155, %fd154, %fd140, 0d3F10E37A3108BC8B;
	fma.rn.f64 	%fd156, %fd155, %fd140, 0d3EFB292D828E5CB2;
	fma.rn.f64 	%fd157, %fd156, %fd140, 0dBF4356626EBF9BFA;
	fma.rn.f64 	%fd158, %fd157, %fd140, 0d3F5BCA68F73D6AFC;
	fma.rn.f64 	%fd159, %fd158, %fd140, 0dBF2B6B69EBBC280B;
	fma.rn.f64 	%fd160, %fd159, %fd140, 0dBF9396685912A453;
	fma.rn.f64 	%fd161, %fd160, %fd140, 0d3FBA4F4E2A1ABEF8;
	fma.rn.f64 	%fd162, %fd161, %fd140, 0d3FE45F306DC9C8BB;
	fma.rn.f64 	%fd163, %fd162, %fd140, 0d3FC06EBA8214DB69;
	fma.rn.f64 	%fd164, %fd163, %fd140, %fd140;
	sub.f64 	%fd165, %fd140, %fd164;
	fma.rn.f64 	%fd166, %fd163, %fd140, %fd165;
	neg.f64 	%fd167, %fd164;
	neg.f64 	%fd168, %fd166;
	cvt.rn.f32.f64 	%f62, %fd167;
	mul.f32 	%f63, %f62, 0f3FB8AA3B;
	cvt.rni.f32.f32 	%f64, %f63;
	cvt.f64.f32 	%fd169, %f64;
	fma.rn.f64 	%fd170, %fd169, 0dBFE62E42FEFA39EF, %fd167;
	fma.rn.f64 	%fd171, %fd170, 0d3E5AE904A4741B81, 0d3E928A27F89B6999;
	fma.rn.f64 	%fd172, %fd171, %fd170, 0d3EC71DE715FF7E07;
	fma.rn.f64 	%fd173, %fd172, %fd170, 0d3EFA019A6B0AC45A;
	fma.rn.f64 	%fd174, %fd173, %fd170, 0d3F2A01A017EED94F;
	fma.rn.f64 	%fd175, %fd174, %fd170, 0d3F56C16C17F2A71B;
	fma.rn.f64 	%fd176, %fd175, %fd170, 0d3F811111111173C4;
	fma.rn.f64 	%fd177, %fd176, %fd170, 0d3FA555555555211A;
	fma.rn.f64 	%fd178, %fd177, %fd170, 0d3FC5555555555540;
	fma.rn.f64 	%fd179, %fd178, %fd170, 0d3FE0000000000005;
	mul.f64 	%fd180, %fd170, %fd179;
	fma.rn.f64 	%fd181, %fd180, %fd170, %fd168;
	add.f64 	%fd182, %fd170, %fd181;
	ex2.approx.ftz.f32 	%f65, %f64;
	cvt.f64.f32 	%fd183, %f65;
	mov.f64 	%fd184, 0d3FF0000000000000;
	sub.f64 	%fd185, %fd184, %fd183;
	neg.f64 	%fd186, %fd182;
	fma.rn.f64 	%fd187, %fd186, %fd183, %fd185;
	setp.ge.f64 	%p8, %fd140, 0d4017AFB48DC96626;
	selp.f64 	%fd188, 0d3FF0000000000000, %fd187, %p8;
	abs.f64 	%fd189, %fd188;
	neg.f64 	%fd190, %fd189;
	mov.b32 	%r16, %f61;
	shr.u32 	%r17, %r16, 31;
	and.b32  	%r18, %r17, 1;
	setp.eq.b32 	%p9, %r18, 1;
	selp.f64 	%fd191, %fd190, %fd189, %p9;
	sub.f64 	%fd192, %fd184, %fd191;
	mul.f64 	%fd193, %fd192, 0d3FE0000000000000;
	cvt.rn.f32.f64 	%f66, %fd193;
	sub.f32 	%f67, %f5, %f6;
	div.rn.f32 	%f68, %f67, %f60;
	cvt.f64.f32 	%fd194, %f68;
	abs.f64 	%fd195, %fd194;
	fma.rn.f64 	%fd196, %fd195, 0dBCF0679AFBA6F279, 0d3D47088FDB46FA5F;
	fma.rn.f64 	%fd197, %fd196, %fd195, 0dBD8DF9F9B976A9B2;
	fma.rn.f64 	%fd198, %fd197, %fd195, 0d3DC7F1F5590CC332;
	fma.rn.f64 	%fd199, %fd198, %fd195, 0dBDFA28A3CD2D56C4;
	fma.rn.f64 	%fd200, %fd199, %fd195, 0d3E2485EE67835925;
	fma.rn.f64 	%fd201, %fd200, %fd195, 0dBE476DB45919F583;
	fma.rn.f64 	%fd202, %fd201, %fd195, 0d3E62D698D98C8D71;
	fma.rn.f64 	%fd203, %fd202, %fd195, 0dBE720A2C7155D5C6;
	fma.rn.f64 	%fd204, %fd203, %fd195, 0dBE41D29B37CA1397;
	fma.rn.f64 	%fd205, %fd204, %fd195, 0d3EA2EF6CC0F67A49;
	fma.rn.f64 	%fd206, %fd205, %fd195, 0dBEC102B892333B6F;
	fma.rn.f64 	%fd207, %fd206, %fd195, 0d3ECA30375BA9A84E;
	fma.rn.f64 	%fd208, %fd207, %fd195, 0d3ECAAD18DEDEA43E;
	fma.rn.f64 	%fd209, %fd208, %fd195, 0dBEFF05355BC5B225;
	fma.rn.f64 	%fd210, %fd209, %fd195, 0d3F10E37A3108BC8B;
	fma.rn.f64 	%fd211, %fd210, %fd195, 0d3EFB292D828E5CB2;
	fma.rn.f64 	%fd212, %fd211, %fd195, 0dBF4356626EBF9BFA;
	fma.rn.f64 	%fd213, %fd212, %fd195, 0d3F5BCA68F73D6AFC;
	fma.rn.f64 	%fd214, %fd213, %fd195, 0dBF2B6B69EBBC280B;
	fma.rn.f64 	%fd215, %fd214, %fd195, 0dBF9396685912A453;
	fma.rn.f64 	%fd216, %fd215, %fd195, 0d3FBA4F4E2A1ABEF8;
	fma.rn.f64 	%fd217, %fd216, %fd195, 0d3FE45F306DC9C8BB;
	fma.rn.f64 	%fd218, %fd217, %fd195, 0d3FC06EBA8214DB69;
	fma.rn.f64 	%fd219, %fd218, %fd195, %fd195;
	sub.f64 	%fd220, %fd195, %fd219;
	fma.rn.f64 	%fd221, %fd218, %fd195, %fd220;
	neg.f64 	%fd222, %fd219;
	neg.f64 	%fd223, %fd221;
	cvt.rn.f32.f64 	%f69, %fd222;
	mul.f32 	%f70, %f69, 0f3FB8AA3B;
	cvt.rni.f32.f32 	%f71, %f70;
	cvt.f64.f32 	%fd224, %f71;
	fma.rn.f64 	%fd225, %fd224, 0dBFE62E42FEFA39EF, %fd222;
	fma.rn.f64 	%fd226, %fd225, 0d3E5AE904A4741B81, 0d3E928A27F89B6999;
	fma.rn.f64 	%fd227, %fd226, %fd225, 0d3EC71DE715FF7E07;
	fma.rn.f64 	%fd228, %fd227, %fd225, 0d3EFA019A6B0AC45A;
	fma.rn.f64 	%fd229, %fd228, %fd225, 0d3F2A01A017EED94F;
	fma.rn.f64 	%fd230, %fd229, %fd225, 0d3F56C16C17F2A71B;
	fma.rn.f64 	%fd231, %fd230, %fd225, 0d3F811111111173C4;
	fma.rn.f64 	%fd232, %fd231, %fd225, 0d3FA555555555211A;
	fma.rn.f64 	%fd233, %fd232, %fd225, 0d3FC5555555555540;
	fma.rn.f64 	%fd234, %fd233, %fd225, 0d3FE0000000000005;
	mul.f64 	%fd235, %fd225, %fd234;
	fma.rn.f64 	%fd236, %fd235, %fd225, %fd223;
	add.f64 	%fd237, %fd225, %fd236;
	ex2.approx.ftz.f32 	%f72, %f71;
	cvt.f64.f32 	%fd238, %f72;
	sub.f64 	%fd239, %fd184, %fd238;
	neg.f64 	%fd240, %fd237;
	fma.rn.f64 	%fd241, %fd240, %fd238, %fd239;
	setp.ge.f64 	%p10, %fd195, 0d4017AFB48DC96626;
	selp.f64 	%fd242, 0d3FF0000000000000, %fd241, %p10;
	abs.f64 	%fd243, %fd242;
	neg.f64 	%fd244, %fd243;
	mov.b32 	%r19, %f68;
	shr.u32 	%r20, %r19, 31;
	and.b32  	%r21, %r20, 1;
	setp.eq.b32 	%p11, %r21, 1;
	selp.f64 	%fd245, %fd244, %fd243, %p11;
	sub.f64 	%fd246, %fd184, %fd245;
	mul.f64 	%fd247, %fd246, 0d3FE0000000000000;
	cvt.rn.f32.f64 	%f73, %fd247;
	mov.f32 	%f74, 0f3F800000;
	sub.f32 	%f75, %f74, %f73;
	add.f32 	%f76, %f75, %f66;
	cvt.f64.f32 	%fd248, %f76;
	mul.f64 	%fd249, %fd1, %fd248;
	mul.f64 	%fd250, %fd2, %fd249;
	abs.f32 	%f77, %f5;
	cvt.f64.f32 	%fd251, %f77;
	add.f64 	%fd252, %fd3, %fd251;
	mul.f64 	%fd264, %fd252, %fd250;
$L__BB6_9:
	cvt.rn.f32.f64 	%f79, %fd264;
	cvt.f64.f32 	%fd256, %f79;
	ld.global.f32 	%f80, [%rd2];
	add.f32 	%f81, %f5, %f80;
	div.rn.f32 	%f82, %f81, %f2;
	fma.rn.f32 	%f83, %f82, 0f3BBB989D, 0f3F000000;
	cvt.sat.f32.f32 	%f84, %f83;
	mov.f32 	%f85, 0f4B400001;
	mov.f32 	%f86, 0f437C0000;
	fma.rm.f32 	%f87, %f84, %f86, %f85;
	add.f32 	%f88, %f87, 0fCB40007F;
	neg.f32 	%f89, %f88;
	fma.rn.f32 	%f90, %f82, 0f3FB8AA3B, %f89;
	fma.rn.f32 	%f91, %f82, 0f32A57060, %f90;
	mov.b32 	%r22, %f87;
	shl.b32 	%r23, %r22, 23;
	mov.b32 	%f92, %r23;
	ex2.approx.ftz.f32 	%f93, %f91;
	mul.f32 	%f94, %f93, %f92;
	cvt.f64.f32 	%fd257, %f94;
	add.f64 	%fd258, %fd257, 0d3FF0000000000000;
	rcp.rn.f64 	%fd259, %fd258;
	mul.f64 	%fd260, %fd259, %fd256;
	ld.global.f32 	%f95, [%rd3];
	cvt.f64.f32 	%fd261, %f95;
	fma.rn.f64 	%fd262, %fd260, 0d3F50000000000000, %fd261;
	cvt.rn.f32.f64 	%f96, %fd262;
	st.global.f32 	[%rd3], %f96;
	add.s32 	%r25, %r25, 1;
	setp.ne.s32 	%p12, %r25, 1024;
	@%p12 bra 	$L__BB6_6;
	ret;

}


// ===== COMPILED SASS (sm_100) =====

	.target	sm_100

	.elftype	@"ET_EXEC"


//--------------------- .note.nv.tkinfo           --------------------------
	.section	.note.nv.tkinfo,"",@"SHT_NOTE"
	.sectionflags	@"SHF_NOTE_NV_TKINFO"
	.tkinfo
        /*0018*/ 	.word	0x00000002
        /*0030*/ 	.string	""
        /*0030*/ 	.string	"ptxas"
        /*0030*/ 	.string	"Cuda compilation tools, release 13.0, V13.0.88"
        /*0030*/ 	.string	"Build cuda_13.0.r13.0/compiler.36424714_0"
        /*0030*/ 	.string	"-arch sm_100 -m 64 "



//--------------------- .note.nv.cuinfo           --------------------------
	.section	.note.nv.cuinfo,"",@"SHT_NOTE"
	.sectionflags	@"SHF_NOTE_NV_CUINFO"
        /*0018*/ 	.short	0x0002
        /*001a*/ 	.short	0x0064
        /*001c*/ 	.short	0x0082
	.zero		2


//--------------------- .nv.info                  --------------------------
	.section	.nv.info,"",@"SHT_CUDA_INFO"
	.align	4


	//----- nvinfo : EIATTR_REGCOUNT
	.align		4
        /*0000*/ 	.byte	0x04, 0x2f
        /*0002*/ 	.short	(.L_18 - .L_17)
	.align		4
.L_17:
        /*0004*/ 	.word	index@(gen_rand)
        /*0008*/ 	.word	0x0000001f


	//----- nvinfo : EIATTR_FRAME_SIZE
	.align		4
.L_18:
        /*000c*/ 	.byte	0x04, 0x11
        /*000e*/ 	.short	(.L_20 - .L_19)
	.align		4
.L_19:
        /*0010*/ 	.word	index@($__internal_18_$__cuda_sm20_sqrt_rn_f32_slowpath)
        /*0014*/ 	.word	0x00000030


	//----- nvinfo : EIATTR_FRAME_SIZE
	.align		4
.L_20:
        /*0018*/ 	.byte	0x04, 0x11
        /*001a*/ 	.short	(.L_22 - .L_21)
	.align		4
.L_21:
        /*001c*/ 	.word	index@(gen_rand)
        /*0020*/ 	.word	0x00000030


	//----- nvinfo : EIATTR_REGCOUNT
	.align		4
.L_22:
        /*0024*/ 	.byte	0x04, 0x2f
        /*0026*/ 	.short	(.L_24 - .L_23)
	.align		4
.L_23:
        /*0028*/ 	.word	index@(gen_capMC)
        /*002c*/ 	.word	0x0000002f


	//----- nvinfo : EIATTR_FRAME_SIZE
	.align		4
.L_24:
        /*0030*/ 	.byte	0x04, 0x11
        /*0032*/ 	.short	(.L_26 - .L_25)
	.align		4
.L_25:
        /*0034*/ 	.word	index@($__internal_17_$__cuda_sm3x_div_rn_noftz_f32_slowpath)
        /*0038*/ 	.word	0x00000030


	//----- nvinfo : EIATTR_FRAME_SIZE
	.align		4
.L_26:
        /*003c*/ 	.byte	0x04, 0x11
        /*003e*/ 	.short	(.L_28 - .L_27)
	.align		4
.L_27:
        /*0040*/ 	.word	index@($__internal_16_$__cuda_sm20_sqrt_rn_f32_slowpath)
        /*0044*/ 	.word	0x00000030


	//----- nvinfo : EIATTR_FRAME_SIZE
	.align		4
.L_28:
        /*0048*/ 	.byte	0x04, 0x11
        /*004a*/ 	.short	(.L_30 - .L_29)
	.align		4
.L_29:
        /*004c*/ 	.word	index@($__internal_15_$__cuda_sm20_div_rn_f64_full)
        /*0050*/ 	.word	0x00000030


	//----- nvinfo : EIATTR_FRAME_SIZE
	.align		4
.L_30:
        /*0054*/ 	.byte	0x04, 0x11
        /*0056*/ 	.short	(.L_32 - .L_31)
	.align		4
.L_31:
        /*0058*/ 	.word	index@($__internal_14_$__cuda_sm20_dblrcp_rn_slowpath_v3)
        /*005c*/ 	.word	0x00000030


	//----- nvinfo : EIATTR_FRAME_SIZE
	.align		4
.L_32:
        /*0060*/ 	.byte	0x04, 0x11
        /*0062*/ 	.short	(.L_34 - .L_33)
	.align		4
.L_33:
        /*0064*/ 	.word	index@(gen_capMC)
        /*0068*/ 	.word	0x00000030


	//----- nvinfo : EIATTR_REGCOUNT
	.align		4
.L_34:
        /*006c*/ 	.byte	0x04, 0x2f
        /*006e*/ 	.short	(.L_36 - .L_35)
	.align		4
.L_35:
        /*0070*/ 	.word	index@(solve_eF)
        /*0074*/ 	.word	0x00000028


	//----- nvinfo : EIATTR_FRAME_SIZE
	.align		4
.L_36:
        /*0078*/ 	.byte	0x04, 0x11
        /*007a*/ 	.short	(.L_38 - .L_37)
	.align		4
.L_37:
        /*007c*/ 	.word	index@($__internal_13_$__cuda_sm3x_div_rn_noftz_f32_slowpath)
        /*0080*/ 	.word	0x00000000


	//----- nvinfo : EIATTR_FRAME_SIZE
	.align		4
.L_38:
        /*0084*/ 	.byte	0x04, 0x11
        /*0086*/ 	.short	(.L_40 - .L_39)
	.align		4
.L_39:
        /*0088*/ 	.word	index@($__internal_12_$__cuda_sm20_div_rn_f64_full)
        /*008c*/ 	.word	0x00000000


	//----- nvinfo : EIATTR_FRAME_SIZE
	.align		4
.L_40:
        /*0090*/ 	.byte	0x04, 0x11
        /*0092*/ 	.short	(.L_42 - .L_41)
	.align		4
.L_41:
        /*0094*/ 	.word	index@($__internal_11_$__cuda_sm20_dblrcp_rn_slowpath_v3)
        /*0098*/ 	.word	0x00000000


	//----- nvinfo : EIATTR_FRAME_SIZE
	.align		4
.L_42:
        /*009c*/ 	.byte	0x04, 0x11
        /*009e*/ 	.short	(.L_44 - .L_43)
	.align		4
.L_43:
        /*00a0*/ 	.word	index@(solve_eF)
        /*00a4*/ 	.word	0x00000000


	//----- nvinfo : EIATTR_REGCOUNT
	.align		4
.L_44:
        /*00a8*/ 	.byte	0x04, 0x2f
        /*00aa*/ 	.short	(.L_46 - .L_45)
	.align		4
.L_45:
        /*00ac*/ 	.word	index@(mlDOS_vec)
        /*00b0*/ 	.word	0x0000001a


	//----- nvinfo : EIATTR_FRAME_SIZE
	.align		4
.L_46:
        /*00b4*/ 	.byte	0x04, 0x11
        /*00b6*/ 	.short	(.L_48 - .L_47)
	.align		4
.L_47:
        /*00b8*/ 	.word	index@($__internal_10_$__cuda_sm20_div_rn_f64_full)
        /*00bc*/ 	.word	0x00000000


	//----- nvinfo : EIATTR_FRAME_SIZE
	.align		4
.L_48:
        /*00c0*/ 	.byte	0x04, 0x11
        /*00c2*/ 	.short	(.L_50 - .L_49)
	.align		4
.L_49:
        /*00c4*/ 	.word	index@($__internal_9_$__cuda_sm20_dblrcp_rn_slowpath_v3)
        /*00c8*/ 	.word	0x00000000


	//----- nvinfo : EIATTR_FRAME_SIZE
	.align		4
.L_50:
        /*00cc*/ 	.byte	0x04, 0x11
        /*00ce*/ 	.short	(.L_52 - .L_51)
	.align		4
.L_51:
        /*00d0*/ 	.word	index@(mlDOS_vec)
        /*00d4*/ 	.word	0x00000000


	//----- nvinfo : EIATTR_REGCOUNT
	.align		4
.L_52:
        /*00d8*/ 	.byte	0x04, 0x2f
        /*00da*/ 	.short	(.L_54 - .L_53)
	.align		4
.L_53:
        /*00dc*/ 	.word	index@(blDOS_vec)
        /*00e0*/ 	.word	0x0000001c


	//----- nvinfo : EIATTR_FRAME_SIZE
	.align		4
.L_54:
        /*00e4*/ 	.byte	0x04, 0x11
        /*00e6*/ 	.short	(.L_56 - .L_55)
	.align		4
.L_55:
        /*00e8*/ 	.word	index@($__internal_8_$__cuda_sm3x_div_rn_noftz_f32_slowpath)
        /*00ec*/ 	.word	0x00000000


	//----- nvinfo : EIATTR_FRAME_SIZE
	.align		4
.L_56:
        /*00f0*/ 	.byte	0x04, 0x11
        /*00f2*/ 	.short	(.L_58 - .L_57)
	.align		4
.L_57:
        /*00f4*/ 	.word	index@($__internal_7_$__cuda_sm20_div_rn_f64_full)
        /*00f8*/ 	.word	0x00000000


	//----- nvinfo : EIATTR_FRAME_SIZE
	.align		4
.L_58:
        /*00fc*/ 	.byte	0x04, 0x11
        /*00fe*/ 	.short	(.L_60 - .L_59)
	.align		4
.L_59:
        /*0100*/ 	.word	index@($__internal_6_$__cuda_sm20_dblrcp_rn_slowpath_v3)
        /*0104*/ 	.word	0x00000000


	//----- nvinfo : EIATTR_FRAME_SIZE
	.align		4
.L_60:
        /*0108*/ 	.byte	0x04, 0x11
        /*010a*/ 	.short	(.L_62 - .L_61)
	.align		4
.L_61:
        /*010c*/ 	.word	index@(blDOS_vec)
        /*0110*/ 	.word	0x00000000


	//----- nvinfo : EIATTR_REGCOUNT
	.align		4
.L_62:
        /*0114*/ 	.byte	0x04, 0x2f
        /*0116*/ 	.short	(.L_64 - .L_63)
	.align		4
.L_63:
        /*0118*/ 	.word	index@(mlCarriers_vec)
        /*011c*/ 	.word	0x0000001c


	//----- nvinfo : EIATTR_FRAME_SIZE
	.align		4
.L_64:
        /*0120*/ 	.byte	0x04, 0x11
        /*0122*/ 	.short	(.L_66 - .L_65)
	.align		4
.L_65:
        /*0124*/ 	.word	index@($__internal_5_$__cuda_sm3x_div_rn_noftz_f32_slowpath)
        /*0128*/ 	.word	0x00000000


	//----- nvinfo : EIATTR_FRAME_SIZE
	.align		4
.L_66:
        /*012c*/ 	.byte	0x04, 0x11
        /*012e*/ 	.short	(.L_68 - .L_67)
	.align		4
.L_67:
        /*0130*/ 	.word	index@($__internal_4_$__cuda_sm20_div_rn_f64_full)
        /*0134*/ 	.word	0x00000000


	//----- nvinfo : EIATTR_FRAME_SIZE
	.align		4
.L_68:
        /*0138*/ 	.byte	0x04, 0x11
        /*013a*/ 	.short	(.L_70 - .L_69)
	.align		4
.L_69:
        /*013c*/ 	.word	index@($__internal_3_$__cuda_sm20_dblrcp_rn_slowpath_v3)
        /*0140*/ 	.word	0x00000000


	//----- nvinfo : EIATTR_FRAME_SIZE
	.align		4
.L_70:
        /*0144*/ 	.byte	0x04, 0x11
        /*0146*/ 	.short	(.L_72 - .L_71)
	.align		4
.L_71:
        /*0148*/ 	.word	index@(mlCarriers_vec)
        /*014c*/ 	.word	0x00000000


	//----- nvinfo : EIATTR_REGCOUNT
	.align		4
.L_72:
        /*0150*/ 	.byte	0x04, 0x2f
        /*0152*/ 	.short	(.L_74 - .L_73)
	.align		4
.L_73:
        /*0154*/ 	.word	index@(blCarriers_vec)
        /*0158*/ 	.word	0x00000020


	//----- nvinfo : EIATTR_FRAME_SIZE
	.align		4
.L_74:
        /*015c*/ 	.byte	0x04, 0x11
        /*015e*/ 	.short	(.L_76 - .L_75)
	.align		4
.L_75:
        /*0160*/ 	.word	index@($__internal_2_$__cuda_sm3x_div_rn_noftz_f32_slowpath)
        /*0164*/ 	.word	0x00000000


	//----- nvinfo : EIATTR_FRAME_SIZE
	.align		4
.L_76:
        /*0168*/ 	.byte	0x04, 0x11
        /*016a*/ 	.short	(.L_78 - .L_77)
	.align		4
.L_77:
        /*016c*/ 	.word	index@($__internal_1_$__cuda_sm20_div_rn_f64_full)
        /*0170*/ 	.word	0x00000000


	//----- nvinfo : EIATTR_FRAME_SIZE
	.align		4
.L_78:
        /*0174*/ 	.byte	0x04, 0x11
        /*0176*/ 	.short	(.L_80 - .L_79)
	.align		4
.L_79:
        /*0178*/ 	.word	index@($__internal_0_$__cuda_sm20_dblrcp_rn_slowpath_v3)
        /*017c*/ 	.word	0x00000000


	//----- nvinfo : EIATTR_FRAME_SIZE
	.align		4
.L_80:
        /*0180*/ 	.byte	0x04, 0x11
        /*0182*/ 	.short	(.L_82 - .L_81)
	.align		4
.L_81:
        /*0184*/ 	.word	index@(blCarriers_vec)
        /*0188*/ 	.word	0x00000000


	//----- nvinfo : EIATTR_MIN_STACK_SIZE
	.align		4
.L_82:
        /*018c*/ 	.byte	0x04, 0x12
        /*018e*/ 	.short	(.L_84 - .L_83)
	.align		4
.L_83:
        /*0190*/ 	.word	index@(blCarriers_vec)
        /*0194*/ 	.word	0x00000000


	//----- nvinfo : EIATTR_MIN_STACK_SIZE
	.align		4
.L_84:
        /*0198*/ 	.byte	0x04, 0x12
        /*019a*/ 	.short	(.L_86 - .L_85)
	.align		4
.L_85:
        /*019c*/ 	.word	index@(mlCarriers_vec)
        /*01a0*/ 	.word	0x00000000


	//----- nvinfo : EIATTR_MIN_STACK_SIZE
	.align		4
.L_86:
        /*01a4*/ 	.byte	0x04, 0x12
        /*01a6*/ 	.short	(.L_88 - .L_87)
	.align		4
.L_87:
        /*01a8*/ 	.word	index@(blDOS_vec)
        /*01ac*/ 	.word	0x00000000


	//----- nvinfo : EIATTR_MIN_STACK_SIZE
	.align		4
.L_88:
        /*01b0*/ 	.byte	0x04, 0x12
        /*01b2*/ 	.short	(.L_90 - .L_89)
	.align		4
.L_89:
        /*01b4*/ 	.word	index@(mlDOS_vec)
        /*01b8*/ 	.word	0x00000000


	//----- nvinfo : EIATTR_MIN_STACK_SIZE
	.align		4
.L_90:
        /*01bc*/ 	.byte	0x04, 0x12
        /*01be*/ 	.short	(.L_92 - .L_91)
	.align		4
.L_91:
        /*01c0*/ 	.word	index@(solve_eF)
        /*01c4*/ 	.word	0x00000000


	//----- nvinfo : EIATTR_MIN_STACK_SIZE
	.align		4
.L_92:
        /*01c8*/ 	.byte	0x04, 0x12
        /*01ca*/ 	.short	(.L_94 - .L_93)
	.align		4
.L_93:
        /*01cc*/ 	.word	index@(gen_capMC)
        /*01d0*/ 	.word	0x00000030


	//----- nvinfo : EIATTR_MIN_STACK_SIZE
	.align		4
.L_94:
        /*01d4*/ 	.byte	0x04, 0x12
        /*01d6*/ 	.short	(.L_96 - .L_95)
	.align		4
.L_95:
        /*01d8*/ 	.word	index@(gen_rand)
        /*01dc*/ 	.word	0x00000030
.L_96:


//--------------------- .nv.compat                --------------------------
	.section	.nv.compat,"",@"SHT_CUDA_COMPAT_INFO"
	.align	4
        /*0000*/ 	.byte	0x02, 0x09, 0x00, 0x00, 0x02, 0x02, 0x01, 0x00, 0x02, 0x05, 0x05, 0x00, 0x03, 0x07, 0x01, 0x01
        /*0010*/ 	.byte	0x02, 0x03, 0x00, 0x00, 0x02, 0x06, 0x01, 0x00, 0x04, 0x0b, 0x08, 0x00, 0x01, 0x00, 0x00, 0x00
        /*0020*/ 	.byte	0x00, 0x00, 0x00, 0x00


//--------------------- .nv.info.blCarriers_vec   --------------------------
	.section	.nv.info.blCarriers_vec,"",@"SHT_CUDA_INFO"
	.sectionflags	@""
	.align	4


	//----- nvinfo : EIATTR_CUDA_API_VERSION
	.align		4
        /*0000*/ 	.byte	0x04, 0x37
        /*0002*/ 	.short	(.L_98 - .L_97)
.L_97:
        /*0004*/ 	.word	0x00000082


	//----- nvinfo : EIATTR_KPARAM_INFO
	.align		4
.L_98:
        /*0008*/ 	.byte	0x04, 0x17
        /*000a*/ 	.short	(.L_100 - .L_99)
.L_99:
        /*000c*/ 	.word	0x00000000
        /*0010*/ 	.short	0x0004
        /*0012*/ 	.short	0x0020
        /*0014*/ 	.byte	0x00, 0xf0, 0x11, 0x00


	//----- nvinfo : EIATTR_KPARAM_INFO
	.align		4
.L_100:
        /*0018*/ 	.byte	0x04, 0x17
        /*001a*/ 	.short	(.L_102 - .L_101)
.L_101:
        /*001c*/ 	.word	0x00000000
        /*0020*/ 	.short	0x0003
        /*0022*/ 	.short	0x0018
        /*0024*/ 	.byte	0x00, 0xf5, 0x21, 0x00


	//----- nvinfo : EIATTR_KPARAM_INFO
	.align		4
.L_102:
        /*0028*/ 	.byte	0x04, 0x17
        /*002a*/ 	.short	(.L_104 - .L_103)
.L_103:
        /*002c*/ 	.word	0x00000000
        /*0030*/ 	.short	0x0002
        /*0032*/ 	.short	0x0010
        /*0034*/ 	.byte	0x00, 0xf5, 0x21, 0x00


	//----- nvinfo : EIATTR_KPARAM_INFO
	.align		4
.L_104:
        /*0038*/ 	.byte	0x04, 0x17
        /*003a*/ 	.short	(.L_106 - .L_105)
.L_105:
        /*003c*/ 	.word	0x00000000
        /*0040*/ 	.short	0x0001
        /*0042*/ 	.short	0x0008
        /*0044*/ 	.byte	0x00, 0xf5, 0x21, 0x00


	//----- nvinfo : EIATTR_KPARAM_INFO
	.align		4
.L_106:
        /*0048*/ 	.byte	0x04, 0x17
        /*004a*/ 	.short	(.L_108 - .L_107)
.L_107:
        /*004c*/ 	.word	0x00000000
        /*0050*/ 	.short	0x0000
        /*0052*/ 	.short	0x0000
        /*0054*/ 	.byte	0x00, 0xf5, 0x21, 0x00


	//----- nvinfo : EIATTR_SPARSE_MMA_MASK
	.align		4
.L_108:
        /*0058*/ 	.byte	0x03, 0x50
        /*005a*/ 	.short	0x0000


	//----- nvinfo : EIATTR_MAXREG_COUNT
	.align		4
        /*005c*/ 	.byte	0x03, 0x1b
        /*005e*/ 	.short	0x00ff


	//----- nvinfo : EIATTR_MERCURY_ISA_VERSION
	.align		4
        /*0060*/ 	.byte	0x03, 0x5f
        /*0062*/ 	.short	0x0101


	//----- nvinfo : EIATTR_VRC_CTA_INIT_COUNT
	.align		4
        /*0064*/ 	.byte	0x02, 0x4a
	.zero		1
	.zero		1


	//----- nvinfo : EIATTR_EXIT_INSTR_OFFSETS
	.align		4
        /*0068*/ 	.byte	0x04, 0x1c
        /*006a*/ 	.short	(.L_110 - .L_109)


	//   ....[0]....
.L_109:
        /*006c*/ 	.word	0x00003180


	//----- nvinfo : EIATTR_CRS_STACK_SIZE
	.align		4
.L_110:
        /*0070*/ 	.byte	0x04, 0x1e
        /*0072*/ 	.short	(.L_112 - .L_111)
.L_111:
        /*0074*/ 	.word	0x00000000


	//----- nvinfo : EIATTR_CBANK_PARAM_SIZE
	.align		4
.L_112:
        /*0078*/ 	.byte	0x03, 0x19
        /*007a*/ 	.short	0x0024


	//----- nvinfo : EIATTR_PARAM_CBANK
	.align		4
        /*007c*/ 	.byte	0x04, 0x0a
        /*007e*/ 	.short	(.L_114 - .L_113)
	.align		4
.L_113:
        /*0080*/ 	.word	index@(.nv.constant0.blCarriers_vec)
        /*0084*/ 	.short	0x0380
        /*0086*/ 	.short	0x0024


	//----- nvinfo : EIATTR_SW_WAR
	.align		4
.L_114:
        /*0088*/ 	.byte	0x04, 0x36
        /*008a*/ 	.short	(.L_116 - .L_115)
.L_115:
        /*008c*/ 	.word	0x00000008
.L_116:


//--------------------- .nv.info.mlCarriers_vec   --------------------------
	.section	.nv.info.mlCarriers_vec,"",@"SHT_CUDA_INFO"
	.sectionflags	@""
	.align	4


	//----- nvinfo : EIATTR_CUDA_API_VERSION
	.align		4
        /*0000*/ 	.byte	0x04, 0x37
        /*0002*/ 	.short	(.L_118 - .L_117)
.L_117:
        /*0004*/ 	.word	0x00000082


	//----- nvinfo : EIATTR_KPARAM_INFO
	.align		4
.L_118:
        /*0008*/ 	.byte	0x04, 0x17
        /*000a*/ 	.short	(.L_120 - .L_119)
.L_119:
        /*000c*/ 	.word	0x00000000
        /*0010*/ 	.short	0x0003
        /*0012*/ 	.short	0x0018
        /*0014*/ 	.byte	0x00, 0xf0, 0x11, 0x00


	//----- nvinfo : EIATTR_KPARAM_INFO
	.align		4
.L_120:
        /*0018*/ 	.byte	0x04, 0x17
        /*001a*/ 	.short	(.L_122 - .L_121)
.L_121:
        /*001c*/ 	.word	0x00000000
        /*0020*/ 	.short	0x0002
        /*0022*/ 	.short	0x0010
        /*0024*/ 	.byte	0x00, 0xf5, 0x21, 0x00


	//----- nvinfo : EIATTR_KPARAM_INFO
	.align		4
.L_122:
        /*0028*/ 	.byte	0x04, 0x17
        /*002a*/ 	.short	(.L_124 - .L_123)
.L_123:
        /*002c*/ 	.word	0x00000000
        /*0030*/ 	.short	0x0001
        /*0032*/ 	.short	0x0008
        /*0034*/ 	.byte	0x00, 0xf5, 0x21, 0x00


	//----- nvinfo : EIATTR_KPARAM_INFO
	.align		4
.L_124:
        /*0038*/ 	.byte	0x04, 0x17
        /*003a*/ 	.short	(.L_126 - .L_125)
.L_125:
        /*003c*/ 	.word	0x00000000
        /*0040*/ 	.short	0x0000
        /*0042*/ 	.short	0x0000
        /*0044*/ 	.byte	0x00, 0xf5, 0x21, 0x00


	//----- nvinfo : EIATTR_SPARSE_MMA_MASK
	.align		4
.L_126:
        /*0048*/ 	.byte	0x03, 0x50
        /*004a*/ 	.short	0x0000


	//----- nvinfo : EIATTR_MAXREG_COUNT
	.align		4
        /*004c*/ 	.byte	0x03, 0x1b
        /*004e*/ 	.short	0x00ff


	//----- nvinfo : EIATTR_MERCURY_ISA_VERSION
	.align		4
        /*0050*/ 	.byte	0x03, 0x5f
        /*0052*/ 	.short	0x0101


	//----- nvinfo : EIATTR_VRC_CTA_INIT_COUNT
	.align		4
        /*0054*/ 	.byte	0x02, 0x4a
	.zero		1
	.zero		1


	//----- nvinfo : EIATTR_EXIT_INSTR_OFFSETS
	.align		4
        /*0058*/ 	.byte	0x04, 0x1c
        /*005a*/ 	.short	(.L_128 - .L_127)


	//   ....[0]....
.L_127:
        /*005c*/ 	.word	0x00001ff0


	//----- nvinfo : EIATTR_CRS_STACK_SIZE
	.align		4
.L_128:
        /*0060*/ 	.byte	0x04, 0x1e
        /*0062*/ 	.short	(.L_130 - .L_129)
.L_129:
        /*0064*/ 	.word	0x00000000


	//----- nvinfo : EIATTR_CBANK_PARAM_SIZE
	.align		4
.L_130:
        /*0068*/ 	.byte	0x03, 0x19
        /*006a*/ 	.short	0x001c


	//----- nvinfo : EIATTR_PARAM_CBANK
	.align		4
        /*006c*/ 	.byte	0x04, 0x0a
        /*006e*/ 	.short	(.L_132 - .L_131)
	.align		4
.L_131:
        /*0070*/ 	.word	index@(.nv.constant0.mlCarriers_vec)
        /*0074*/ 	.short	0x0380
        /*0076*/ 	.short	0x001c


	//----- nvinfo : EIATTR_SW_WAR
	.align		4
.L_132:
        /*0078*/ 	.byte	0x04, 0x36
        /*007a*/ 	.short	(.L_134 - .L_133)
.L_133:
        /*007c*/ 	.word	0x00000008
.L_134:


//--------------------- .nv.info.blDOS_vec        --------------------------
	.section	.nv.info.blDOS_vec,"",@"SHT_CUDA_INFO"
	.sectionflags	@""
	.align	4


	//----- nvinfo : EIATTR_CUDA_API_VERSION
	.align		4
        /*0000*/ 	.byte	0x04, 0x37
        /*0002*/ 	.short	(.L_136 - .L_135)
.L_135:
        /*0004*/ 	.word	0x00000082


	//----- nvinfo : EIATTR_KPARAM_INFO
	.align		4
.L_136:
        /*0008*/ 	.byte	0x04, 0x17
        /*000a*/ 	.short	(.L_138 - .L_137)
.L_137:
        /*000c*/ 	.word	0x00000000
        /*0010*/ 	.short	0x0002
        /*0012*/ 	.short	0x0010
        /*0014*/ 	.byte	0x00, 0xf5, 0x21, 0x00


	//----- nvinfo : EIATTR_KPARAM_INFO
	.align		4
.L_138:
        /*0018*/ 	.byte	0x04, 0x17
        /*001a*/ 	.short	(.L_140 - .L_139)
.L_139:
        /*001c*/ 	.word	0x00000000
        /*0020*/ 	.short	0x0001
        /*0022*/ 	.short	0x0008
        /*0024*/ 	.byte	0x00, 0xf5, 0x21, 0x00


	//----- nvinfo : EIATTR_KPARAM_INFO
	.align		4
.L_140:
        /*0028*/ 	.byte	0x04, 0x17
        /*002a*/ 	.short	(.L_142 - .L_141)
.L_141:
        /*002c*/ 	.word	0x00000000
        /*0030*/ 	.short	0x0000
        /*0032*/ 	.short	0x0000
        /*0034*/ 	.byte	0x00, 0xf5, 0x21, 0x00


	//----- nvinfo : EIATTR_SPARSE_MMA_MASK
	.align		4
.L_142:
        /*0038*/ 	.byte	0x03, 0x50
        /*003a*/ 	.short	0x0000


	//----- nvinfo : EIATTR_MAXREG_COUNT
	.align		4
        /*003c*/ 	.byte	0x03, 0x1b
        /*003e*/ 	.short	0x00ff


	//----- nvinfo : EIATTR_MERCURY_ISA_VERSION
	.align		4
        /*0040*/ 	.byte	0x03, 0x5f
        /*0042*/ 	.short	0x0101


	//----- nvinfo : EIATTR_VRC_CTA_INIT_COUNT
	.align		4
        /*0044*/ 	.byte	0x02, 0x4a
	.zero		1
	.zero		1


	//----- nvinfo : EIATTR_EXIT_INSTR_OFFSETS
	.align		4
        /*0048*/ 	.byte	0x04, 0x1c
        /*004a*/ 	.short	(.L_144 - .L_143)


	//   ....[0]....
.L_143:
        /*004c*/ 	.word	0x00001a40


	//----- nvinfo : EIATTR_CRS_STACK_SIZE
	.align		4
.L_144:
        /*0050*/ 	.byte	0x04, 0x1e
        /*0052*/ 	.short	(.L_146 - .L_145)
.L_145:
        /*0054*/ 	.word	0x00000000


	//----- nvinfo : EIATTR_CBANK_PARAM_SIZE
	.align		4
.L_146:
        /*0058*/ 	.byte	0x03, 0x19
        /*005a*/ 	.short	0x0018


	//----- nvinfo : EIATTR_PARAM_CBANK
	.align		4
        /*005c*/ 	.byte	0x04, 0x0a
        /*005e*/ 	.short	(.L_148 - .L_147)
	.align		4
.L_147:
        /*0060*/ 	.word	index@(.nv.constant0.blDOS_vec)
        /*0064*/ 	.short	0x0380
        /*0066*/ 	.short	0x0018


	//----- nvinfo : EIATTR_SW_WAR
	.align		4
.L_148:
        /*0068*/ 	.byte	0x04, 0x36
        /*006a*/ 	.short	(.L_150 - .L_149)
.L_149:
        /*006c*/ 	.word	0x00000008
.L_150:


//--------------------- .nv.info.mlDOS_vec        --------------------------
	.section	.nv.info.mlDOS_vec,"",@"SHT_CUDA_INFO"
	.sectionflags	@""
	.align	4


	//----- nvinfo : EIATTR_CUDA_API_VERSION
	.align		4
        /*0000*/ 	.byte	0x04, 0x37
        /*0002*/ 	.short	(.L_152 - .L_151)
.L_151:
        /*0004*/ 	.word	0x00000082


	//----- nvinfo : EIATTR_KPARAM_INFO
	.align		4
.L_152:
        /*0008*/ 	.byte	0x04, 0x17
        /*000a*/ 	.short	(.L_154 - .L_153)
.L_153:
        /*000c*/ 	.word	0x00000000
        /*0010*/ 	.short	0x0001
        /*0012*/ 	.short	0x0008
        /*0014*/ 	.byte	0x00, 0xf5, 0x21, 0x00


	//----- nvinfo : EIATTR_KPARAM_INFO
	.align		4
.L_154:
        /*0018*/ 	.byte	0x04, 0x17
        /*001a*/ 	.short	(.L_156 - .L_155)
.L_155:
        /*001c*/ 	.word	0x00000000
        /*0020*/ 	.short	0x0000
        /*0022*/ 	.short	0x0000
        /*0024*/ 	.byte	0x00, 0xf5, 0x21, 0x00


	//----- nvinfo : EIATTR_SPARSE_MMA_MASK
	.align		4
.L_156:
        /*0028*/ 	.byte	0x03, 0x50
        /*002a*/ 	.short	0x0000


	//----- nvinfo : EIATTR_MAXREG_COUNT
	.align		4
        /*002c*/ 	.byte	0x03, 0x1b
        /*002e*/ 	.short	0x00ff


	//----- nvinfo : EIATTR_MERCURY_ISA_VERSION
	.align		4
        /*0030*/ 	.byte	0x03, 0x5f
        /*0032*/ 	.short	0x0101


	//----- nvinfo : EIATTR_VRC_CTA_INIT_COUNT
	.align		4
        /*0034*/ 	.byte	0x02, 0x4a
	.zero		1
	.zero		1


	//----- nvinfo : EIATTR_EXIT_INSTR_OFFSETS
	.align		4
        /*0038*/ 	.byte	0x04, 0x1c
        /*003a*/ 	.short	(.L_158 - .L_157)


	//   ....[0]....
.L_157:
        /*003c*/ 	.word	0x00000350


	//----- nvinfo : EIATTR_CRS_STACK_SIZE
	.align		4
.L_158:
        /*0040*/ 	.byte	0x04, 0x1e
        /*0042*/ 	.short	(.L_160 - .L_159)
.L_159:
        /*0044*/ 	.word	0x00000000


	//----- nvinfo : EIATTR_CBANK_PARAM_SIZE
	.align		4
.L_160:
        /*0048*/ 	.byte	0x03, 0x19
        /*004a*/ 	.short	0x0010


	//----- nvinfo : EIATTR_PARAM_CBANK
	.align		4
        /*004c*/ 	.byte	0x04, 0x0a
        /*004e*/ 	.short	(.L_162 - .L_161)
	.align		4
.L_161:
        /*0050*/ 	.word	index@(.nv.constant0.mlDOS_vec)
        /*0054*/ 	.short	0x0380
        /*0056*/ 	.short	0x0010


	//----- nvinfo : EIATTR_SW_WAR
	.align		4
.L_162:
        /*0058*/ 	.byte	0x04, 0x36
        /*005a*/ 	.short	(.L_164 - .L_163)
.L_163:
        /*005c*/ 	.word	0x00000008
.L_164:


//--------------------- .nv.info.solve_eF         --------------------------
	.section	.nv.info.solve_eF,"",@"SHT_CUDA_INFO"
	.sectionflags	@""
	.align	4


	//----- nvinfo : EIATTR_CUDA_API_VERSION
	.align		4
        /*0000*/ 	.byte	0x04, 0x37
        /*0002*/ 	.short	(.L_166 - .L_165)
.L_165:
        /*0004*/ 	.word	0x00000082


	//----- nvinfo : EIATTR_KPARAM_INFO
	.align		4
.L_166:
        /*0008*/ 	.byte	0x04, 0x17
        /*000a*/ 	.short	(.L_168 - .L_167)
.L_167:
        /*000c*/ 	.word	0x00000000
        /*0010*/ 	.short	0x0008
        /*0012*/ 	.short	0x0034
        /*0014*/ 	.byte	0x00, 0xf0, 0x11, 0x00


	//----- nvinfo : EIATTR_KPARAM_INFO
	.align		4
.L_168:
        /*0018*/ 	.byte	0x04, 0x17
        /*001a*/ 	.short	(.L_170 - .L_169)
.L_169:
        /*001c*/ 	.word	0x00000000
        /*0020*/ 	.short	0x0007
        /*0022*/ 	.short	0x0030
        /*0024*/ 	.byte	0x00, 0xf0, 0x11, 0x00


	//----- nvinfo : EIATTR_KPARAM_INFO
	.align		4
.L_170:
        /*0028*/ 	.byte	0x04, 0x17
        /*002a*/ 	.short	(.L_172 - .L_171)
.L_171:
        /*002c*/ 	.word	0x00000000
        /*0030*/ 	.short	0x0006
        /*0032*/ 	.short	0x002c
        /*0034*/ 	.byte	0x00, 0xf0, 0x11, 0x00


	//----- nvinfo : EIATTR_KPARAM_INFO
	.align		4
.L_172:
        /*0038*/ 	.byte	0x04, 0x17
        /*003a*/ 	.short	(.L_174 - .L_173)
.L_173:
        /*003c*/ 	.word	0x00000000
        /*0040*/ 	.short	0x0005
        /*0042*/ 	.short	0x0028
        /*0044*/ 	.byte	0x00, 0xf0, 0x11, 0x00


	//----- nvinfo : EIATTR_KPARAM_INFO
	.align		4
.L_174:
        /*0048*/ 	.byte	0x04, 0x17
        /*004a*/ 	.short	(.L_176 - .L_175)
.L_175:
        /*004c*/ 	.word	0x00000000
        /*0050*/ 	.short	0x0004
        /*0052*/ 	.short	0x0020
        /*0054*/ 	.byte	0x00, 0xf5, 0x21, 0x00


	//----- nvinfo : EIATTR_KPARAM_INFO
	.align		4
.L_176:
        /*0058*/ 	.byte	0x04, 0x17
        /*005a*/ 	.short	(.L_178 - .L_177)
.L_177:
        /*005c*/ 	.word	0x00000000
        /*0060*/ 	.short	0x0003
        /*0062*/ 	.short	0x0018
        /*0064*/ 	.byte	0x00, 0xf5, 0x21, 0x00


	//----- nvinfo : EIATTR_KPARAM_INFO
	.align		4
.L_178:
        /*0068*/ 	.byte	0x04, 0x17
        /*006a*/ 	.short	(.L_180 - .L_179)
.L_179:
        /*006c*/ 	.word	0x00000000
        /*0070*/ 	.short	0x0002
        /*0072*/ 	.short	0x0010
        /*0074*/ 	.byte	0x00, 0xf5, 0x21, 0x00


	//----- nvinfo : EIATTR_KPARAM_INFO
	.align		4
.L_180:
        /*0078*/ 	.byte	0x04, 0x17
        /*007a*/ 	.short	(.L_182 - .L_181)
.L_181:
        /*007c*/ 	.word	0x00000000
        /*0080*/ 	.short	0x0001
        /*0082*/ 	.short	0x0008
        /*0084*/ 	.byte	0x00, 0xf5, 0x21, 0x00


	//----- nvinfo : EIATTR_KPARAM_INFO
	.align		4
.L_182:
        /*0088*/ 	.byte	0x04, 0x17
        /*008a*/ 	.short	(.L_184 - .L_183)
.L_183:
        /*008c*/ 	.word	0x00000000
        /*0090*/ 	.short	0x0000
        /*0092*/ 	.short	0x0000
        /*0094*/ 	.byte	0x00, 0xf5, 0x21, 0x00


	//----- nvinfo : EIATTR_SPARSE_MMA_MASK
	.align		4
.L_184:
        /*0098*/ 	.byte	0x03, 0x50
        /*009a*/ 	.short	0x0000


	//----- nvinfo : EIATTR_MAXREG_COUNT
	.align		4
        /*009c*/ 	.byte	0x03, 0x1b
        /*009e*/ 	.short	0x00ff


	//----- nvinfo : EIATTR_MERCURY_ISA_VERSION
	.align		4
        /*00a0*/ 	.byte	0x03, 0x5f
        /*00a2*/ 	.short	0x0101


	//----- nvinfo : EIATTR_VRC_CTA_INIT_COUNT
	.align		4
        /*00a4*/ 	.byte	0x02, 0x4a
	.zero		1
	.zero		1


	//----- nvinfo : EIATTR_EXIT_INSTR_OFFSETS
	.align		4
        /*00a8*/ 	.byte	0x04, 0x1c
        /*00aa*/ 	.short	(.L_186 - .L_185)


	//   ....[0]....
.L_185:
        /*00ac*/ 	.word	0x00004a10


	//   ....[1]....
        /*00b0*/ 	.word	0x00004b80


	//   ....[2]....
        /*00b4*/ 	.word	0x00009520


	//   ....[3]....
        /*00b8*/ 	.word	0x00009540


	//----- nvinfo : EIATTR_CRS_STACK_SIZE
	.align		4
.L_186:
        /*00bc*/ 	.byte	0x04, 0x1e
        /*00be*/ 	.short	(.L_188 - .L_187)
.L_187:
        /*00c0*/ 	.word	0x00000000


	//----- nvinfo : EIATTR_CBANK_PARAM_SIZE
	.align		4
.L_188:
        /*00c4*/ 	.byte	0x03, 0x19
        /*00c6*/ 	.short	0x0038


	//----- nvinfo : EIATTR_PARAM_CBANK
	.align		4
        /*00c8*/ 	.byte	0x04, 0x0a
        /*00ca*/ 	.short	(.L_190 - .L_189)
	.align		4
.L_189:
        /*00cc*/ 	.word	index@(.nv.constant0.solve_eF)
        /*00d0*/ 	.short	0x0380
        /*00d2*/ 	.short	0x0038


	//----- nvinfo : EIATTR_SW_WAR
	.align		4
.L_190:
        /*00d4*/ 	.byte	0x04, 0x36
        /*00d6*/ 	.short	(.L_192 - .L_191)
.L_191:
        /*00d8*/ 	.word	0x00000008
.L_192:


//--------------------- .nv.info.gen_capMC        --------------------------
	.section	.nv.info.gen_capMC,"",@"SHT_CUDA_INFO"
	.sectionflags	@""
	.align	4


	//----- nvinfo : EIATTR_CUDA_API_VERSION
	.align		4
        /*0000*/ 	.byte	0x04, 0x37
        /*0002*/ 	.short	(.L_194 - .L_193)
.L_193:
        /*0004*/ 	.word	0x00000082


	//----- nvinfo : EIATTR_KPARAM_INFO
	.align		4
.L_194:
        /*0008*/ 	.byte	0x04, 0x17
        /*000a*/ 	.short	(.L_196 - .L_195)
.L_195:
        /*000c*/ 	.word	0x00000000
        /*0010*/ 	.short	0x0009
        /*0012*/ 	.short	0x0040
        /*0014*/ 	.byte	0x00, 0xf0, 0x21, 0x00


	//----- nvinfo : EIATTR_KPARAM_INFO
	.align		4
.L_196:
        /*0018*/ 	.byte	0x04, 0x17
        /*001a*/ 	.short	(.L_198 - .L_197)
.L_197:
        /*001c*/ 	.word	0x00000000
        /*0020*/ 	.short	0x0008
        /*0022*/ 	.short	0x0038
        /*0024*/ 	.byte	0x00, 0xf0, 0x11, 0x00


	//----- nvinfo : EIATTR_KPARAM_INFO
	.align		4
.L_198:
        /*0028*/ 	.byte	0x04, 0x17
        /*002a*/ 	.short	(.L_200 - .L_199)
.L_199:
        /*002c*/ 	.word	0x00000000
        /*0030*/ 	.short	0x0007
        /*0032*/ 	.short	0x0034
        /*0034*/ 	.byte	0x00, 0xf0, 0x11, 0x00


	//----- nvinfo : EIATTR_KPARAM_INFO
	.align		4
.L_200:
        /*0038*/ 	.byte	0x04, 0x17
        /*003a*/ 	.short	(.L_202 - .L_201)
.L_201:
        /*003c*/ 	.word	0x00000000
        /*0040*/ 	.short	0x0006
        /*0042*/ 	.short	0x0030
        /*0044*/ 	.byte	0x00, 0xf0, 0x11, 0x00


	//----- nvinfo : EIATTR_KPARAM_INFO
	.align		4
.L_202:
        /*0048*/ 	.byte	0x04, 0x17
        /*004a*/ 	.short	(.L_204 - .L_203)
.L_203:
        /*004c*/ 	.word	0x00000000
        /*0050*/ 	.short	0x0005
        /*0052*/ 	.short	0x0028
        /*0054*/ 	.byte	0x00, 0xf5, 0x21, 0x00


	//----- nvinfo : EIATTR_KPARAM_INFO
	.align		4
.L_204:
        /*0058*/ 	.byte	0x04, 0x17
        /*005a*/ 	.short	(.L_206 - .L_205)
.L_205:
        /*005c*/ 	.word	0x00000000
        /*0060*/ 	.short	0x0004
        /*0062*/ 	.short	0x0020
        /*0064*/ 	.byte	0x00, 0xf5, 0x21, 0x00


	//----- nvinfo : EIATTR_KPARAM_INFO
	.align		4
.L_206:
        /*0068*/ 	.byte	0x04, 0x17
        /*006a*/ 	.short	(.L_208 - .L_207)
.L_207:
        /*006c*/ 	.word	0x00000000
        /*0070*/ 	.short	0x0003
        /*0072*/ 	.short	0x0018
        /*0074*/ 	.byte	0x00, 0xf5, 0x21, 0x00


	//----- nvinfo : EIATTR_KPARAM_INFO
	.align		4
.L_208:
        /*0078*/ 	.byte	0x04, 0x17
        /*007a*/ 	.short	(.L_210 - .L_209)
.L_209:
        /*007c*/ 	.word	0x00000000
        /*0080*/ 	.short	0x0002
        /*0082*/ 	.short	0x0010
        /*0084*/ 	.byte	0x00, 0xf5, 0x21, 0x00


	//----- nvinfo : EIATTR_KPARAM_INFO
	.align		4
.L_210:
        /*0088*/ 	.byte	0x04, 0x17
        /*008a*/ 	.short	(.L_212 - .L_211)
.L_211:
        /*008c*/ 	.word	0x00000000
        /*0090*/ 	.short	0x0001
        /*0092*/ 	.short	0x0008
        /*0094*/ 	.byte	0x00, 0xf5, 0x21, 0x00


	//----- nvinfo : EIATTR_KPARAM_INFO
	.align		4
.L_212:
        /*0098*/ 	.byte	0x04, 0x17
        /*009a*/ 	.short	(.L_214 - .L_213)
.L_213:
        /*009c*/ 	.word	0x00000000
        /*00a0*/ 	.short	0x0000
        /*00a2*/ 	.short	0x0000
        /*00a4*/ 	.byte	0x00, 0xf5, 0x21, 0x00


	//----- nvinfo : EIATTR_SPARSE_MMA_MASK
	.align		4
.L_214:
        /*00a8*/ 	.byte	0x03, 0x50
        /*00aa*/ 	.short	0x0000


	//----- nvinfo : EIATTR_MAXREG_COUNT
	.align		4
        /*00ac*/ 	.byte	0x03, 0x1b
        /*00ae*/ 	.short	0x00ff


	//----- nvinfo : EIATTR_MERCURY_ISA_VERSION
	.align		4
        /*00b0*/ 	.byte	0x03, 0x5f
        /*00b2*/ 	.short	0x0101


	//----- nvinfo : EIATTR_VRC_CTA_INIT_COUNT
	.align		4
        /*00b4*/ 	.byte	0x02, 0x4a
	.zero		1
	.zero		1


	//----- nvinfo : EIATTR_EXIT_INSTR_OFFSETS
	.align		4
        /*00b8*/ 	.byte	0x04, 0x1c
        /*00ba*/ 	.short	(.L_216 - .L_215)


	//   ....[0]....
.L_215:
        /*00bc*/ 	.word	0x00005c80


	//----- nvinfo : EIATTR_CRS_STACK_SIZE
	.align		4
.L_216:
        /*00c0*/ 	.byte	0x04, 0x1e
        /*00c2*/ 	.short	(.L_218 - .L_217)
.L_217:
        /*00c4*/ 	.word	0x00000000


	//----- nvinfo : EIATTR_CBANK_PARAM_SIZE
	.align		4
.L_218:
        /*00c8*/ 	.byte	0x03, 0x19
        /*00ca*/ 	.short	0x0048


	//----- nvinfo : EIATTR_PARAM_CBANK
	.align		4
        /*00cc*/ 	.byte	0x04, 0x0a
        /*00ce*/ 	.short	(.L_220 - .L_219)
	.align		4
.L_219:
        /*00d0*/ 	.word	index@(.nv.constant0.gen_capMC)
        /*00d4*/ 	.short	0x0380
        /*00d6*/ 	.short	0x0048


	//----- nvinfo : EIATTR_SW_WAR
	.align		4
.L_220:
        /*00d8*/ 	.byte	0x04, 0x36
        /*00da*/ 	.short	(.L_222 - .L_221)
.L_221:
        /*00dc*/ 	.word	0x00000008
.L_222:


//--------------------- .nv.info.gen_rand         --------------------------
	.section	.nv.info.gen_rand,"",@"SHT_CUDA_INFO"
	.sectionflags	@""
	.align	4


	//----- nvinfo : EIATTR_CUDA_API_VERSION
	.align		4
        /*0000*/ 	.byte	0x04, 0x37
        /*0002*/ 	.short	(.L_224 - .L_223)
.L_223:
        /*0004*/ 	.word	0x00000082


	//----- nvinfo : EIATTR_KPARAM_INFO
	.align		4
.L_224:
        /*0008*/ 	.byte	0x04, 0x17
        /*000a*/ 	.short	(.L_226 - .L_225)
.L_225:
        /*000c*/ 	.word	0x00000000
        /*0010*/ 	.short	0x0003
        /*0012*/ 	.short	0x0018
        /*0014*/ 	.byte	0x00, 0xf0, 0x21, 0x00


	//----- nvinfo : EIATTR_KPARAM_INFO
	.align		4
.L_226:
        /*0018*/ 	.byte	0x04, 0x17
        /*001a*/ 	.short	(.L_228 - .L_227)
.L_227:
        /*001c*/ 	.word	0x00000000
        /*0020*/ 	.short	0x0002
        /*0022*/ 	.short	0x0010
        /*0024*/ 	.byte	0x00, 0xf0, 0x11, 0x00


	//----- nvinfo : EIATTR_KPARAM_INFO
	.align		4
.L_228:
        /*0028*/ 	.byte	0x04, 0x17
        /*002a*/ 	.short	(.L_230 - .L_229)
.L_229:
        /*002c*/ 	.word	0x00000000
        /*0030*/ 	.short	0x0001
        /*0032*/ 	.short	0x0008
        /*0034*/ 	.byte	0x00, 0xf5, 0x21, 0x00


	//----- nvinfo : EIATTR_KPARAM_INFO
	.align		4
.L_230:
        /*0038*/ 	.byte	0x04, 0x17
        /*003a*/ 	.short	(.L_232 - .L_231)
.L_231:
        /*003c*/ 	.word	0x00000000
        /*0040*/ 	.short	0x0000
        /*0042*/ 	.short	0x0000
        /*0044*/ 	.byte	0x00, 0xf5, 0x21, 0x00


	//----- nvinfo : EIATTR_SPARSE_MMA_MASK
	.align		4
.L_232:
        /*0048*/ 	.byte	0x03, 0x50
        /*004a*/ 	.short	0x0000


	//----- nvinfo : EIATTR_MAXREG_COUNT
	.align		4
        /*004c*/ 	.byte	0x03, 0x1b
        /*004e*/ 	.short	0x00ff


	//----- nvinfo : EIATTR_MERCURY_ISA_VERSION
	.align		4
        /*0050*/ 	.byte	0x03, 0x5f
        /*0052*/ 	.short	0x0101


	//----- nvinfo : EIATTR_VRC_CTA_INIT_COUNT
	.align		4
        /*0054*/ 	.byte	0x02, 0x4a
	.zero		1
	.zero		1


	//----- nvinfo : EIATTR_EXIT_INSTR_OFFSETS
	.align		4
        /*0058*/ 	.byte	0x04, 0x1c
        /*005a*/ 	.short	(.L_234 - .L_233)


	//   ....[0]....
.L_233:
        /*005c*/ 	.word	0x00002b90


	//----- nvinfo : EIATTR_CRS_STACK_SIZE
	.align		4
.L_234:
        /*0060*/ 	.byte	0x04, 0x1e
        /*0062*/ 	.short	(.L_236 - .L_235)
.L_235:
        /*0064*/ 	.word	0x00000000


	//----- nvinfo : EIATTR_CBANK_PARAM_SIZE
	.align		4
.L_236:
        /*0068*/ 	.byte	0x03, 0x19
        /*006a*/ 	.short	0x0020


	//----- nvinfo : EIATTR_PARAM_CBANK
	.align		4
        /*006c*/ 	.byte	0x04, 0x0a
        /*006e*/ 	.short	(.L_238 - .L_237)
	.align		4
.L_237:
        /*0070*/ 	.word	index@(.nv.constant0.gen_rand)
        /*0074*/ 	.short	0x0380
        /*0076*/ 	.short	0x0020


	//----- nvinfo : EIATTR_SW_WAR
	.align		4
.L_238:
        /*0078*/ 	.byte	0x04, 0x36
        /*007a*/ 	.short	(.L_240 - .L_239)
.L_239:
        /*007c*/ 	.word	0x00000008
.L_240:


//--------------------- .nv.callgraph             --------------------------
	.section	.nv.callgraph,"",@"SHT_CUDA_CALLGRAPH"
	.align	4
	.sectionentsize	8
	.align		4
        /*0000*/ 	.word	0x00000000
	.align		4
        /*0004*/ 	.word	0xffffffff
	.align		4
        /*0008*/ 	.word	0x00000000
	.align		4
        /*000c*/ 	.word	0xfffffffe
	.align		4
        /*0010*/ 	.word	0x00000000
	.align		4
        /*0014*/ 	.word	0xfffffffd
	.align		4
        /*0018*/ 	.word	0x00000000
	.align		4
        /*001c*/ 	.word	0xfffffffc


//--------------------- .nv.constant4             --------------------------
	.section	.nv.constant4,"a",@progbits
	.align	8
	.align		8
.nv.constant4:
        /*0000*/ 	.dword	precalc_xorwow_matrix
	.align		8
        /*0008*/ 	.dword	precalc_xorwow_offset_matrix
	.align		8
        /*0010*/ 	.dword	mrg32k3aM1
	.align		8
        /*0018*/ 	.dword	mrg32k3aM2
	.align		8
        /*0020*/ 	.dword	mrg32k3aM1SubSeq
	.align		8
        /*0028*/ 	.dword	mrg32k3aM2SubSeq
	.align		8
        /*0030*/ 	.dword	mrg32k3aM1Seq
	.align		8
        /*0038*/ 	.dword	mrg32k3aM2Seq


//--------------------- .nv.constant3             --------------------------
	.section	.nv.constant3,"a",@progbits
	.align	8
.nv.constant3:
	.type		__cr_lgamma_table,@object
	.size		__cr_lgamma_table,(PI - __cr_lgamma_table)
__cr_lgamma_table:
        /*0000*/ 	.byte	0x00, 0x00, 0x00, 0x00, 0x00, 0x00, 0x00, 0x00, 0x00, 0x00, 0x00, 0x00, 0x00, 0x00, 0x00, 0x00
        /*0010*/ 	.byte	0xef, 0x39, 0xfa, 0xfe, 0x42, 0x2e, 0xe6, 0x3f, 0x02, 0x20, 0x2a, 0xfa, 0x0b, 0xab, 0xfc, 0x3f
        /*0020*/ 	.byte	0xf9, 0x2c, 0x92, 0x7c, 0xa7, 0x6c, 0x09, 0x40, 0xc9, 0x79, 0x44, 0x3c, 0x64, 0x26, 0x13, 0x40
        /*0030*/ 	.byte	0xca, 0x01, 0xcf, 0x3a, 0x27, 0x51, 0x1a, 0x40, 0x30, 0xcc, 0x2d, 0xf3, 0xe1, 0x0c, 0x21, 0x40
        /*0040*/ 	.byte	0x0d, 0xb7, 0xfc, 0x82, 0x8e, 0x35, 0x25, 0x40
	.type		PI,@object
	.size		PI,(HB - PI)
PI:
        /*0048*/ 	.byte	0xdb, 0x0f, 0x49, 0x40
	.type		HB,@object
	.size		HB,(KB - HB)
HB:
        /*004c*/ 	.byte	0x66, 0xb7, 0x3d, 0x26
	.type		KB,@object
	.size		KB,(VF - KB)
KB:
        /*0050*/ 	.byte	0xf3, 0xb7, 0xb4, 0x38
	.type		VF,@object
	.size		VF,(G - VF)
VF:
        /*0054*/ 	.byte	0x20, 0xbc, 0xbe, 0x4c
	.type		G,@object
	.size		G,(GS - G)
G:
        /*0058*/ 	.byte	0xcd, 0xcc, 0xcc, 0x3e
	.type		GS,@object
	.size		GS,(e - GS)
GS:
        /*005c*/ 	.byte	0x00, 0x00, 0x80, 0x40
	.type		e,@object
	.size		e,(R - e)
e:
        /*0060*/ 	.byte	0x7b, 0x21, 0x3d, 0x20
	.type		R,@object
	.size		R,(.L_16 - R)
R:
        /*0064*/ 	.byte	0xf3, 0x04, 0xb5, 0x3f
.L_16:


//--------------------- .text.blCarriers_vec      --------------------------
	.section	.text.blCarriers_vec,"ax",@progbits
	.align	128
        .global         blCarriers_vec
        .type           blCarriers_vec,@function
        .size           blCarriers_vec,(.L_x_363 - blCarriers_vec)
        .other          blCarriers_vec,@"STO_CUDA_ENTRY STV_DEFAULT"
blCarriers_vec:
.text.blCarriers_vec:
[----:B------:R-:W-:Y:S01]  /*0000*/  LDC R1, c[0x0][0x37c] ;  /* 0x0000df00ff017b82 */ /* 0x000fe20000000800 */
[----:B------:R-:W0:Y:S01]  /*0010*/  LDCU UR4, c[0x3][0x48] ;  /* 0x00c00900ff0477ac */ /* 0x000e220008000800 */
[----:B------:R-:W-:Y:S01]  /*0020*/  IMAD.MOV.U32 R2, RZ, RZ, 0x1 ;  /* 0x00000001ff027424 */ /* 0x000fe200078e00ff */
[----:B0-----:R-:W0:Y:S01]  /*0030*/  F2F.F64.F32 R4, UR4 ;  /* 0x0000000400047d10 */ /* 0x001e220008201800 */
[----:B------:R-:W1:Y:S01]  /*0040*/  LDCU UR4, c[0x3][0x5c] ;  /* 0x00c00b80ff0477ac */ /* 0x000e620008000800 */
[----:B0-----:R-:W-:-:S06]  /*0050*/  DADD R4, R4, R4 ;  /* 0x0000000004047229 */ /* 0x001fcc0000000004 */
[----:B------:R-:W0:Y:S02]  /*0060*/  MUFU.RCP64H R3, R5 ;  /* 0x0000000500037308 */ /* 0x000e240000001800 */
[----:B0-----:R-:W-:-:S08]  /*0070*/  DFMA R6, -R4, R2, 1 ;  /* 0x3ff000000406742b */ /* 0x001fd00000000102 */
[----:B------:R-:W-:-:S08]  /*0080*/  DFMA R6, R6, R6, R6 ;  /* 0x000000060606722b */ /* 0x000fd00000000006 */
[----:B------:R-:W-:Y:S02]  /*0090*/  DFMA R2, R2, R6, R2 ;  /* 0x000000060202722b */ /* 0x000fe40000000002 */
[----:B-1----:R-:W0:Y:S06]  /*00a0*/  F2F.F64.F32 R6, UR4 ;  /* 0x0000000400067d10 */ /* 0x002e2c0008201800 */
[----:B------:R-:W-:-:S08]  /*00b0*/  DFMA R8, -R4, R2, 1 ;  /* 0x3ff000000408742b */ /* 0x000fd00000000102 */
[----:B------:R-:W-:Y:S01]  /*00c0*/  DFMA R2, R2, R8, R2 ;  /* 0x000000080202722b */ /* 0x000fe20000000002 */
[----:B0-----:R-:W-:-:S07]  /*00d0*/  FSETP.GEU.AND P1, PT, |R7|, 6.5827683646048100446e-37, PT ;  /* 0x036000000700780b */ /* 0x001fce0003f2e200 */
[----:B------:R-:W-:-:S08]  /*00e0*/  DMUL R8, R6, R2 ;  /* 0x0000000206087228 */ /* 0x000fd00000000000 */
[----:B------:R-:W-:-:S08]  /*00f0*/  DFMA R10, -R4, R8, R6 ;  /* 0x00000008040a722b */ /* 0x000fd00000000106 */
[----:B------:R-:W-:-:S10]  /*0100*/  DFMA R2, R2, R10, R8 ;  /* 0x0000000a0202722b */ /* 0x000fd40000000008 */
[----:B------:R-:W-:-:S05]  /*0110*/  FFMA R0, RZ, R5, R3 ;  /* 0x00000005ff007223 */ /* 0x000fca0000000003 */
[----:B------:R-:W-:-:S13]  /*0120*/  FSETP.GT.AND P0, PT, |R0|, 1.469367938527859385e-39, PT ;  /* 0x001000000000780b */ /* 0x000fda0003f04200 */
[----:B------:R-:W-:Y:S05]  /*0130*/  @P0 BRA P1, `(.L_x_0) ;  /* 0x0000000000100947 */ /* 0x000fea0000800000 */
[----:B------:R-:W-:-:S07]  /*0140*/  MOV R0, 0x160 ;  /* 0x0000016000007802 */ /* 0x000fce0000000f00 */
[----:B------:R-:W-:Y:S05]  /*0150*/  CALL.REL.NOINC `($__internal_1_$__cuda_sm20_div_rn_f64_full) ;  /* 0x0000003000a87944 */ /* 0x000fea0003c00000 */
[----:B------:R-:W-:Y:S02]  /*0160*/  IMAD.MOV.U32 R2, RZ, RZ, R12 ;  /* 0x000000ffff027224 */ /* 0x000fe400078e000c */
[----:B------:R-:W-:-:S07]  /*0170*/  IMAD.MOV.U32 R3, RZ, RZ, R13 ;  /* 0x000000ffff037224 */ /* 0x000fce00078e000d */
.L_x_0:
[----:B------:R-:W0:Y:S01]  /*0180*/  LDC R0, c[0x3][0x4c] ;  /* 0x00c01300ff007b82 */ /* 0x000e220000000800 */
[----:B------:R-:W1:Y:S01]  /*0190*/  LDCU UR4, c[0x3][0x54] ;  /* 0x00c00a80ff0477ac */ /* 0x000e620008000800 */
[----:B0-----:R-:W-:-:S04]  /*01a0*/  FMUL R0, R0, R0 ;  /* 0x0000000000007220 */ /* 0x001fc80000400000 */
[----:B-1----:R-:W-:-:S04]  /*01b0*/  FMUL R0, R0, UR4 ;  /* 0x0000000400007c20 */ /* 0x002fc80008400000 */
[----:B------:R-:W-:-:S04]  /*01c0*/  FMUL R0, R0, UR4 ;  /* 0x0000000400007c20 */ /* 0x000fc80008400000 */
[----:B------:R-:W0:Y:S08]  /*01d0*/  F2F.F64.F32 R6, R0 ;  /* 0x0000000000067310 */ /* 0x000e300000201800 */
[----:B0-----:R-:W0:Y:S01]  /*01e0*/  MUFU.RCP64H R5, R7 ;  /* 0x0000000700057308 */ /* 0x001e220000001800 */
[----:B------:R-:W-:-:S05]  /*01f0*/  VIADD R4, R7, 0x300402 ;  /* 0x0030040207047836 */ /* 0x000fca0000000000 */
[----:B------:R-:W-:Y:S01]  /*0200*/  FSETP.GEU.AND P0, PT, |R4|, 5.8789094863358348022e-39, PT ;  /* 0x004004020400780b */ /* 0x000fe20003f0e200 */
[----:B0-----:R-:W-:-:S08]  /*0210*/  DFMA R8, -R6, R4, 1 ;  /* 0x3ff000000608742b */ /* 0x001fd00000000104 */
[----:B------:R-:W-:Y:S02]  /*0220*/  DFMA R10, R8, R8, R8 ;  /* 0x00000008080a722b */ /* 0x000fe40000000008 */
[----:B------:R-:W0:Y:S06]  /*0230*/  S2R R8, SR_TID.X ;  /* 0x0000000000087919 */ /* 0x000e2c0000002100 */
[----:B------:R-:W-:-:S08]  /*0240*/  DFMA R10, R4, R10, R4 ;  /* 0x0000000a040a722b */ /* 0x000fd00000000004 */
[----:B------:R-:W-:-:S08]  /*0250*/  DFMA R18, -R6, R10, 1 ;  /* 0x3ff000000612742b */ /* 0x000fd0000000010a */
[----:B------:R-:W-:Y:S01]  /*0260*/  DFMA R18, R10, R18, R10 ;  /* 0x000000120a12722b */ /* 0x000fe2000000000a */
[----:B------:R-:W-:Y:S10]  /*0270*/  @P0 BRA `(.L_x_1) ;  /* 0x0000000000180947 */ /* 0x000ff40003800000 */
[----:B------:R-:W-:Y:S02]  /*0280*/  LOP3.LUT R20, R7, 0x7fffffff, RZ, 0xc0, !PT ;  /* 0x7fffffff07147812 */ /* 0x000fe400078ec0ff */
[----:B------:R-:W-:Y:S02]  /*0290*/  MOV R0, 0x2c0 ;  /* 0x000002c000007802 */ /* 0x000fe40000000f00 */
[----:B------:R-:W-:-:S07]  /*02a0*/  IADD3 R20, PT, PT, R20, -0x100000, RZ ;  /* 0xfff0000014147810 */ /* 0x000fce0007ffe0ff */
[----:B0-----:R-:W-:Y:S05]  /*02b0*/  CALL.REL.NOINC `($__internal_0_$__cuda_sm20_dblrcp_rn_slowpath_v3) ;  /* 0x0000002c00b47944 */ /* 0x001fea0003c00000 */
[----:B------:R-:W-:Y:S02]  /*02c0*/  IMAD.MOV.U32 R18, RZ, RZ, R10 ;  /* 0x000000ffff127224 */ /* 0x000fe400078e000a */
[----:B------:R-:W-:-:S07]  /*02d0*/  IMAD.MOV.U32 R19, RZ, RZ, R11 ;  /* 0x000000ffff137224 */ /* 0x000fce00078e000b */
.L_x_1:
[----:B------:R-:W0:Y:S01]  /*02e0*/  LDC.64 R14, c[0x0][0x380] ;  /* 0x0000e000ff0e7b82 */ /* 0x000e220000000a00 */
[----:B------:R-:W1:Y:S01]  /*02f0*/  LDCU UR8, c[0x0][0x3a0] ;  /* 0x00007400ff0877ac */ /* 0x000e620008000800 */
[----:B------:R-:W2:Y:S06]  /*0300*/  LDCU UR4, c[0x3][0x58] ;  /* 0x00c00b00ff0477ac */ /* 0x000eac0008000800 */
[----:B------:R-:W1:Y:S01]  /*0310*/  LDC R5, c[0x3][0x50] ;  /* 0x00c01400ff057b82 */ /* 0x000e620000000800 */
[----:B------:R-:W3:Y:S01]  /*0320*/  LDCU.64 UR6, c[0x0][0x358] ;  /* 0x00006b00ff0677ac */ /* 0x000ee20008000a00 */
[----:B------:R-:W4:Y:S01]  /*0330*/  LDCU UR5, c[0x3][0x64] ;  /* 0x00c00c80ff0577ac */ /* 0x000f220008000800 */
[----:B--2---:R-:W2:Y:S01]  /*0340*/  F2F.F64.F32 R16, UR4 ;  /* 0x0000000400107d10 */ /* 0x004ea20008201800 */
[----:B0-----:R-:W-:Y:S01]  /*0350*/  IMAD.WIDE.U32 R14, R8, 0x4, R14 ;  /* 0x00000004080e7825 */ /* 0x001fe200078e000e */
[----:B------:R-:W-:-:S03]  /*0360*/  UMOV UR4, URZ ;  /* 0x000000ff00047c82 */ /* 0x000fc60008000000 */
[----:B-1234-:R-:W-:-:S07]  /*0370*/  FMUL R5, R5, UR8 ;  /* 0x0000000805057c20 */ /* 0x01efce0008400000 */
.L_x_9:
[----:B0-----:R-:W0:Y:S02]  /*0380*/  LDC.64 R20, c[0x0][0x388] ;  /* 0x0000e200ff147b82 */ /* 0x001e240000000a00 */
[----:B0-----:R-:W2:Y:S01]  /*0390*/  LDG.E R12, desc[UR6][R20.64] ;  /* 0x00000006140c7981 */ /* 0x001ea2000c1e1900 */
[----:B------:R-:W-:-:S05]  /*03a0*/  I2FP.F32.U32 R9, UR4 ;  /* 0x0000000400097c45 */ /* 0x000fca0008201000 */
[----:B------:R-:W-:Y:S01]  /*03b0*/  FMUL R9, R9, 0.0009765625 ;  /* 0x3a80000009097820 */ /* 0x000fe20000400000 */
[----:B--2---:R-:W-:-:S13]  /*03c0*/  FSETP.GEU.AND P0, PT, R12, RZ, PT ;  /* 0x000000ff0c00720b */ /* 0x004fda0003f0e000 */
[----:B------:R-:W0:Y:S01]  /*03d0*/  @!P0 F2F.F64.F32 R6, |R9| ;  /* 0x4000000900068310 */ /* 0x000e220000201800 */
[----:B------:R-:W-:Y:S02]  /*03e0*/  @!P0 DMUL R10, R18, R2 ;  /* 0x00000002120a8228 */ /* 0x000fe40000000000 */
[----:B0-----:R-:W-:-:S08]  /*03f0*/  @!P0 DFMA R6, R16, 0.5, R6 ;  /* 0x3fe000001006882b */ /* 0x001fd00000000006 */
[----:B------:R-:W-:Y:S01]  /*0400*/  @!P0 DMUL R6, R6, R10 ;  /* 0x0000000a06068228 */ /* 0x000fe20000000000 */
[----:B------:R-:W-:Y:S10]  /*0410*/  @!P0 BRA `(.L_x_2) ;  /* 0x0000001000b08947 */ /* 0x000ff40003800000 */
[----:B------:R-:W2:Y:S01]  /*0420*/  LDG.E R10, desc[UR6][R20.64+0x4] ;  /* 0x00000406140a7981 */ /* 0x000ea2000c1e1900 */
[----:B------:R-:W-:Y:S01]  /*0430*/  FADD R7, R9, R12 ;  /* 0x0000000c09077221 */ /* 0x000fe20000000000 */
[----:B--2---:R-:W-:-:S04]  /*0440*/  FMUL R10, R10, UR5 ;  /* 0x000000050a0a7c20 */ /* 0x004fc80008400000 */
[----:B------:R-:W0:Y:S08]  /*0450*/  MUFU.RCP R11, R10 ;  /* 0x0000000a000b7308 */ /* 0x000e300000001000 */
[----:B------:R-:W1:Y:S01]  /*0460*/  FCHK P0, R7, R10 ;  /* 0x0000000a07007302 */ /* 0x000e620000000000 */
[----:B0-----:R-:W-:-:S04]  /*0470*/  FFMA R0, -R10, R11, 1 ;  /* 0x3f8000000a007423 */ /* 0x001fc8000000010b */
[----:B------:R-:W-:-:S04]  /*0480*/  FFMA R0, R11, R0, R11 ;  /* 0x000000000b007223 */ /* 0x000fc8000000000b */
[----:B------:R-:W-:-:S04]  /*0490*/  FFMA R11, R7, R0, RZ ;  /* 0x00000000070b7223 */ /* 0x000fc800000000ff */
[----:B------:R-:W-:-:S04]  /*04a0*/  FFMA R4, -R10, R11, R7 ;  /* 0x0000000b0a047223 */ /* 0x000fc80000000107 */
[----:B------:R-:W-:Y:S01]  /*04b0*/  FFMA R0, R0, R4, R11 ;  /* 0x0000000400007223 */ /* 0x000fe2000000000b */
[----:B-1----:R-:W-:Y:S06]  /*04c0*/  @!P0 BRA `(.L_x_3) ;  /* 0x0000000000108947 */ /* 0x002fec0003800000 */
[----:B------:R-:W-:Y:S01]  /*04d0*/  IMAD.MOV.U32 R0, RZ, RZ, R7 ;  /* 0x000000ffff007224 */ /* 0x000fe200078e0007 */
[----:B------:R-:W-:Y:S01]  /*04e0*/  MOV R4, 0x510 ;  /* 0x0000051000047802 */ /* 0x000fe20000000f00 */
[----:B------:R-:W-:-:S07]  /*04f0*/  IMAD.MOV.U32 R22, RZ, RZ, R10 ;  /* 0x000000ffff167224 */ /* 0x000fce00078e000a */
[----:B------:R-:W-:Y:S05]  /*0500*/  CALL.REL.NOINC `($__internal_2_$__cuda_sm3x_div_rn_noftz_f32_slowpath) ;  /* 0x0000003400287944 */ /* 0x000fea0003c00000 */
.L_x_3:
[----:B------:R0:W1:Y:S01]  /*0510*/  F2F.F64.F32 R6, R0 ;  /* 0x0000000000067310 */ /* 0x0000620000201800 */
[----:B------:R-:W-:Y:S01]  /*0520*/  MOV R20, 0xdb46fa5f ;  /* 0xdb46fa5f00147802 */ /* 0x000fe20000000f00 */
[----:B------:R-:W-:Y:S01]  /*0530*/  IMAD.MOV.U32 R21, RZ, RZ, 0x3d47088f ;  /* 0x3d47088fff157424 */ /* 0x000fe200078e00ff */
[----:B------:R-:W-:Y:S01]  /*0540*/  UMOV UR8, 0xfba6f279 ;  /* 0xfba6f27900087882 */ /* 0x000fe20000000000 */
[----:B------:R-:W-:Y:S01]  /*0550*/  UMOV UR9, 0x3cf0679a ;  /* 0x3cf0679a00097882 */ /* 0x000fe20000000000 */
[----:B------:R-:W-:Y:S02]  /*0560*/  IMAD.MOV.U32 R24, RZ, RZ, -0x7649667 ;  /* 0xf89b6999ff187424 */ /* 0x000fe400078e00ff */
[----:B------:R-:W-:Y:S01]  /*0570*/  FADD R13, R9, -R12 ;  /* 0x8000000c090d7221 */ /* 0x000fe20000000000 */
[----:B------:R-:W-:Y:S01]  /*0580*/  IMAD.MOV.U32 R25, RZ, RZ, 0x3e928a27 ;  /* 0x3e928a27ff197424 */ /* 0x000fe200078e00ff */
[----:B0-----:R-:W-:Y:S01]  /*0590*/  SHF.R.U32.HI R0, RZ, 0x1f, R0 ;  /* 0x0000001fff007819 */ /* 0x001fe20000011600 */
[----:B------:R-:W-:Y:S01]  /*05a0*/  MUFU.RCP R11, R10 ;  /* 0x0000000a000b7308 */ /* 0x000fe20000001000 */
[----:B-1----:R-:W-:Y:S01]  /*05b0*/  DFMA R20, |R6|, -UR8, R20 ;  /* 0x8000000806147c2b */ /* 0x002fe20008000214 */
[----:B------:R-:W-:Y:S01]  /*05c0*/  UMOV UR8, 0xb976a9b2 ;  /* 0xb976a9b200087882 */ /* 0x000fe20000000000 */
[----:B------:R-:W-:-:S06]  /*05d0*/  UMOV UR9, 0x3d8df9f9 ;  /* 0x3d8df9f900097882 */ /* 0x000fcc0000000000 */
[----:B------:R-:W-:Y:S01]  /*05e0*/  DFMA R20, |R6|, R20, -UR8 ;  /* 0x8000000806147e2b */ /* 0x000fe20008000214 */
[----:B------:R-:W-:Y:S01]  /*05f0*/  UMOV UR8, 0x590cc332 ;  /* 0x590cc33200087882 */ /* 0x000fe20000000000 */
[----:B------:R-:W-:-:S06]  /*0600*/  UMOV UR9, 0x3dc7f1f5 ;  /* 0x3dc7f1f500097882 */ /* 0x000fcc0000000000 */
[----:B------:R-:W-:Y:S01]  /*0610*/  DFMA R20, |R6|, R20, UR8 ;  /* 0x0000000806147e2b */ /* 0x000fe20008000214 */
        /* <DEDUP_REMOVED lines=62> */
[----:B------:R-:W-:-:S06]  /*0a00*/  DFMA R26, |R6|, R20, |R6| ;  /* 0x00000014061a722b */ /* 0x000fcc0000000606 */
[----:B------:R-:W0:Y:S02]  /*0a10*/  F2F.F32.F64 R4, -R26 ;  /* 0x8000001a00047310 */ /* 0x000e240000301000 */
[----:B0-----:R-:W-:-:S06]  /*0a20*/  FMUL R4, R4, 1.4426950216293334961 ;  /* 0x3fb8aa3b04047820 */ /* 0x001fcc0000400000 */
[----:B------:R-:W0:Y:S08]  /*0a30*/  FRND R4, R4 ;  /* 0x0000000400047307 */ /* 0x000e300000201000 */
[----:B0-----:R0:W1:Y:S08]  /*0a40*/  F2F.F64.F32 R22, R4 ;  /* 0x0000000400167310 */ /* 0x0010700000201800 */
[----:B0-----:R-:W0:Y:S01]  /*0a50*/  MUFU.EX2 R4, R4 ;  /* 0x0000000400047308 */ /* 0x001e220000000800 */
[--C-:B-1----:R-:W-:Y:S01]  /*0a60*/  DFMA R22, R22, -UR8, -R26.reuse ;  /* 0x8000000816167c2b */ /* 0x102fe2000800081a */
[----:B------:R-:W-:Y:S01]  /*0a70*/  UMOV UR8, 0xa4741b81 ;  /* 0xa4741b8100087882 */ /* 0x000fe20000000000 */
[----:B------:R-:W-:Y:S01]  /*0a80*/  UMOV UR9, 0x3e5ae904 ;  /* 0x3e5ae90400097882 */ /* 0x000fe20000000000 */
[----:B------:R-:W-:-:S05]  /*0a90*/  DADD R26, |R6|, -R26 ;  /* 0x00000000061a7229 */ /* 0x000fca0000000a1a */
[----:B------:R-:W-:Y:S01]  /*0aa0*/  DFMA R24, R22, UR8, R24 ;  /* 0x0000000816187c2b */ /* 0x000fe20008000018 */
[----:B------:R-:W-:Y:S01]  /*0ab0*/  UMOV UR8, 0x15ff7e07 ;  /* 0x15ff7e0700087882 */ /* 0x000fe20000000000 */
[----:B------:R-:W-:Y:S01]  /*0ac0*/  UMOV UR9, 0x3ec71de7 ;  /* 0x3ec71de700097882 */ /* 0x000fe20000000000 */
[----:B------:R-:W-:Y:S01]  /*0ad0*/  DFMA R26, |R6|, R20, R26 ;  /* 0x00000014061a722b */ /* 0x000fe2000000021a */
[----:B0-----:R-:W0:Y:S04]  /*0ae0*/  F2F.F64.F32 R20, R4 ;  /* 0x0000000400147310 */ /* 0x001e280000201800 */
[----:B------:R-:W-:Y:S01]  /*0af0*/  DFMA R24, R22, R24, UR8 ;  /* 0x0000000816187e2b */ /* 0x000fe20008000018 */
[----:B------:R-:W-:Y:S01]  /*0b00*/  UMOV UR8, 0x6b0ac45a ;  /* 0x6b0ac45a00087882 */ /* 0x000fe20000000000 */
[----:B------:R-:W-:-:S06]  /*0b10*/  UMOV UR9, 0x3efa019a ;  /* 0x3efa019a00097882 */ /* 0x000fcc0000000000 */
        /* <DEDUP_REMOVED lines=20> */
[----:B------:R-:W-:Y:S02]  /*0c60*/  UMOV UR9, 0x4017afb4 ;  /* 0x4017afb400097882 */ /* 0x000fe40000000000 */
[----:B------:R-:W-:-:S04]  /*0c70*/  DSETP.GE.AND P0, PT, |R6|, UR8, PT ;  /* 0x0000000806007e2a */ /* 0x000fc8000bf06200 */
[----:B------:R-:W-:-:S08]  /*0c80*/  DMUL R24, R22, R24 ;  /* 0x0000001816187228 */ /* 0x000fd00000000000 */
[----:B------:R-:W-:Y:S02]  /*0c90*/  DFMA R26, R22, R24, -R26 ;  /* 0x00000018161a722b */ /* 0x000fe4000000081a */
[----:B0-----:R-:W-:-:S06]  /*0ca0*/  DADD R24, -R20, 1 ;  /* 0x3ff0000014187429 */ /* 0x001fcc0000000100 */
[----:B------:R-:W-:-:S08]  /*0cb0*/  DADD R26, R22, R26 ;  /* 0x00000000161a7229 */ /* 0x000fd0000000001a */
[----:B------:R-:W-:-:S10]  /*0cc0*/  DFMA R24, -R26, R20, R24 ;  /* 0x000000141a18722b */ /* 0x000fd40000000118 */
[----:B------:R-:W-:Y:S02]  /*0cd0*/  FSEL R20, R24, RZ, !P0 ;  /* 0x000000ff18147208 */ /* 0x000fe40004000000 */
[----:B------:R-:W-:Y:S02]  /*0ce0*/  FSEL R21, R25, 1.875, !P0 ;  /* 0x3ff0000019157808 */ /* 0x000fe40004000000 */
[----:B------:R-:W-:Y:S01]  /*0cf0*/  ISETP.NE.U32.AND P0, PT, R0, 0x1, PT ;  /* 0x000000010000780c */ /* 0x000fe20003f05070 */
[----:B------:R-:W-:-:S03]  /*0d00*/  FFMA R0, -R10, R11, 1 ;  /* 0x3f8000000a007423 */ /* 0x000fc6000000010b */
[--C-:B------:R-:W-:Y:S01]  /*0d10*/  DADD R6, -RZ, -|R20|.reuse ;  /* 0x00000000ff067229 */ /* 0x100fe20000000d14 */
[----:B------:R-:W-:Y:S01]  /*0d20*/  FFMA R0, R11, R0, R11 ;  /* 0x000000000b007223 */ /* 0x000fe2000000000b */
[----:B------:R-:W-:-:S03]  /*0d30*/  DADD R20, -RZ, |R20| ;  /* 0x00000000ff147229 */ /* 0x000fc60000000514 */
[----:B------:R-:W-:-:S04]  /*0d40*/  FFMA R11, R0, R13, RZ ;  /* 0x0000000d000b7223 */ /* 0x000fc800000000ff */
[----:B------:R-:W-:-:S03]  /*0d50*/  FFMA R4, -R10, R11, R13 ;  /* 0x0000000b0a047223 */ /* 0x000fc6000000010d */
[----:B------:R-:W-:Y:S01]  /*0d60*/  FSEL R6, R6, R20, !P0 ;  /* 0x0000001406067208 */ /* 0x000fe20004000000 */
[----:B------:R-:W-:Y:S01]  /*0d70*/  FFMA R0, R0, R4, R11 ;  /* 0x0000000400007223 */ /* 0x000fe2000000000b */
[----:B------:R-:W-:Y:S01]  /*0d80*/  FSEL R7, R7, R21, !P0 ;  /* 0x0000001507077208 */ /* 0x000fe20004000000 */
[----:B------:R-:W0:Y:S05]  /*0d90*/  FCHK P0, R13, R10 ;  /* 0x0000000a0d007302 */ /* 0x000e2a0000000000 */
[----:B------:R-:W-:-:S08]  /*0da0*/  DADD R6, -R6, 1 ;  /* 0x3ff0000006067429 */ /* 0x000fd00000000100 */
[----:B------:R-:W-:-:S06]  /*0db0*/  DMUL R6, R6, 0.5 ;  /* 0x3fe0000006067828 */ /* 0x000fcc0000000000 */
[----:B------:R1:W2:Y:S01]  /*0dc0*/  F2F.F32.F64 R12, R6 ;  /* 0x00000006000c7310 */ /* 0x0002a20000301000 */
[----:B0-----:R-:W-:Y:S05]  /*0dd0*/  @!P0 BRA `(.L_x_4) ;  /* 0x0000000000108947 */ /* 0x001fea0003800000 */
[----:B------:R-:W-:Y:S01]  /*0de0*/  IMAD.MOV.U32 R0, RZ, RZ, R13 ;  /* 0x000000ffff007224 */ /* 0x000fe200078e000d */
[----:B------:R-:W-:Y:S02]  /*0df0*/  MOV R22, R10 ;  /* 0x0000000a00167202 */ /* 0x000fe40000000f00 */
[----:B------:R-:W-:-:S07]  /*0e00*/  MOV R4, 0xe20 ;  /* 0x00000e2000047802 */ /* 0x000fce0000000f00 */
[----:B-12---:R-:W-:Y:S05]  /*0e10*/  CALL.REL.NOINC `($__internal_2_$__cuda_sm3x_div_rn_noftz_f32_slowpath) ;  /* 0x0000002800e47944 */ /* 0x006fea0003c00000 */
.L_x_4:
[----:B-1----:R0:W1:Y:S01]  /*0e20*/  F2F.F64.F32 R6, R0 ;  /* 0x0000000000067310 */ /* 0x0020620000201800 */
[----:B------:R-:W-:Y:S01]  /*0e30*/  IMAD.MOV.U32 R10, RZ, RZ, -0x24b905a1 ;  /* 0xdb46fa5fff0a7424 */ /* 0x000fe200078e00ff */
[----:B------:R-:W-:Y:S01]  /*0e40*/  UMOV UR8, 0xfba6f279 ;  /* 0xfba6f27900087882 */ /* 0x000fe20000000000 */
[----:B------:R-:W-:Y:S01]  /*0e50*/  IMAD.MOV.U32 R11, RZ, RZ, 0x3d47088f ;  /* 0x3d47088fff0b7424 */ /* 0x000fe200078e00ff */
[----:B------:R-:W-:Y:S01]  /*0e60*/  UMOV UR9, 0x3cf0679a ;  /* 0x3cf0679a00097882 */ /* 0x000fe20000000000 */
[----:B------:R-:W-:Y:S02]  /*0e70*/  IMAD.MOV.U32 R22, RZ, RZ, -0x7649667 ;  /* 0xf89b6999ff167424 */ /* 0x000fe400078e00ff */
[----:B------:R-:W-:Y:S01]  /*0e80*/  IMAD.MOV.U32 R23, RZ, RZ, 0x3e928a27 ;  /* 0x3e928a27ff177424 */ /* 0x000fe200078e00ff */
[----:B0-----:R-:W-:Y:S01]  /*0e90*/  SHF.R.U32.HI R0, RZ, 0x1f, R0 ;  /* 0x0000001fff007819 */ /* 0x001fe20000011600 */
        /* <DEDUP_REMOVED lines=116> */
[----:B------:R-:W-:-:S04]  /*15e0*/  ISETP.NE.U32.AND P0, PT, R0, 0x1, PT ;  /* 0x000000010000780c */ /* 0x000fc80003f05070 */
[--C-:B------:R-:W-:Y:S02]  /*15f0*/  DADD R10, -RZ, -|R6|.reuse ;  /* 0x00000000ff0a7229 */ /* 0x100fe40000000d06 */
[----:B------:R-:W-:-:S10]  /*1600*/  DADD R6, -RZ, |R6| ;  /* 0x00000000ff067229 */ /* 0x000fd40000000506 */
[----:B------:R-:W-:Y:S02]  /*1610*/  FSEL R6, R10, R6, !P0 ;  /* 0x000000060a067208 */ /* 0x000fe40004000000 */
[----:B------:R-:W-:-:S06]  /*1620*/  FSEL R7, R11, R7, !P0 ;  /* 0x000000070b077208 */ /* 0x000fcc0004000000 */
[----:B------:R-:W-:-:S08]  /*1630*/  DADD R6, -R6, 1 ;  /* 0x3ff0000006067429 */ /* 0x000fd00000000100 */
[----:B------:R-:W-:-:S10]  /*1640*/  DMUL R10, R6, 0.5 ;  /* 0x3fe00000060a7828 */ /* 0x000fd40000000000 */
[----:B------:R-:W0:Y:S02]  /*1650*/  F2F.F32.F64 R10, R10 ;  /* 0x0000000a000a7310 */ /* 0x000e240000301000 */
[----:B0-----:R-:W-:-:S04]  /*1660*/  FADD R7, -R10, 1 ;  /* 0x3f8000000a077421 */ /* 0x001fc80000000100 */
[----:B--2---:R-:W-:Y:S02]  /*1670*/  FADD R0, R12, R7 ;  /* 0x000000070c007221 */ /* 0x004fe40000000000 */
[----:B------:R-:W0:Y:S08]  /*1680*/  F2F.F64.F32 R12, |R9| ;  /* 0x40000009000c7310 */ /* 0x000e300000201800 */
[----:B------:R-:W1:Y:S01]  /*1690*/  F2F.F64.F32 R6, R0 ;  /* 0x0000000000067310 */ /* 0x000e620000201800 */
[----:B0-----:R-:W-:-:S02]  /*16a0*/  DFMA R12, R16, 0.5, R12 ;  /* 0x3fe00000100c782b */ /* 0x001fc4000000000c */
[----:B-1----:R-:W-:-:S08]  /*16b0*/  DMUL R6, R6, R2 ;  /* 0x0000000206067228 */ /* 0x002fd00000000000 */
[----:B------:R-:W-:-:S08]  /*16c0*/  DMUL R6, R6, R18 ;  /* 0x0000001206067228 */ /* 0x000fd00000000000 */
[----:B------:R-:W-:-:S11]  /*16d0*/  DMUL R6, R12, R6 ;  /* 0x000000060c067228 */ /* 0x000fd60000000000 */
.L_x_2:
[----:B------:R-:W2:Y:S01]  /*16e0*/  LDG.E R0, desc[UR6][R14.64] ;  /* 0x000000060e007981 */ /* 0x000ea2000c1e1900 */
[----:B------:R-:W0:Y:S01]  /*16f0*/  MUFU.RCP R4, R5 ;  /* 0x0000000500047308 */ /* 0x000e220000001000 */
[----:B------:R-:W-:Y:S07]  /*1700*/  BSSY.RECONVERGENT B0, `(.L_x_5) ;  /* 0x000000f000007945 */ /* 0x000fee0003800200 */
[----:B------:R-:W1:Y:S01]  /*1710*/  F2F.F32.F64 R6, R6 ;  /* 0x0000000600067310 */ /* 0x000e620000301000 */
[----:B0-----:R-:W-:-:S04]  /*1720*/  FFMA R11, -R5, R4, 1 ;  /* 0x3f800000050b7423 */ /* 0x001fc80000000104 */
[----:B------:R-:W-:-:S03]  /*1730*/  FFMA R11, R4, R11, R4 ;  /* 0x0000000b040b7223 */ /* 0x000fc60000000004 */
[----:B-1----:R0:W1:Y:S01]  /*1740*/  F2F.F64.F32 R12, R6 ;  /* 0x00000006000c7310 */ /* 0x0020620000201800 */
[----:B--2---:R-:W-:-:S07]  /*1750*/  FADD R0, R9, -R0 ;  /* 0x8000000009007221 */ /* 0x004fce0000000000 */
[----:B------:R-:W2:Y:S01]  /*1760*/  FCHK P0, R0, R5 ;  /* 0x0000000500007302 */ /* 0x000ea20000000000 */
[----:B------:R-:W-:-:S04]  /*1770*/  FFMA R4, R0, R11, RZ ;  /* 0x0000000b00047223 */ /* 0x000fc800000000ff */
[----:B------:R-:W-:-:S04]  /*1780*/  FFMA R9, -R5, R4, R0 ;  /* 0x0000000405097223 */ /* 0x000fc80000000100 */
[----:B------:R-:W-:Y:S01]  /*1790*/  FFMA R4, R11, R9, R4 ;  /* 0x000000090b047223 */ /* 0x000fe20000000004 */
[----:B012---:R-:W-:Y:S06]  /*17a0*/  @!P0 BRA `(.L_x_6) ;  /* 0x0000000000108947 */ /* 0x007fec0003800000 */
[----:B------:R-:W-:Y:S02]  /*17b0*/  MOV R22, R5 ;  /* 0x0000000500167202 */ /* 0x000fe40000000f00 */
[----:B------:R-:W-:-:S07]  /*17c0*/  MOV R4, 0x17e0 ;  /* 0x000017e000047802 */ /* 0x000fce0000000f00 */
[----:B------:R-:W-:Y:S05]  /*17d0*/  CALL.REL.NOINC `($__internal_2_$__cuda_sm3x_div_rn_noftz_f32_slowpath) ;  /* 0x0000002000747944 */ /* 0x000fea0003c00000 */
[----:B------:R-:W-:-:S07]  /*17e0*/  IMAD.MOV.U32 R4, RZ, RZ, R0 ;  /* 0x000000ffff047224 */ /* 0x000fce00078e0000 */
.L_x_6:
[----:B------:R-:W-:Y:S05]  /*17f0*/  BSYNC.RECONVERGENT B0 ;  /* 0x0000000000007941 */ /* 0x000fea0003800200 */
.L_x_5:
[----:B------:R-:W-:Y:S01]  /*1800*/  IMAD.MOV.U32 R7, RZ, RZ, 0x3bbb989d ;  /* 0x3bbb989dff077424 */ /* 0x000fe200078e00ff */
[----:B------:R-:W-:Y:S01]  /*1810*/  BSSY.RECONVERGENT B0, `(.L_x_7) ;  /* 0x000001b000007945 */ /* 0x000fe20003800200 */
[----:B------:R-:W-:Y:S02]  /*1820*/  IMAD.MOV.U32 R9, RZ, RZ, 0x437c0000 ;  /* 0x437c0000ff097424 */ /* 0x000fe400078e00ff */
[----:B------:R-:W-:-:S04]  /*1830*/  FFMA.SAT R0, R4, R7, 0.5 ;  /* 0x3f00000004007423 */ /* 0x000fc80000002007 */
[----:B------:R-:W-:-:S04]  /*1840*/  FFMA.RM R0, R0, R9, 12582913 ;  /* 0x4b40000100007423 */ /* 0x000fc80000004009 */
[C---:B------:R-:W-:Y:S01]  /*1850*/  FADD R7, R0.reuse, -12583039 ;  /* 0xcb40007f00077421 */ /* 0x040fe20000000000 */
[----:B------:R-:W-:-:S03]  /*1860*/  IMAD.SHL.U32 R0, R0, 0x800000, RZ ;  /* 0x0080000000007824 */ /* 0x000fc600078e00ff */
[----:B------:R-:W-:-:S04]  /*1870*/  FFMA R7, R4, 1.4426950216293334961, -R7 ;  /* 0x3fb8aa3b04077823 */ /* 0x000fc80000000807 */
[----:B------:R-:W-:-:S04]  /*1880*/  FFMA R4, R4, 1.925963033500011079e-08, R7 ;  /* 0x32a5706004047823 */ /* 0x000fc80000000007 */
[----:B------:R-:W0:Y:S02]  /*1890*/  MUFU.EX2 R7, R4 ;  /* 0x0000000400077308 */ /* 0x000e240000000800 */
[----:B0-----:R-:W-:-:S06]  /*18a0*/  FMUL R0, R0, R7 ;  /* 0x0000000700007220 */ /* 0x001fcc0000400000 */
[----:B------:R-:W0:Y:S02]  /*18b0*/  F2F.F64.F32 R6, R0 ;  /* 0x0000000000067310 */ /* 0x000e240000201800 */
[----:B0-----:R-:W-:-:S06]  /*18c0*/  DADD R6, R6, 1 ;  /* 0x3ff0000006067429 */ /* 0x001fcc0000000000 */
[----:B------:R-:W0:Y:S04]  /*18d0*/  MUFU.RCP64H R11, R7 ;  /* 0x00000007000b7308 */ /* 0x000e280000001800 */
[----:B------:R-:W-:-:S04]  /*18e0*/  IADD3 R10, PT, PT, R7, 0x300402, RZ ;  /* 0x00300402070a7810 */ /* 0x000fc80007ffe0ff */
[----:B------:R-:W-:Y:S02]  /*18f0*/  FSETP.GEU.AND P0, PT, |R10|, 5.8789094863358348022e-39, PT ;  /* 0x004004020a00780b */ /* 0x000fe40003f0e200 */
[----:B0-----:R-:W-:-:S08]  /*1900*/  DFMA R20, -R6, R10, 1 ;  /* 0x3ff000000614742b */ /* 0x001fd0000000010a */
[----:B------:R-:W-:-:S08]  /*1910*/  DFMA R20, R20, R20, R20 ;  /* 0x000000141414722b */ /* 0x000fd00000000014 */
[----:B------:R-:W-:-:S08]  /*1920*/  DFMA R20, R10, R20, R10 ;  /* 0x000000140a14722b */ /* 0x000fd0000000000a */
[----:B------:R-:W-:-:S08]  /*1930*/  DFMA R22, -R6, R20, 1 ;  /* 0x3ff000000616742b */ /* 0x000fd00000000114 */
[----:B------:R-:W-:Y:S01]  /*1940*/  DFMA R20, R20, R22, R20 ;  /* 0x000000161414722b */ /* 0x000fe20000000014 */
[----:B------:R-:W-:Y:S10]  /*1950*/  @P0 BRA `(.L_x_8) ;  /* 0x0000000000180947 */ /* 0x000ff40003800000 */
[----:B------:R-:W-:Y:S02]  /*1960*/  LOP3.LUT R20, R7, 0x7fffffff, RZ, 0xc0, !PT ;  /* 0x7fffffff07147812 */ /* 0x000fe400078ec0ff */
[----:B------:R-:W-:-:S03]  /*1970*/  MOV R0, 0x19a0 ;  /* 0x000019a000007802 */ /* 0x000fc60000000f00 */
[----:B------:R-:W-:-:S07]  /*1980*/  VIADD R20, R20, 0xfff00000 ;  /* 0xfff0000014147836 */ /* 0x000fce0000000000 */
[----:B------:R-:W-:Y:S05]  /*1990*/  CALL.REL.NOINC `($__internal_0_$__cuda_sm20_dblrcp_rn_slowpath_v3) ;  /* 0x0000001400fc7944 */ /* 0x000fea0003c00000 */
[----:B------:R-:W-:Y:S02]  /*19a0*/  IMAD.MOV.U32 R20, RZ, RZ, R10 ;  /* 0x000000ffff147224 */ /* 0x000fe400078e000a */
[----:B------:R-:W-:-:S07]  /*19b0*/  IMAD.MOV.U32 R21, RZ, RZ, R11 ;  /* 0x000000ffff157224 */ /* 0x000fce00078e000b */
.L_x_8:
[----:B------:R-:W-:Y:S05]  /*19c0*/  BSYNC.RECONVERGENT B0 ;  /* 0x0000000000007941 */ /* 0x000fea0003800200 */
.L_x_7:
[----:B------:R-:W0:Y:S02]  /*19d0*/  LDC.64 R6, c[0x0][0x390] ;  /* 0x0000e400ff067b82 */ /* 0x000e240000000a00 */
[----:B0-----:R-:W-:-:S05]  /*19e0*/  IMAD.WIDE.U32 R6, R8, 0x4, R6 ;  /* 0x0000000408067825 */ /* 0x001fca00078e0006 */
[----:B------:R-:W2:Y:S01]  /*19f0*/  LDG.E R0, desc[UR6][R6.64] ;  /* 0x0000000606007981 */ /* 0x000ea2000c1e1900 */
[----:B------:R-:W-:Y:S01]  /*1a00*/  DMUL R12, R12, R20 ;  /* 0x000000140c0c7228 */ /* 0x000fe20000000000 */
[----:B------:R-:W-:-:S04]  /*1a10*/  UIADD3 UR4, UPT, UPT, UR4, 0x1, URZ ;  /* 0x0000000104047890 */ /* 0x000fc8000fffe0ff */
[----:B------:R-:W-:Y:S01]  /*1a20*/  UISETP.NE.AND UP0, UPT, UR4, 0x400, UPT ;  /* 0x000004000400788c */ /* 0x000fe2000bf05270 */
[----:B--2---:R-:W0:Y:S02]  /*1a30*/  F2F.F64.F32 R10, R0 ;  /* 0x00000000000a7310 */ /* 0x004e240000201800 */
[----:B0-----:R-:W-:-:S10]  /*1a40*/  DFMA R10, R12, 0.0009765625, R10 ;  /* 0x3f5000000c0a782b */ /* 0x001fd4000000000a */
[----:B------:R-:W0:Y:S02]  /*1a50*/  F2F.F32.F64 R11, R10 ;  /* 0x0000000a000b7310 */ /* 0x000e240000301000 */
[----:B0-----:R0:W-:Y:S01]  /*1a60*/  STG.E desc[UR6][R6.64], R11 ;  /* 0x0000000b06007986 */ /* 0x0011e2000c101906 */
[----:B------:R-:W-:Y:S05]  /*1a70*/  BRA.U UP0, `(.L_x_9) ;  /* 0xffffffe900407547 */ /* 0x000fea000b83ffff */
[----:B------:R-:W1:Y:S01]  /*1a80*/  LDC.64 R24, c[0x0][0x398] ;  /* 0x0000e600ff187b82 */ /* 0x000e620000000a00 */
[----:B------:R-:W-:Y:S01]  /*1a90*/  DMUL R12, R18, R2 ;  /* 0x00000002120c7228 */ /* 0x000fe20000000000 */
[----:B------:R-:W2:Y:S01]  /*1aa0*/  LDCU UR5, c[0x3][0x64] ;  /* 0x00c00c80ff0577ac */ /* 0x000ea20008000800 */
[----:B------:R-:W-:Y:S01]  /*1ab0*/  UMOV UR4, URZ ;  /* 0x000000ff00047c82 */ /* 0x000fe20008000000 */
[----:B-12---:R-:W-:-:S08]  /*1ac0*/  IMAD.WIDE.U32 R24, R8, 0x4, R24 ;  /* 0x0000000408187825 */ /* 0x006fd000078e0018 */
.L_x_17:
[----:B-1----:R-:W1:Y:S02]  /*1ad0*/  LDC.64 R20, c[0x0][0x388] ;  /* 0x0000e200ff147b82 */ /* 0x002e640000000a00 */
[----:B-1----:R-:W2:Y:S01]  /*1ae0*/  LDG.E R10, desc[UR6][R20.64] ;  /* 0x00000006140a7981 */ /* 0x002ea2000c1e1900 */
[----:B------:R-:W-:-:S05]  /*1af0*/  I2FP.F32.U32 R9, UR4 ;  /* 0x0000000400097c45 */ /* 0x000fca0008201000 */
[----:B------:R-:W-:Y:S01]  /*1b00*/  FMUL R9, R9, 0.0009765625 ;  /* 0x3a80000009097820 */ /* 0x000fe20000400000 */
[----:B--2---:R-:W-:-:S13]  /*1b10*/  FSETP.GEU.AND P0, PT, R10, RZ, PT ;  /* 0x000000ff0a00720b */ /* 0x004fda0003f0e000 */
[----:B0-----:R-:W0:Y:S02]  /*1b20*/  @!P0 F2F.F64.F32 R6, |R9| ;  /* 0x4000000900068310 */ /* 0x001e240000201800 */
        /* <DEDUP_REMOVED lines=15> */
[----:B------:R-:W-:Y:S02]  /*1c20*/  MOV R22, R8 ;  /* 0x0000000800167202 */ /* 0x000fe40000000f00 */
[----:B------:R-:W-:-:S07]  /*1c30*/  MOV R4, 0x1c50 ;  /* 0x00001c5000047802 */ /* 0x000fce0000000f00 */
[----:B------:R-:W-:Y:S05]  /*1c40*/  CALL.REL.NOINC `($__internal_2_$__cuda_sm3x_div_rn_noftz_f32_slowpath) ;  /* 0x0000001c00587944 */ /* 0x000fea0003c00000 */
.L_x_11:
[----:B------:R0:W1:Y:S01]  /*1c50*/  F2F.F64.F32 R6, R0 ;  /* 0x0000000000067310 */ /* 0x0000620000201800 */
[----:B------:R-:W-:Y:S01]  /*1c60*/  IMAD.MOV.U32 R20, RZ, RZ, -0x24b905a1 ;  /* 0xdb46fa5fff147424 */ /* 0x000fe200078e00ff */
[----:B------:R-:W-:Y:S01]  /*1c70*/  UMOV UR8, 0xfba6f279 ;  /* 0xfba6f27900087882 */ /* 0x000fe20000000000 */
[----:B------:R-:W-:Y:S01]  /*1c80*/  IMAD.MOV.U32 R21, RZ, RZ, 0x3d47088f ;  /* 0x3d47088fff157424 */ /* 0x000fe200078e00ff */
[----:B------:R-:W-:Y:S01]  /*1c90*/  UMOV UR9, 0x3cf0679a ;  /* 0x3cf0679a00097882 */ /* 0x000fe20000000000 */
[----:B------:R-:W-:Y:S02]  /*1ca0*/  IMAD.MOV.U32 R26, RZ, RZ, -0x7649667 ;  /* 0xf89b6999ff1a7424 */ /* 0x000fe400078e00ff */
        /* <DEDUP_REMOVED lines=74> */
[----:B------:R-:W-:-:S08]  /*2150*/  DADD R22, |R6|, -R28 ;  /* 0x0000000006167229 */ /* 0x000fd00000000a1c */
[----:B------:R-:W-:Y:S01]  /*2160*/  DFMA R22, |R6|, R20, R22 ;  /* 0x000000140616722b */ /* 0x000fe20000000216 */
[----:B0-----:R-:W-:-:S06]  /*2170*/  FMUL R4, R4, 1.4426950216293334961 ;  /* 0x3fb8aa3b04047820 */ /* 0x001fcc0000400000 */
[----:B------:R-:W0:Y:S08]  /*2180*/  FRND R4, R4 ;  /* 0x0000000400047307 */ /* 0x000e300000201000 */
[----:B0-----:R0:W1:Y:S08]  /*2190*/  F2F.F64.F32 R20, R4 ;  /* 0x0000000400147310 */ /* 0x0010700000201800 */
[----:B0-----:R-:W0:Y:S01]  /*21a0*/  MUFU.EX2 R4, R4 ;  /* 0x0000000400047308 */ /* 0x001e220000000800 */
[----:B-1----:R-:W-:Y:S01]  /*21b0*/  DFMA R20, R20, -UR8, -R28 ;  /* 0x8000000814147c2b */ /* 0x002fe2000800081c */
[----:B------:R-:W-:Y:S01]  /*21c0*/  UMOV UR8, 0xa4741b81 ;  /* 0xa4741b8100087882 */ /* 0x000fe20000000000 */
[----:B------:R-:W-:-:S06]  /*21d0*/  UMOV UR9, 0x3e5ae904 ;  /* 0x3e5ae90400097882 */ /* 0x000fcc0000000000 */
[----:B------:R-:W-:Y:S01]  /*21e0*/  DFMA R26, R20, UR8, R26 ;  /* 0x00000008141a7c2b */ /* 0x000fe2000800001a */
        /* <DEDUP_REMOVED lines=28> */
[C---:B------:R-:W-:Y:S02]  /*23b0*/  DFMA R22, R20.reuse, R26, -R22 ;  /* 0x0000001a1416722b */ /* 0x040fe40000000816 */
[----:B0-----:R-:W0:Y:S06]  /*23c0*/  F2F.F64.F32 R26, R4 ;  /* 0x00000004001a7310 */ /* 0x001e2c0000201800 */
[----:B------:R-:W-:Y:S02]  /*23d0*/  DADD R22, R20, R22 ;  /* 0x0000000014167229 */ /* 0x000fe40000000016 */
[----:B0-----:R-:W-:-:S08]  /*23e0*/  DADD R20, -R26, 1 ;  /* 0x3ff000001a147429 */ /* 0x001fd00000000100 */
[----:B------:R-:W-:-:S10]  /*23f0*/  DFMA R20, -R22, R26, R20 ;  /* 0x0000001a1614722b */ /* 0x000fd40000000114 */
[----:B------:R-:W-:Y:S02]  /*2400*/  FSEL R20, R20, RZ, !P0 ;  /* 0x000000ff14147208 */ /* 0x000fe40004000000 */
[----:B------:R-:W-:Y:S02]  /*2410*/  FSEL R21, R21, 1.875, !P0 ;  /* 0x3ff0000015157808 */ /* 0x000fe40004000000 */
[----:B------:R-:W-:Y:S01]  /*2420*/  ISETP.NE.U32.AND P0, PT, R0, 0x1, PT ;  /* 0x000000010000780c */ /* 0x000fe20003f05070 */
[----:B------:R-:W-:-:S03]  /*2430*/  FFMA R0, -R8, R11, 1 ;  /* 0x3f80000008007423 */ /* 0x000fc6000000010b */
[--C-:B------:R-:W-:Y:S01]  /*2440*/  DADD R6, -RZ, -|R20|.reuse ;  /* 0x00000000ff067229 */ /* 0x100fe20000000d14 */
[----:B------:R-:W-:Y:S01]  /*2450*/  FFMA R0, R11, R0, R11 ;  /* 0x000000000b007223 */ /* 0x000fe2000000000b */
[----:B------:R-:W-:-:S10]  /*2460*/  DADD R20, -RZ, |R20| ;  /* 0x00000000ff147229 */ /* 0x000fd40000000514 */
[----:B------:R-:W-:Y:S02]  /*2470*/  FSEL R6, R6, R20, !P0 ;  /* 0x0000001406067208 */ /* 0x000fe40004000000 */
[----:B------:R-:W-:Y:S01]  /*2480*/  FSEL R7, R7, R21, !P0 ;  /* 0x0000001507077208 */ /* 0x000fe20004000000 */
[----:B------:R-:W-:-:S04]  /*2490*/  FADD R21, R9, -R10 ;  /* 0x8000000a09157221 */ /* 0x000fc80000000000 */
[----:B------:R-:W0:Y:S01]  /*24a0*/  FCHK P0, R21, R8 ;  /* 0x0000000815007302 */ /* 0x000e220000000000 */
[----:B------:R-:W-:Y:S01]  /*24b0*/  DADD R6, -R6, 1 ;  /* 0x3ff0000006067429 */ /* 0x000fe20000000100 */
[----:B------:R-:W-:-:S04]  /*24c0*/  FFMA R11, R0, R21, RZ ;  /* 0x00000015000b7223 */ /* 0x000fc800000000ff */
[----:B------:R-:W-:-:S03]  /*24d0*/  FFMA R4, -R8, R11, R21 ;  /* 0x0000000b08047223 */ /* 0x000fc60000000115 */
[----:B------:R-:W-:Y:S01]  /*24e0*/  DMUL R6, R6, 0.5 ;  /* 0x3fe0000006067828 */ /* 0x000fe20000000000 */
[----:B------:R-:W-:-:S05]  /*24f0*/  FFMA R0, R0, R4, R11 ;  /* 0x0000000400007223 */ /* 0x000fca000000000b */
[----:B------:R1:W2:Y:S01]  /*2500*/  F2F.F32.F64 R10, R6 ;  /* 0x00000006000a7310 */ /* 0x0002a20000301000 */
[----:B0-----:R-:W-:Y:S05]  /*2510*/  @!P0 BRA `(.L_x_12) ;  /* 0x0000000000108947 */ /* 0x001fea0003800000 */
[----:B------:R-:W-:Y:S01]  /*2520*/  MOV R0, R21 ;  /* 0x0000001500007202 */ /* 0x000fe20000000f00 */
[----:B------:R-:W-:Y:S01]  /*2530*/  IMAD.MOV.U32 R22, RZ, RZ, R8 ;  /* 0x000000ffff167224 */ /* 0x000fe200078e0008 */
[----:B------:R-:W-:-:S07]  /*2540*/  MOV R4, 0x2560 ;  /* 0x0000256000047802 */ /* 0x000fce0000000f00 */
[----:B-12---:R-:W-:Y:S05]  /*2550*/  CALL.REL.NOINC `($__internal_2_$__cuda_sm3x_div_rn_noftz_f32_slowpath) ;  /* 0x0000001400147944 */ /* 0x006fea0003c00000 */
.L_x_12:
[----:B-1----:R0:W1:Y:S01]  /*2560*/  F2F.F64.F32 R6, R0 ;  /* 0x0000000000067310 */ /* 0x0020620000201800 */
[----:B------:R-:W-:Y:S01]  /*2570*/  IMAD.MOV.U32 R20, RZ, RZ, -0x24b905a1 ;  /* 0xdb46fa5fff147424 */ /* 0x000fe200078e00ff */
[----:B------:R-:W-:Y:S01]  /*2580*/  UMOV UR8, 0xfba6f279 ;  /* 0xfba6f27900087882 */ /* 0x000fe20000000000 */
[----:B------:R-:W-:Y:S01]  /*2590*/  IMAD.MOV.U32 R21, RZ, RZ, 0x3d47088f ;  /* 0x3d47088fff157424 */ /* 0x000fe200078e00ff */
[----:B------:R-:W-:Y:S01]  /*25a0*/  UMOV UR9, 0x3cf0679a ;  /* 0x3cf0679a00097882 */ /* 0x000fe20000000000 */
[----:B------:R-:W-:Y:S01]  /*25b0*/  IMAD.MOV.U32 R26, RZ, RZ, -0x7649667 ;  /* 0xf89b6999ff1a7424 */ /* 0x000fe200078e00ff */
[----:B------:R-:W-:Y:S02]  /*25c0*/  MOV R27, 0x3e928a27 ;  /* 0x3e928a27001b7802 */ /* 0x000fe40000000f00 */
        /* <DEDUP_REMOVED lines=76> */
[----:B0-----:R-:W0:Y:S02]  /*2a90*/  F2F.F64.F32 R22, R4 ;  /* 0x0000000400167310 */ /* 0x001e240000201800 */
[----:B0-----:R-:W-:Y:S01]  /*2aa0*/  DFMA R22, R22, -UR8, -R28 ;  /* 0x8000000816167c2b */ /* 0x001fe2000800081c */
[----:B------:R-:W-:Y:S01]  /*2ab0*/  UMOV UR8, 0xa4741b81 ;  /* 0xa4741b8100087882 */ /* 0x000fe20000000000 */
[----:B------:R-:W-:-:S04]  /*2ac0*/  UMOV UR9, 0x3e5ae904 ;  /* 0x3e5ae90400097882 */ /* 0x000fc80000000000 */
[----:B------:R-:W0:Y:S02]  /*2ad0*/  MUFU.EX2 R28, R4 ;  /* 0x00000004001c7308 */ /* 0x000e240000000800 */
[----:B------:R-:W-:Y:S01]  /*2ae0*/  DFMA R26, R22, UR8, R26 ;  /* 0x00000008161a7c2b */ /* 0x000fe2000800001a */
[----:B------:R-:W-:Y:S01]  /*2af0*/  UMOV UR8, 0x15ff7e07 ;  /* 0x15ff7e0700087882 */ /* 0x000fe20000000000 */
[----:B------:R-:W-:-:S06]  /*2b00*/  UMOV UR9, 0x3ec71de7 ;  /* 0x3ec71de700097882 */ /* 0x000fcc0000000000 */
[C---:B------:R-:W-:Y:S01]  /*2b10*/  DFMA R26, R22.reuse, R26, UR8 ;  /* 0x00000008161a7e2b */ /* 0x040fe2000800001a */
[----:B------:R-:W-:Y:S01]  /*2b20*/  UMOV UR8, 0x6b0ac45a ;  /* 0x6b0ac45a00087882 */ /* 0x000fe20000000000 */
[----:B------:R-:W-:Y:S01]  /*2b30*/  UMOV UR9, 0x3efa019a ;  /* 0x3efa019a00097882 */ /* 0x000fe20000000000 */
[----:B0-----:R-:W0:Y:S05]  /*2b40*/  F2F.F64.F32 R28, R28 ;  /* 0x0000001c001c7310 */ /* 0x001e2a0000201800 */
        /* <DEDUP_REMOVED lines=23> */
[----:B------:R-:W-:-:S08]  /*2cc0*/  DFMA R20, R22, R26, -R20 ;  /* 0x0000001a1614722b */ /* 0x000fd00000000814 */
[----:B------:R-:W-:Y:S02]  /*2cd0*/  DADD R20, R22, R20 ;  /* 0x0000000016147229 */ /* 0x000fe40000000014 */
[----:B0-----:R-:W-:-:S08]  /*2ce0*/  DADD R22, -R28, 1 ;  /* 0x3ff000001c167429 */ /* 0x001fd00000000100 */
        /* <DEDUP_REMOVED lines=19> */
.L_x_10:
[----:B------:R-:W2:Y:S01]  /*2e20*/  LDG.E R0, desc[UR6][R14.64] ;  /* 0x000000060e007981 */ /* 0x000ea2000c1e1900 */
[----:B------:R-:W0:Y:S01]  /*2e30*/  MUFU.RCP R4, R5 ;  /* 0x0000000500047308 */ /* 0x000e220000001000 */
[----:B------:R-:W-:Y:S07]  /*2e40*/  BSSY.RECONVERGENT B0, `(.L_x_13) ;  /* 0x000000f000007945 */ /* 0x000fee0003800200 */
[----:B------:R-:W1:Y:S01]  /*2e50*/  F2F.F32.F64 R6, R6 ;  /* 0x0000000600067310 */ /* 0x000e620000301000 */
[----:B0-----:R-:W-:-:S07]  /*2e60*/  FFMA R11, -R5, R4, 1 ;  /* 0x3f800000050b7423 */ /* 0x001fce0000000104 */
[----:B-1----:R0:W1:Y:S01]  /*2e70*/  F2F.F64.F32 R26, R6 ;  /* 0x00000006001a7310 */ /* 0x0020620000201800 */
[----:B--2---:R-:W-:Y:S01]  /*2e80*/  FADD R8, R9, R0 ;  /* 0x0000000009087221 */ /* 0x004fe20000000000 */
[----:B------:R-:W-:-:S06]  /*2e90*/  FFMA R0, R4, R11, R4 ;  /* 0x0000000b04007223 */ /* 0x000fcc0000000004 */
[----:B------:R-:W2:Y:S01]  /*2ea0*/  FCHK P0, R8, R5 ;  /* 0x0000000508007302 */ /* 0x000ea20000000000 */
[----:B------:R-:W-:-:S04]  /*2eb0*/  FFMA R4, R0, R8, RZ ;  /* 0x0000000800047223 */ /* 0x000fc800000000ff */
[----:B------:R-:W-:-:S04]  /*2ec0*/  FFMA R9, -R5, R4, R8 ;  /* 0x0000000405097223 */ /* 0x000fc80000000108 */
[----:B------:R-:W-:Y:S01]  /*2ed0*/  FFMA R0, R0, R9, R4 ;  /* 0x0000000900007223 */ /* 0x000fe20000000004 */
[----:B012---:R-:W-:Y:S06]  /*2ee0*/  @!P0 BRA `(.L_x_14) ;  /* 0x0000000000108947 */ /* 0x007fec0003800000 */
[----:B------:R-:W-:Y:S01]  /*2ef0*/  IMAD.MOV.U32 R0, RZ, RZ, R8 ;  /* 0x000000ffff007224 */ /* 0x000fe200078e0008 */
[----:B------:R-:W-:Y:S01]  /*2f00*/  MOV R4, 0x2f30 ;  /* 0x00002f3000047802 */ /* 0x000fe20000000f00 */
[----:B------:R-:W-:-:S07]  /*2f10*/  IMAD.MOV.U32 R22, RZ, RZ, R5 ;  /* 0x000000ffff167224 */ /* 0x000fce00078e0005 */
[----:B------:R-:W-:Y:S05]  /*2f20*/  CALL.REL.NOINC `($__internal_2_$__cuda_sm3x_div_rn_noftz_f32_slowpath) ;  /* 0x0000000800a07944 */ /* 0x000fea0003c00000 */
.L_x_14:
[----:B------:R-:W-:Y:S05]  /*2f30*/  BSYNC.RECONVERGENT B0 ;  /* 0x0000000000007941 */ /* 0x000fea0003800200 */
.L_x_13:
[----:B------:R-:W-:Y:S01]  /*2f40*/  IMAD.MOV.U32 R7, RZ, RZ, 0x3bbb989d ;  /* 0x3bbb989dff077424 */ /* 0x000fe200078e00ff */
[----:B------:R-:W-:Y:S01]  /*2f50*/  BSSY.RECONVERGENT B0, `(.L_x_15) ;  /* 0x0000019000007945 */ /* 0x000fe20003800200 */
[----:B------:R-:W-:Y:S02]  /*2f60*/  IMAD.MOV.U32 R9, RZ, RZ, 0x437c0000 ;  /* 0x437c0000ff097424 */ /* 0x000fe400078e00ff */
[----:B------:R-:W-:-:S04]  /*2f70*/  FFMA.SAT R4, R0, R7, 0.5 ;  /* 0x3f00000000047423 */ /* 0x000fc80000002007 */
[----:B------:R-:W-:-:S04]  /*2f80*/  FFMA.RM R4, R4, R9, 12582913 ;  /* 0x4b40000104047423 */ /* 0x000fc80000004009 */
[C---:B------:R-:W-:Y:S01]  /*2f90*/  FADD R7, R4.reuse, -12583039 ;  /* 0xcb40007f04077421 */ /* 0x040fe20000000000 */
[----:B------:R-:W-:-:S03]  /*2fa0*/  SHF.L.U32 R4, R4, 0x17, RZ ;  /* 0x0000001704047819 */ /* 0x000fc600000006ff */
[----:B------:R-:W-:-:S04]  /*2fb0*/  FFMA R7, R0, 1.4426950216293334961, -R7 ;  /* 0x3fb8aa3b00077823 */ /* 0x000fc80000000807 */
[----:B------:R-:W-:-:S04]  /*2fc0*/  FFMA R0, R0, 1.925963033500011079e-08, R7 ;  /* 0x32a5706000007823 */ /* 0x000fc80000000007 */
[----:B------:R-:W0:Y:S02]  /*2fd0*/  MUFU.EX2 R7, R0 ;  /* 0x0000000000077308 */ /* 0x000e240000000800 */
[----:B0-----:R-:W-:-:S06]  /*2fe0*/  FMUL R4, R4, R7 ;  /* 0x0000000704047220 */ /* 0x001fcc0000400000 */
[----:B------:R-:W0:Y:S02]  /*2ff0*/  F2F.F64.F32 R6, R4 ;  /* 0x0000000400067310 */ /* 0x000e240000201800 */
[----:B0-----:R-:W-:-:S06]  /*3000*/  DADD R6, R6, 1 ;  /* 0x3ff0000006067429 */ /* 0x001fcc0000000000 */
[----:B------:R-:W0:Y:S04]  /*3010*/  MUFU.RCP64H R9, R7 ;  /* 0x0000000700097308 */ /* 0x000e280000001800 */
[----:B------:R-:W-:-:S05]  /*3020*/  VIADD R8, R7, 0x300402 ;  /* 0x0030040207087836 */ /* 0x000fca0000000000 */
[----:B------:R-:W-:Y:S01]  /*3030*/  FSETP.GEU.AND P0, PT, |R8|, 5.8789094863358348022e-39, PT ;  /* 0x004004020800780b */ /* 0x000fe20003f0e200 */
        /* <DEDUP_REMOVED lines=10> */
.L_x_16:
[----:B------:R-:W-:Y:S05]  /*30e0*/  BSYNC.RECONVERGENT B0 ;  /* 0x0000000000007941 */ /* 0x000fea0003800200 */
.L_x_15:
        /* <DEDUP_REMOVED lines=9> */
[----:B------:R-:W-:Y:S05]  /*3180*/  EXIT ;  /* 0x000000000000794d */ /* 0x000fea0003800000 */
        .weak           $__internal_0_$__cuda_sm20_dblrcp_rn_slowpath_v3
        .type           $__internal_0_$__cuda_sm20_dblrcp_rn_slowpath_v3,@function
        .size           $__internal_0_$__cuda_sm20_dblrcp_rn_slowpath_v3,($__internal_1_$__cuda_sm20_div_rn_f64_full - $__internal_0_$__cuda_sm20_dblrcp_rn_slowpath_v3)
$__internal_0_$__cuda_sm20_dblrcp_rn_slowpath_v3:
[----:B------:R-:W-:Y:S01]  /*3190*/  DSETP.GTU.AND P0, PT, |R6|, +INF , PT ;  /* 0x7ff000000600742a */ /* 0x000fe20003f0c200 */
[----:B------:R-:W-:-:S13]  /*31a0*/  BSSY.RECONVERGENT B1, `(.L_x_18) ;  /* 0x0000022000017945 */ /* 0x000fda0003800200 */
[----:B------:R-:W-:Y:S05]  /*31b0*/  @P0 BRA `(.L_x_19) ;  /* 0x0000000000780947 */ /* 0x000fea0003800000 */
[----:B------:R-:W-:-:S05]  /*31c0*/  LOP3.LUT R9, R7, 0x7fffffff, RZ, 0xc0, !PT ;  /* 0x7fffffff07097812 */ /* 0x000fca00078ec0ff */
[----:B------:R-:W-:-:S05]  /*31d0*/  VIADD R4, R9, 0xffffffff ;  /* 0xffffffff09047836 */ /* 0x000fca0000000000 */
[----:B------:R-:W-:-:S13]  /*31e0*/  ISETP.GE.U32.AND P0, PT, R4, 0x7fefffff, PT ;  /* 0x7fefffff0400780c */ /* 0x000fda0003f06070 */
[----:B------:R-:W-:Y:S02]  /*31f0*/  @P0 LOP3.LUT R11, R7, 0x7ff00000, RZ, 0x3c, !PT ;  /* 0x7ff00000070b0812 */ /* 0x000fe400078e3cff */
[----:B------:R-:W-:Y:S01]  /*3200*/  @P0 MOV R10, RZ ;  /* 0x000000ff000a0202 */ /* 0x000fe20000000f00 */
[----:B------:R-:W-:Y:S06]  /*3210*/  @P0 BRA `(.L_x_20) ;  /* 0x0000000000680947 */ /* 0x000fec0003800000 */
[----:B------:R-:W-:-:S13]  /*3220*/  ISETP.GE.U32.AND P0, PT, R9, 0x1000001, PT ;  /* 0x010000010900780c */ /* 0x000fda0003f06070 */
[----:B------:R-:W-:Y:S05]  /*3230*/  @!P0 BRA `(.L_x_21) ;  /* 0x0000000000348947 */ /* 0x000fea0003800000 */
[----:B------:R-:W-:Y:S02]  /*3240*/  VIADD R11, R7, 0xc0200000 ;  /* 0xc0200000070b7836 */ /* 0x000fe40000000000 */
[----:B------:R-:W-:Y:S02]  /*3250*/  IMAD.MOV.U32 R10, RZ, RZ, R6 ;  /* 0x000000ffff0a7224 */ /* 0x000fe400078e0006 */
[----:B------:R-:W0:Y:S04]  /*3260*/  MUFU.RCP64H R21, R11 ;  /* 0x0000000b00157308 */ /* 0x000e280000001800 */
[----:B0-----:R-:W-:-:S08]  /*3270*/  DFMA R22, -R10, R20, 1 ;  /* 0x3ff000000a16742b */ /* 0x001fd00000000114 */
[----:B------:R-:W-:-:S08]  /*3280*/  DFMA R22, R22, R22, R22 ;  /* 0x000000161616722b */ /* 0x000fd00000000016 */
[----:B------:R-:W-:-:S08]  /*3290*/  DFMA R22, R20, R22, R20 ;  /* 0x000000161416722b */ /* 0x000fd00000000014 */
[----:B------:R-:W-:-:S08]  /*32a0*/  DFMA R20, -R10, R22, 1 ;  /* 0x3ff000000a14742b */ /* 0x000fd00000000116 */
[----:B------:R-:W-:-:S08]  /*32b0*/  DFMA R20, R22, R20, R22 ;  /* 0x000000141614722b */ /* 0x000fd00000000016 */
[----:B------:R-:W-:-:S08]  /*32c0*/  DMUL R20, R20, 2.2250738585072013831e-308 ;  /* 0x0010000014147828 */ /* 0x000fd00000000000 */
[----:B------:R-:W-:-:S08]  /*32d0*/  DFMA R6, -R6, R20, 1 ;  /* 0x3ff000000606742b */ /* 0x000fd00000000114 */
[----:B------:R-:W-:-:S08]  /*32e0*/  DFMA R6, R6, R6, R6 ;  /* 0x000000060606722b */ /* 0x000fd00000000006 */
[----:B------:R-:W-:Y:S01]  /*32f0*/  DFMA R10, R20, R6, R20 ;  /* 0x00000006140a722b */ /* 0x000fe20000000014 */
[----:B------:R-:W-:Y:S10]  /*3300*/  BRA `(.L_x_20) ;  /* 0x00000000002c7947 */ /* 0x000ff40003800000 */
.L_x_21:
[----:B------:R-:W-:-:S06]  /*3310*/  DMUL R6, R6, 8.11296384146066816958e+31 ;  /* 0x4690000006067828 */ /* 0x000fcc0000000000 */
[----:B------:R-:W0:Y:S02]  /*3320*/  MUFU.RCP64H R21, R7 ;  /* 0x0000000700157308 */ /* 0x000e240000001800 */
[----:B0-----:R-:W-:-:S08]  /*3330*/  DFMA R10, -R6, R20, 1 ;  /* 0x3ff00000060a742b */ /* 0x001fd00000000114 */
[----:B------:R-:W-:-:S08]  /*3340*/  DFMA R10, R10, R10, R10 ;  /* 0x0000000a0a0a722b */ /* 0x000fd0000000000a */
[----:B------:R-:W-:-:S08]  /*3350*/  DFMA R10, R20, R10, R20 ;  /* 0x0000000a140a722b */ /* 0x000fd00000000014 */
[----:B------:R-:W-:-:S08]  /*3360*/  DFMA R20, -R6, R10, 1 ;  /* 0x3ff000000614742b */ /* 0x000fd0000000010a */
[----:B------:R-:W-:-:S08]  /*3370*/  DFMA R10, R10, R20, R10 ;  /* 0x000000140a0a722b */ /* 0x000fd0000000000a */
[----:B------:R-:W-:Y:S01]  /*3380*/  DMUL R10, R10, 8.11296384146066816958e+31 ;  /* 0x469000000a0a7828 */ /* 0x000fe20000000000 */
[----:B------:R-:W-:Y:S10]  /*3390*/  BRA `(.L_x_20) ;  /* 0x0000000000087947 */ /* 0x000ff40003800000 */
.L_x_19:
[----:B------:R-:W-:Y:S01]  /*33a0*/  LOP3.LUT R11, R7, 0x80000, RZ, 0xfc, !PT ;  /* 0x00080000070b7812 */ /* 0x000fe200078efcff */
[----:B------:R-:W-:-:S07]  /*33b0*/  IMAD.MOV.U32 R10, RZ, RZ, R6 ;  /* 0x000000ffff0a7224 */ /* 0x000fce00078e0006 */
.L_x_20:
[----:B------:R-:W-:Y:S05]  /*33c0*/  BSYNC.RECONVERGENT B1 ;  /* 0x0000000000017941 */ /* 0x000fea0003800200 */
.L_x_18:
[----:B------:R-:W-:Y:S01]  /*33d0*/  MOV R6, R0 ;  /* 0x0000000000067202 */ /* 0x000fe20000000f00 */
[----:B------:R-:W-:-:S04]  /*33e0*/  IMAD.MOV.U32 R7, RZ, RZ, 0x0 ;  /* 0x00000000ff077424 */ /* 0x000fc800078e00ff */
[----:B------:R-:W-:Y:S05]  /*33f0*/  RET.REL.NODEC R6 `(blCarriers_vec) ;  /* 0xffffffcc06007950 */ /* 0x000fea0003c3ffff */
        .weak           $__internal_1_$__cuda_sm20_div_rn_f64_full
        .type           $__internal_1_$__cuda_sm20_div_rn_f64_full,@function
        .size           $__internal_1_$__cuda_sm20_div_rn_f64_full,($__internal_2_$__cuda_sm3x_div_rn_noftz_f32_slowpath - $__internal_1_$__cuda_sm20_div_rn_f64_full)
$__internal_1_$__cuda_sm20_div_rn_f64_full:
[C---:B------:R-:W-:Y:S01]  /*3400*/  FSETP.GEU.AND P0, PT, |R5|.reuse, 1.469367938527859385e-39, PT ;  /* 0x001000000500780b */ /* 0x040fe20003f0e200 */
[----:B------:R-:W-:Y:S01]  /*3410*/  IMAD.MOV.U32 R8, RZ, RZ, 0x1 ;  /* 0x00000001ff087424 */ /* 0x000fe200078e00ff */
[C---:B------:R-:W-:Y:S02]  /*3420*/  LOP3.LUT R2, R5.reuse, 0x800fffff, RZ, 0xc0, !PT ;  /* 0x800fffff05027812 */ /* 0x040fe400078ec0ff */
[----:B------:R-:W-:Y:S02]  /*3430*/  LOP3.LUT R17, R5, 0x7ff00000, RZ, 0xc0, !PT ;  /* 0x7ff0000005117812 */ /* 0x000fe400078ec0ff */
[----:B------:R-:W-:Y:S01]  /*3440*/  LOP3.LUT R3, R2, 0x3ff00000, RZ, 0xfc, !PT ;  /* 0x3ff0000002037812 */ /* 0x000fe200078efcff */
[----:B------:R-:W-:Y:S01]  /*3450*/  IMAD.MOV.U32 R2, RZ, RZ, R4 ;  /* 0x000000ffff027224 */ /* 0x000fe200078e0004 */
[----:B------:R-:W-:Y:S02]  /*3460*/  LOP3.LUT R12, R7, 0x7ff00000, RZ, 0xc0, !PT ;  /* 0x7ff00000070c7812 */ /* 0x000fe400078ec0ff */
[----:B------:R-:W-:-:S02]  /*3470*/  MOV R13, 0x1ca00000 ;  /* 0x1ca00000000d7802 */ /* 0x000fc40000000f00 */
[----:B------:R-:W-:Y:S01]  /*3480*/  ISETP.GE.U32.AND P1, PT, R12, R17, PT ;  /* 0x000000110c00720c */ /* 0x000fe20003f26070 */
[----:B------:R-:W-:Y:S01]  /*3490*/  @!P0 DMUL R2, R4, 8.98846567431157953865e+307 ;  /* 0x7fe0000004028828 */ /* 0x000fe20000000000 */
[----:B------:R-:W-:-:S05]  /*34a0*/  IMAD.MOV.U32 R19, RZ, RZ, R12 ;  /* 0x000000ffff137224 */ /* 0x000fca00078e000c */
[----:B------:R-:W0:Y:S02]  /*34b0*/  MUFU.RCP64H R9, R3 ;  /* 0x0000000300097308 */ /* 0x000e240000001800 */
[----:B0-----:R-:W-:-:S08]  /*34c0*/  DFMA R10, R8, -R2, 1 ;  /* 0x3ff00000080a742b */ /* 0x001fd00000000802 */
[----:B------:R-:W-:-:S08]  /*34d0*/  DFMA R10, R10, R10, R10 ;  /* 0x0000000a0a0a722b */ /* 0x000fd0000000000a */
[----:B------:R-:W-:Y:S01]  /*34e0*/  DFMA R10, R8, R10, R8 ;  /* 0x0000000a080a722b */ /* 0x000fe20000000008 */
[----:B------:R-:W-:Y:S01]  /*34f0*/  SEL R9, R13, 0x63400000, !P1 ;  /* 0x634000000d097807 */ /* 0x000fe20004800000 */
[----:B------:R-:W-:Y:S01]  /*3500*/  IMAD.MOV.U32 R8, RZ, RZ, R6 ;  /* 0x000000ffff087224 */ /* 0x000fe200078e0006 */
[----:B------:R-:W-:Y:S02]  /*3510*/  FSETP.GEU.AND P1, PT, |R7|, 1.469367938527859385e-39, PT ;  /* 0x001000000700780b */ /* 0x000fe40003f2e200 */
[----:B------:R-:W-:-:S03]  /*3520*/  LOP3.LUT R9, R9, 0x800fffff, R7, 0xf8, !PT ;  /* 0x800fffff09097812 */ /* 0x000fc600078ef807 */
[----:B------:R-:W-:-:S08]  /*3530*/  DFMA R14, R10, -R2, 1 ;  /* 0x3ff000000a0e742b */ /* 0x000fd00000000802 */
[----:B------:R-:W-:Y:S01]  /*3540*/  DFMA R10, R10, R14, R10 ;  /* 0x0000000e0a0a722b */ /* 0x000fe2000000000a */
[----:B------:R-:W-:Y:S10]  /*3550*/  @P1 BRA `(.L_x_22) ;  /* 0x0000000000201947 */ /* 0x000ff40003800000 */
[----:B------:R-:W-:Y:S01]  /*3560*/  LOP3.LUT R15, R5, 0x7ff00000, RZ, 0xc0, !PT ;  /* 0x7ff00000050f7812 */ /* 0x000fe200078ec0ff */
[----:B------:R-:W-:-:S03]  /*3570*/  IMAD.MOV.U32 R14, RZ, RZ, RZ ;  /* 0x000000ffff0e7224 */ /* 0x000fc600078e00ff */
[----:B------:R-:W-:-:S04]  /*3580*/  ISETP.GE.U32.AND P1, PT, R12, R15, PT ;  /* 0x0000000f0c00720c */ /* 0x000fc80003f26070 */
[----:B------:R-:W-:-:S04]  /*3590*/  SEL R15, R13, 0x63400000, !P1 ;  /* 0x634000000d0f7807 */ /* 0x000fc80004800000 */
[----:B------:R-:W-:-:S04]  /*35a0*/  LOP3.LUT R15, R15, 0x80000000, R7, 0xf8, !PT ;  /* 0x800000000f0f7812 */ /* 0x000fc800078ef807 */
[----:B------:R-:W-:-:S06]  /*35b0*/  LOP3.LUT R15, R15, 0x100000, RZ, 0xfc, !PT ;  /* 0x001000000f0f7812 */ /* 0x000fcc00078efcff */
[----:B------:R-:W-:-:S10]  /*35c0*/  DFMA R8, R8, 2, -R14 ;  /* 0x400000000808782b */ /* 0x000fd4000000080e */
[----:B------:R-:W-:-:S07]  /*35d0*/  LOP3.LUT R19, R9, 0x7ff00000, RZ, 0xc0, !PT ;  /* 0x7ff0000009137812 */ /* 0x000fce00078ec0ff */
.L_x_22:
[----:B------:R-:W-:Y:S01]  /*35e0*/  MOV R18, R17 ;  /* 0x0000001100127202 */ /* 0x000fe20000000f00 */
[----:B------:R-:W-:Y:S01]  /*35f0*/  VIADD R20, R19, 0xffffffff ;  /* 0xffffffff13147836 */ /* 0x000fe20000000000 */
[----:B------:R-:W-:Y:S01]  /*3600*/  @!P0 LOP3.LUT R18, R3, 0x7ff00000, RZ, 0xc0, !PT ;  /* 0x7ff0000003128812 */ /* 0x000fe200078ec0ff */
[----:B------:R-:W-:-:S03]  /*3610*/  DMUL R14, R10, R8 ;  /* 0x000000080a0e7228 */ /* 0x000fc60000000000 */
[----:B------:R-:W-:Y:S01]  /*3620*/  ISETP.GT.U32.AND P0, PT, R20, 0x7feffffe, PT ;  /* 0x7feffffe1400780c */ /* 0x000fe20003f04070 */
[----:B------:R-:W-:-:S04]  /*3630*/  VIADD R21, R18, 0xffffffff ;  /* 0xffffffff12157836 */ /* 0x000fc80000000000 */
[----:B------:R-:W-:Y:S01]  /*3640*/  DFMA R16, R14, -R2, R8 ;  /* 0x800000020e10722b */ /* 0x000fe20000000008 */
[----:B------:R-:W-:-:S07]  /*3650*/  ISETP.GT.U32.OR P0, PT, R21, 0x7feffffe, P0 ;  /* 0x7feffffe1500780c */ /* 0x000fce0000704470 */
[----:B------:R-:W-:-:S06]  /*3660*/  DFMA R10, R10, R16, R14 ;  /* 0x000000100a0a722b */ /* 0x000fcc000000000e */
[----:B------:R-:W-:Y:S05]  /*3670*/  @P0 BRA `(.L_x_23) ;  /* 0x00000000006c0947 */ /* 0x000fea0003800000 */
[----:B------:R-:W-:-:S04]  /*3680*/  LOP3.LUT R7, R5, 0x7ff00000, RZ, 0xc0, !PT ;  /* 0x7ff0000005077812 */ /* 0x000fc800078ec0ff */
[CC--:B------:R-:W-:Y:S02]  /*3690*/  VIADDMNMX R6, R12.reuse, -R7.reuse, 0xb9600000, !PT ;  /* 0xb96000000c067446 */ /* 0x0c0fe40007800907 */
[----:B------:R-:W-:Y:S02]  /*36a0*/  ISETP.GE.U32.AND P0, PT, R12, R7, PT ;  /* 0x000000070c00720c */ /* 0x000fe40003f06070 */
[----:B------:R-:W-:Y:S02]  /*36b0*/  VIMNMX R6, PT, PT, R6, 0x46a00000, PT ;  /* 0x46a0000006067848 */ /* 0x000fe40003fe0100 */
[----:B------:R-:W-:-:S05]  /*36c0*/  SEL R13, R13, 0x63400000, !P0 ;  /* 0x634000000d0d7807 */ /* 0x000fca0004000000 */
[----:B------:R-:W-:Y:S02]  /*36d0*/  IMAD.IADD R14, R6, 0x1, -R13 ;  /* 0x00000001060e7824 */ /* 0x000fe400078e0a0d */
[----:B------:R-:W-:-:S03]  /*36e0*/  IMAD.MOV.U32 R6, RZ, RZ, RZ ;  /* 0x000000ffff067224 */ /* 0x000fc600078e00ff */
[----:B------:R-:W-:-:S06]  /*36f0*/  IADD3 R7, PT, PT, R14, 0x7fe00000, RZ ;  /* 0x7fe000000e077810 */ /* 0x000fcc0007ffe0ff */
[----:B------:R-:W-:-:S10]  /*3700*/  DMUL R12, R10, R6 ;  /* 0x000000060a0c7228 */ /* 0x000fd40000000000 */
[----:B------:R-:W-:-:S13]  /*3710*/  FSETP.GTU.AND P0, PT, |R13|, 1.469367938527859385e-39, PT ;  /* 0x001000000d00780b */ /* 0x000fda0003f0c200 */
[----:B------:R-:W-:Y:S05]  /*3720*/  @P0 BRA `(.L_x_24) ;  /* 0x0000000000940947 */ /* 0x000fea0003800000 */
[----:B------:R-:W-:Y:S01]  /*3730*/  DFMA R2, R10, -R2, R8 ;  /* 0x800000020a02722b */ /* 0x000fe20000000008 */
[----:B------:R-:W-:-:S09]  /*3740*/  IMAD.MOV.U32 R6, RZ, RZ, RZ ;  /* 0x000000ffff067224 */ /* 0x000fd200078e00ff */
[C---:B------:R-:W-:Y:S02]  /*3750*/  FSETP.NEU.AND P0, PT, R3.reuse, RZ, PT ;  /* 0x000000ff0300720b */ /* 0x040fe40003f0d000 */
[----:B------:R-:W-:-:S04]  /*3760*/  LOP3.LUT R5, R3, 0x80000000, R5, 0x48, !PT ;  /* 0x8000000003057812 */ /* 0x000fc800078e4805 */
[----:B------:R-:W-:-:S07]  /*3770*/  LOP3.LUT R7, R5, R7, RZ, 0xfc, !PT ;  /* 0x0000000705077212 */ /* 0x000fce00078efcff */
[----:B------:R-:W-:Y:S05]  /*3780*/  @!P0 BRA `(.L_x_24) ;  /* 0x00000000007c8947 */ /* 0x000fea0003800000 */
[----:B------:R-:W-:Y:S01]  /*3790*/  IMAD.MOV R3, RZ, RZ, -R14 ;  /* 0x000000ffff037224 */ /* 0x000fe200078e0a0e */
[----:B------:R-:W-:Y:S01]  /*37a0*/  MOV R2, RZ ;  /* 0x000000ff00027202 */ /* 0x000fe20000000f00 */
[----:B------:R-:W-:-:S05]  /*37b0*/  DMUL.RP R6, R10, R6 ;  /* 0x000000060a067228 */ /* 0x000fca0000008000 */
[----:B------:R-:W-:-:S05]  /*37c0*/  DFMA R2, R12, -R2, R10 ;  /* 0x800000020c02722b */ /* 0x000fca000000000a */
[----:B------:R-:W-:Y:S02]  /*37d0*/  LOP3.LUT R5, R7, R5, RZ, 0x3c, !PT ;  /* 0x0000000507057212 */ /* 0x000fe400078e3cff */
[----:B------:R-:W-:-:S04]  /*37e0*/  IADD3 R2, PT, PT, -R14, -0x43300000, RZ ;  /* 0xbcd000000e027810 */ /* 0x000fc80007ffe1ff */
[----:B------:R-:W-:-:S04]  /*37f0*/  FSETP.NEU.AND P0, PT, |R3|, R2, PT ;  /* 0x000000020300720b */ /* 0x000fc80003f0d200 */
[----:B------:R-:W-:Y:S02]  /*3800*/  FSEL R12, R6, R12, !P0 ;  /* 0x0000000c060c7208 */ /* 0x000fe40004000000 */
[----:B------:R-:W-:Y:S01]  /*3810*/  FSEL R13, R5, R13, !P0 ;  /* 0x0000000d050d7208 */ /* 0x000fe20004000000 */
[----:B------:R-:W-:Y:S06]  /*3820*/  BRA `(.L_x_24) ;  /* 0x0000000000547947 */ /* 0x000fec0003800000 */
.L_x_23:
[----:B------:R-:W-:-:S14]  /*3830*/  DSETP.NAN.AND P0, PT, R6, R6, PT ;  /* 0x000000060600722a */ /* 0x000fdc0003f08000 */
[----:B------:R-:W-:Y:S05]  /*3840*/  @P0 BRA `(.L_x_25) ;  /* 0x0000000000440947 */ /* 0x000fea0003800000 */
[----:B------:R-:W-:-:S14]  /*3850*/  DSETP.NAN.AND P0, PT, R4, R4, PT ;  /* 0x000000040400722a */ /* 0x000fdc0003f08000 */
[----:B------:R-:W-:Y:S05]  /*3860*/  @P0 BRA `(.L_x_26) ;  /* 0x0000000000300947 */ /* 0x000fea0003800000 */
[----:B------:R-:W-:Y:S01]  /*3870*/  ISETP.NE.AND P0, PT, R19, R18, PT ;  /* 0x000000121300720c */ /* 0x000fe20003f05270 */
[----:B------:R-:W-:Y:S02]  /*3880*/  IMAD.MOV.U32 R12, RZ, RZ, 0x0 ;  /* 0x00000000ff0c7424 */ /* 0x000fe400078e00ff */
[----:B------:R-:W-:-:S10]  /*3890*/  IMAD.MOV.U32 R13, RZ, RZ, -0x80000 ;  /* 0xfff80000ff0d7424 */ /* 0x000fd400078e00ff */
[----:B------:R-:W-:Y:S05]  /*38a0*/  @!P0 BRA `(.L_x_24) ;  /* 0x0000000000348947 */ /* 0x000fea0003800000 */
[----:B------:R-:W-:Y:S02]  /*38b0*/  ISETP.NE.AND P0, PT, R19, 0x7ff00000, PT ;  /* 0x7ff000001300780c */ /* 0x000fe40003f05270 */
[----:B------:R-:W-:Y:S02]  /*38c0*/  LOP3.LUT R13, R7, 0x80000000, R5, 0x48, !PT ;  /* 0x80000000070d7812 */ /* 0x000fe400078e4805 */
[----:B------:R-:W-:-:S13]  /*38d0*/  ISETP.EQ.OR P0, PT, R18, RZ, !P0 ;  /* 0x000000ff1200720c */ /* 0x000fda0004702670 */
[----:B------:R-:W-:Y:S01]  /*38e0*/  @P0 LOP3.LUT R2, R13, 0x7ff00000, RZ, 0xfc, !PT ;  /* 0x7ff000000d020812 */ /* 0x000fe200078efcff */
[----:B------:R-:W-:Y:S01]  /*38f0*/  @!P0 IMAD.MOV.U32 R12, RZ, RZ, RZ ;  /* 0x000000ffff0c8224 */ /* 0x000fe200078e00ff */
[----:B------:R-:W-:-:S03]  /*3900*/  @P0 MOV R12, RZ ;  /* 0x000000ff000c0202 */ /* 0x000fc60000000f00 */
[----:B------:R-:W-:Y:S01]  /*3910*/  @P0 IMAD.MOV.U32 R13, RZ, RZ, R2 ;  /* 0x000000ffff0d0224 */ /* 0x000fe200078e0002 */
[----:B------:R-:W-:Y:S06]  /*3920*/  BRA `(.L_x_24) ;  /* 0x0000000000147947 */ /* 0x000fec0003800000 */
.L_x_26:
[----:B------:R-:W-:Y:S01]  /*3930*/  LOP3.LUT R13, R5, 0x80000, RZ, 0xfc, !PT ;  /* 0x00080000050d7812 */ /* 0x000fe200078efcff */
[----:B------:R-:W-:Y:S01]  /*3940*/  IMAD.MOV.U32 R12, RZ, RZ, R4 ;  /* 0x000000ffff0c7224 */ /* 0x000fe200078e0004 */
[----:B------:R-:W-:Y:S06]  /*3950*/  BRA `(.L_x_24) ;  /* 0x0000000000087947 */ /* 0x000fec0003800000 */
.L_x_25:
[----:B------:R-:W-:Y:S01]  /*3960*/  LOP3.LUT R13, R7, 0x80000, RZ, 0xfc, !PT ;  /* 0x00080000070d7812 */ /* 0x000fe200078efcff */
[----:B------:R-:W-:-:S07]  /*3970*/  IMAD.MOV.U32 R12, RZ, RZ, R6 ;  /* 0x000000ffff0c7224 */ /* 0x000fce00078e0006 */
.L_x_24:
[----:B------:R-:W-:Y:S01]  /*3980*/  MOV R2, R0 ;  /* 0x0000000000027202 */ /* 0x000fe20000000f00 */
[----:B------:R-:W-:-:S04]  /*3990*/  IMAD.MOV.U32 R3, RZ, RZ, 0x0 ;  /* 0x00000000ff037424 */ /* 0x000fc800078e00ff */
[----:B------:R-:W-:Y:S05]  /*39a0*/  RET.REL.NODEC R2 `(blCarriers_vec) ;  /* 0xffffffc402947950 */ /* 0x000fea0003c3ffff */
        .weak           $__internal_2_$__cuda_sm3x_div_rn_noftz_f32_slowpath
        .type           $__internal_2_$__cuda_sm3x_div_rn_noftz_f32_slowpath,@function
        .size           $__internal_2_$__cuda_sm3x_div_rn_noftz_f32_slowpath,(.L_x_363 - $__internal_2_$__cuda_sm3x_div_rn_noftz_f32_slowpath)
$__internal_2_$__cuda_sm3x_div_rn_noftz_f32_slowpath:
[----:B------:R-:W-:Y:S01]  /*39b0*/  SHF.R.U32.HI R6, RZ, 0x17, R22 ;  /* 0x00000017ff067819 */ /* 0x000fe20000011616 */
[----:B------:R-:W-:Y:S01]  /*39c0*/  BSSY.RECONVERGENT B1, `(.L_x_27) ;  /* 0x0000062000017945 */ /* 0x000fe20003800200 */
[----:B------:R-:W-:Y:S02]  /*39d0*/  SHF.R.U32.HI R11, RZ, 0x17, R0 ;  /* 0x00000017ff0b7819 */ /* 0x000fe40000011600 */
[----:B------:R-:W-:Y:S02]  /*39e0*/  LOP3.LUT R6, R6, 0xff, RZ, 0xc0, !PT ;  /* 0x000000ff06067812 */ /* 0x000fe400078ec0ff */
[----:B------:R-:W-:-:S03]  /*39f0*/  LOP3.LUT R11, R11, 0xff, RZ, 0xc0, !PT ;  /* 0x000000ff0b0b7812 */ /* 0x000fc600078ec0ff */
[----:B------:R-:W-:Y:S02]  /*3a00*/  VIADD R20, R6, 0xffffffff ;  /* 0xffffffff06147836 */ /* 0x000fe40000000000 */
[----:B------:R-:W-:-:S03]  /*3a10*/  VIADD R21, R11, 0xffffffff ;  /* 0xffffffff0b157836 */ /* 0x000fc60000000000 */
[----:B------:R-:W-:-:S04]  /*3a20*/  ISETP.GT.U32.AND P0, PT, R20, 0xfd, PT ;  /* 0x000000fd1400780c */ /* 0x000fc80003f04070 */
[----:B------:R-:W-:-:S13]  /*3a30*/  ISETP.GT.U32.OR P0, PT, R21, 0xfd, P0 ;  /* 0x000000fd1500780c */ /* 0x000fda0000704470 */
[----:B------:R-:W-:Y:S01]  /*3a40*/  @!P0 MOV R7, RZ ;  /* 0x000000ff00078202 */ /* 0x000fe20000000f00 */
[----:B------:R-:W-:Y:S06]  /*3a50*/  @!P0 BRA `(.L_x_28) ;  /* 0x00000000005c8947 */ /* 0x000fec0003800000 */
[----:B------:R-:W-:Y:S02]  /*3a60*/  FSETP.GTU.FTZ.AND P0, PT, |R0|, +INF , PT ;  /* 0x7f8000000000780b */ /* 0x000fe40003f1c200 */
[----:B------:R-:W-:-:S04]  /*3a70*/  FSETP.GTU.FTZ.AND P1, PT, |R22|, +INF , PT ;  /* 0x7f8000001600780b */ /* 0x000fc80003f3c200 */
[----:B------:R-:W-:-:S13]  /*3a80*/  PLOP3.LUT P0, PT, P0, P1, PT, 0xf8, 0x8f ;  /* 0x00000000008f781c */ /* 0x000fda0000703f70 */
[----:B------:R-:W-:Y:S05]  /*3a90*/  @P0 BRA `(.L_x_29) ;  /* 0x00000004004c0947 */ /* 0x000fea0003800000 */
[----:B------:R-:W-:-:S13]  /*3aa0*/  LOP3.LUT P0, RZ, R22, 0x7fffffff, R0, 0xc8, !PT ;  /* 0x7fffffff16ff7812 */ /* 0x000fda000780c800 */
[----:B------:R-:W-:Y:S05]  /*3ab0*/  @!P0 BRA `(.L_x_30) ;  /* 0x00000004003c8947 */ /* 0x000fea0003800000 */
[----:B------:R-:W-:Y:S02]  /*3ac0*/  FSETP.NEU.FTZ.AND P2, PT, |R0|, +INF , PT ;  /* 0x7f8000000000780b */ /* 0x000fe40003f5d200 */
[----:B------:R-:W-:Y:S02]  /*3ad0*/  FSETP.NEU.FTZ.AND P1, PT, |R22|, +INF , PT ;  /* 0x7f8000001600780b */ /* 0x000fe40003f3d200 */
[----:B------:R-:W-:-:S11]  /*3ae0*/  FSETP.NEU.FTZ.AND P0, PT, |R0|, +INF , PT ;  /* 0x7f8000000000780b */ /* 0x000fd60003f1d200 */
[----:B------:R-:W-:Y:S05]  /*3af0*/  @!P1 BRA !P2, `(.L_x_30) ;  /* 0x00000004002c9947 */ /* 0x000fea0005000000 */
[----:B------:R-:W-:-:S04]  /*3b00*/  LOP3.LUT P2, RZ, R0, 0x7fffffff, RZ, 0xc0, !PT ;  /* 0x7fffffff00ff7812 */ /* 0x000fc8000784c0ff */
[----:B------:R-:W-:-:S13]  /*3b10*/  PLOP3.LUT P1, PT, P1, P2, PT, 0x2f, 0xf2 ;  /* 0x0000000000f2781c */ /* 0x000fda0000f24577 */
[----:B------:R-:W-:Y:S05]  /*3b20*/  @P1 BRA `(.L_x_31) ;  /* 0x0000000400181947 */ /* 0x000fea0003800000 */
[----:B------:R-:W-:-:S04]  /*3b30*/  LOP3.LUT P1, RZ, R22, 0x7fffffff, RZ, 0xc0, !PT ;  /* 0x7fffffff16ff7812 */ /* 0x000fc8000782c0ff */
[----:B------:R-:W-:-:S13]  /*3b40*/  PLOP3.LUT P0, PT, P0, P1, PT, 0x2f, 0xf2 ;  /* 0x0000000000f2781c */ /* 0x000fda0000702577 */
[----:B------:R-:W-:Y:S05]  /*3b50*/  @P0 BRA `(.L_x_32) ;  /* 0x0000000400000947 */ /* 0x000fea0003800000 */
[----:B------:R-:W-:Y:S02]  /*3b60*/  ISETP.GE.AND P0, PT, R21, RZ, PT ;  /* 0x000000ff1500720c */ /* 0x000fe40003f06270 */
[----:B------:R-:W-:-:S11]  /*3b70*/  ISETP.GE.AND P1, PT, R20, RZ, PT ;  /* 0x000000ff1400720c */ /* 0x000fd60003f26270 */
[----:B------:R-:W-:Y:S02]  /*3b80*/  @P0 IMAD.MOV.U32 R7, RZ, RZ, RZ ;  /* 0x000000ffff070224 */ /* 0x000fe400078e00ff */
[----:B------:R-:W-:Y:S01]  /*3b90*/  @!P0 FFMA R0, R0, 1.84467440737095516160e+19, RZ ;  /* 0x5f80000000008823 */ /* 0x000fe200000000ff */
[----:B------:R-:W-:Y:S02]  /*3ba0*/  @!P0 IMAD.MOV.U32 R7, RZ, RZ, -0x40 ;  /* 0xffffffc0ff078424 */ /* 0x000fe400078e00ff */
[----:B------:R-:W-:Y:S02]  /*3bb0*/  @!P1 FFMA R22, R22, 1.84467440737095516160e+19, RZ ;  /* 0x5f80000016169823 */ /* 0x000fe400000000ff */
[----:B------:R-:W-:-:S07]  /*3bc0*/  @!P1 VIADD R7, R7, 0x40 ;  /* 0x0000004007079836 */ /* 0x000fce0000000000 */
.L_x_28:
[----:B------:R-:W-:Y:S01]  /*3bd0*/  LEA R21, R6, 0xc0800000, 0x17 ;  /* 0xc080000006157811 */ /* 0x000fe200078eb8ff */
[----:B------:R-:W-:Y:S01]  /*3be0*/  VIADD R11, R11, 0xffffff81 ;  /* 0xffffff810b0b7836 */ /* 0x000fe20000000000 */
[----:B------:R-:W-:Y:S02]  /*3bf0*/  BSSY.RECONVERGENT B2, `(.L_x_33) ;  /* 0x0000035000027945 */ /* 0x000fe40003800200 */
[----:B------:R-:W-:Y:S01]  /*3c00*/  IADD3 R28, PT, PT, -R21, R22, RZ ;  /* 0x00000016151c7210 */ /* 0x000fe20007ffe1ff */
[----:B------:R-:W-:-:S03]  /*3c10*/  IMAD R0, R11, -0x800000, R0 ;  /* 0xff8000000b007824 */ /* 0x000fc600078e0200 */
[----:B------:R-:W0:Y:S01]  /*3c20*/  MUFU.RCP R20, R28 ;  /* 0x0000001c00147308 */ /* 0x000e220000001000 */
[----:B------:R-:W-:-:S04]  /*3c30*/  FADD.FTZ R21, -R28, -RZ ;  /* 0x800000ff1c157221 */ /* 0x000fc80000010100 */
[----:B0-----:R-:W-:-:S04]  /*3c40*/  FFMA R23, R20, R21, 1 ;  /* 0x3f80000014177423 */ /* 0x001fc80000000015 */
[----:B------:R-:W-:-:S04]  /*3c50*/  FFMA R23, R20, R23, R20 ;  /* 0x0000001714177223 */ /* 0x000fc80000000014 */
[----:B------:R-:W-:-:S04]  /*3c60*/  FFMA R20, R0, R23, RZ ;  /* 0x0000001700147223 */ /* 0x000fc800000000ff */
[----:B------:R-:W-:-:S04]  /*3c70*/  FFMA R22, R21, R20, R0 ;  /* 0x0000001415167223 */ /* 0x000fc80000000000 */
[----:B------:R-:W-:Y:S01]  /*3c80*/  FFMA R22, R23, R22, R20 ;  /* 0x0000001617167223 */ /* 0x000fe20000000014 */
[----:B------:R-:W-:-:S03]  /*3c90*/  IADD3 R20, PT, PT, R11, 0x7f, -R6 ;  /* 0x0000007f0b147810 */ /* 0x000fc60007ffe806 */
[----:B------:R-:W-:Y:S02]  /*3ca0*/  FFMA R21, R21, R22, R0 ;  /* 0x0000001615157223 */ /* 0x000fe40000000000 */
[----:B------:R-:W-:Y:S02]  /*3cb0*/  IMAD.IADD R7, R20, 0x1, R7 ;  /* 0x0000000114077824 */ /* 0x000fe400078e0207 */
[----:B------:R-:W-:-:S05]  /*3cc0*/  FFMA R0, R23, R21, R22 ;  /* 0x0000001517007223 */ /* 0x000fca0000000016 */
[----:B------:R-:W-:-:S04]  /*3cd0*/  SHF.R.U32.HI R6, RZ, 0x17, R0 ;  /* 0x00000017ff067819 */ /* 0x000fc80000011600 */
[----:B------:R-:W-:-:S05]  /*3ce0*/  LOP3.LUT R6, R6, 0xff, RZ, 0xc0, !PT ;  /* 0x000000ff06067812 */ /* 0x000fca00078ec0ff */
[----:B------:R-:W-:-:S05]  /*3cf0*/  IMAD.IADD R6, R6, 0x1, R7 ;  /* 0x0000000106067824 */ /* 0x000fca00078e0207 */
[----:B------:R-:W-:-:S04]  /*3d00*/  IADD3 R11, PT, PT, R6, -0x1, RZ ;  /* 0xffffffff060b7810 */ /* 0x000fc80007ffe0ff */
[----:B------:R-:W-:-:S13]  /*3d10*/  ISETP.GE.U32.AND P0, PT, R11, 0xfe, PT ;  /* 0x000000fe0b00780c */ /* 0x000fda0003f06070 */
[----:B------:R-:W-:Y:S05]  /*3d20*/  @!P0 BRA `(.L_x_34) ;  /* 0x0000000000808947 */ /* 0x000fea0003800000 */
[----:B------:R-:W-:-:S13]  /*3d30*/  ISETP.GT.AND P0, PT, R6, 0xfe, PT ;  /* 0x000000fe0600780c */ /* 0x000fda0003f04270 */
[----:B------:R-:W-:Y:S05]  /*3d40*/  @P0 BRA `(.L_x_35) ;  /* 0x00000000006c0947 */ /* 0x000fea0003800000 */
[----:B------:R-:W-:-:S13]  /*3d50*/  ISETP.GE.AND P0, PT, R6, 0x1, PT ;  /* 0x000000010600780c */ /* 0x000fda0003f06270 */
[----:B------:R-:W-:Y:S05]  /*3d60*/  @P0 BRA `(.L_x_36) ;  /* 0x0000000000740947 */ /* 0x000fea0003800000 */
[----:B------:R-:W-:Y:S02]  /*3d70*/  ISETP.GE.AND P0, PT, R6, -0x18, PT ;  /* 0xffffffe80600780c */ /* 0x000fe40003f06270 */
[----:B------:R-:W-:-:S11]  /*3d80*/  LOP3.LUT R0, R0, 0x80000000, RZ, 0xc0, !PT ;  /* 0x8000000000007812 */ /* 0x000fd600078ec0ff */
[----:B------:R-:W-:Y:S05]  /*3d90*/  @!P0 BRA `(.L_x_36) ;  /* 0x0000000000688947 */ /* 0x000fea0003800000 */
[CCC-:B------:R-:W-:Y:S01]  /*3da0*/  FFMA.RZ R7, R23.reuse, R21.reuse, R22.reuse ;  /* 0x0000001517077223 */ /* 0x1c0fe2000000c016 */
[C---:B------:R-:W-:Y:S02]  /*3db0*/  VIADD R20, R6.reuse, 0x20 ;  /* 0x0000002006147836 */ /* 0x040fe40000000000 */
[CCC-:B------:R-:W-:Y:S01]  /*3dc0*/  FFMA.RP R11, R23.reuse, R21.reuse, R22.reuse ;  /* 0x00000015170b7223 */ /* 0x1c0fe20000008016 */
[C---:B------:R-:W-:Y:S01]  /*3dd0*/  ISETP.NE.AND P2, PT, R6.reuse, RZ, PT ;  /* 0x000000ff0600720c */ /* 0x040fe20003f45270 */
[----:B------:R-:W-:Y:S01]  /*3de0*/  FFMA.RM R22, R23, R21, R22 ;  /* 0x0000001517167223 */ /* 0x000fe20000004016 */
[----:B------:R-:W-:Y:S02]  /*3df0*/  LOP3.LUT R7, R7, 0x7fffff, RZ, 0xc0, !PT ;  /* 0x007fffff07077812 */ /* 0x000fe400078ec0ff */
[----:B------:R-:W-:Y:S01]  /*3e00*/  ISETP.NE.AND P1, PT, R6, RZ, PT ;  /* 0x000000ff0600720c */ /* 0x000fe20003f25270 */
[----:B------:R-:W-:Y:S01]  /*3e10*/  IMAD.MOV R6, RZ, RZ, -R6 ;  /* 0x000000ffff067224 */ /* 0x000fe200078e0a06 */
[----:B------:R-:W-:-:S02]  /*3e20*/  LOP3.LUT R7, R7, 0x800000, RZ, 0xfc, !PT ;  /* 0x0080000007077812 */ /* 0x000fc400078efcff */
[----:B------:R-:W-:Y:S02]  /*3e30*/  FSETP.NEU.FTZ.AND P0, PT, R11, R22, PT ;  /* 0x000000160b00720b */ /* 0x000fe40003f1d000 */
[----:B------:R-:W-:Y:S02]  /*3e40*/  SHF.L.U32 R20, R7, R20, RZ ;  /* 0x0000001407147219 */ /* 0x000fe400000006ff */
[----:B------:R-:W-:Y:S02]  /*3e50*/  SEL R6, R6, RZ, P2 ;  /* 0x000000ff06067207 */ /* 0x000fe40001000000 */
[----:B------:R-:W-:Y:S02]  /*3e60*/  ISETP.NE.AND P1, PT, R20, RZ, P1 ;  /* 0x000000ff1400720c */ /* 0x000fe40000f25270 */
[----:B------:R-:W-:Y:S02]  /*3e70*/  SHF.R.U32.HI R11, RZ, R6, R7 ;  /* 0x00000006ff0b7219 */ /* 0x000fe40000011607 */
[----:B------:R-:W-:-:S02]  /*3e80*/  PLOP3.LUT P0, PT, P0, P1, PT, 0xf8, 0x8f ;  /* 0x00000000008f781c */ /* 0x000fc40000703f70 */
[----:B------:R-:W-:Y:S02]  /*3e90*/  SHF.R.U32.HI R7, RZ, 0x1, R11 ;  /* 0x00000001ff077819 */ /* 0x000fe4000001160b */
[----:B------:R-:W-:-:S04]  /*3ea0*/  SEL R6, RZ, 0x1, !P0 ;  /* 0x00000001ff067807 */ /* 0x000fc80004000000 */
[----:B------:R-:W-:-:S04]  /*3eb0*/  LOP3.LUT R6, R6, 0x1, R7, 0xf8, !PT ;  /* 0x0000000106067812 */ /* 0x000fc800078ef807 */
[----:B------:R-:W-:-:S05]  /*3ec0*/  LOP3.LUT R6, R6, R11, RZ, 0xc0, !PT ;  /* 0x0000000b06067212 */ /* 0x000fca00078ec0ff */
[----:B------:R-:W-:-:S05]  /*3ed0*/  IMAD.IADD R7, R7, 0x1, R6 ;  /* 0x0000000107077824 */ /* 0x000fca00078e0206 */
[----:B------:R-:W-:Y:S01]  /*3ee0*/  LOP3.LUT R0, R7, R0, RZ, 0xfc, !PT ;  /* 0x0000000007007212 */ /* 0x000fe200078efcff */
[----:B------:R-:W-:Y:S06]  /*3ef0*/  BRA `(.L_x_36) ;  /* 0x0000000000107947 */ /* 0x000fec0003800000 */
.L_x_35:
[----:B------:R-:W-:-:S04]  /*3f00*/  LOP3.LUT R0, R0, 0x80000000, RZ, 0xc0, !PT ;  /* 0x8000000000007812 */ /* 0x000fc800078ec0ff */
[----:B------:R-:W-:Y:S01]  /*3f10*/  LOP3.LUT R0, R0, 0x7f800000, RZ, 0xfc, !PT ;  /* 0x7f80000000007812 */ /* 0x000fe200078efcff */
[----:B------:R-:W-:Y:S06]  /*3f20*/  BRA `(.L_x_36) ;  /* 0x0000000000047947 */ /* 0x000fec0003800000 */
.L_x_34:
[----:B------:R-:W-:-:S07]  /*3f30*/  LEA R0, R7, R0, 0x17 ;  /* 0x0000000007007211 */ /* 0x000fce00078eb8ff */
.L_x_36:
[----:B------:R-:W-:Y:S05]  /*3f40*/  BSYNC.RECONVERGENT B2 ;  /* 0x0000000000027941 */ /* 0x000fea0003800200 */
.L_x_33:
[----:B------:R-:W-:Y:S05]  /*3f50*/  BRA `(.L_x_37) ;  /* 0x0000000000207947 */ /* 0x000fea0003800000 */
.L_x_32:
[----:B------:R-:W-:-:S04]  /*3f60*/  LOP3.LUT R0, R22, 0x80000000, R0, 0x48, !PT ;  /* 0x8000000016007812 */ /* 0x000fc800078e4800 */
[----:B------:R-:W-:Y:S01]  /*3f70*/  LOP3.LUT R0, R0, 0x7f800000, RZ, 0xfc, !PT ;  /* 0x7f80000000007812 */ /* 0x000fe200078efcff */
[----:B------:R-:W-:Y:S06]  /*3f80*/  BRA `(.L_x_37) ;  /* 0x0000000000147947 */ /* 0x000fec0003800000 */
.L_x_31:
[----:B------:R-:W-:Y:S01]  /*3f90*/  LOP3.LUT R0, R22, 0x80000000, R0, 0x48, !PT ;  /* 0x8000000016007812 */ /* 0x000fe200078e4800 */
[----:B------:R-:W-:Y:S06]  /*3fa0*/  BRA `(.L_x_37) ;  /* 0x00000000000c7947 */ /* 0x000fec0003800000 */
.L_x_30:
[----:B------:R-:W0:Y:S01]  /*3fb0*/  MUFU.RSQ R0, -QNAN ;  /* 0xffc0000000007908 */ /* 0x000e220000001400 */
[----:B------:R-:W-:Y:S05]  /*3fc0*/  BRA `(.L_x_37) ;  /* 0x0000000000047947 */ /* 0x000fea0003800000 */
.L_x_29:
[----:B------:R-:W-:-:S07]  /*3fd0*/  FADD.FTZ R0, R0, R22 ;  /* 0x0000001600007221 */ /* 0x000fce0000010000 */
.L_x_37:
[----:B------:R-:W-:Y:S05]  /*3fe0*/  BSYNC.RECONVERGENT B1 ;  /* 0x0000000000017941 */ /* 0x000fea0003800200 */
.L_x_27:
[----:B------:R-:W-:Y:S02]  /*3ff0*/  IMAD.MOV.U32 R6, RZ, RZ, R4 ;  /* 0x000000ffff067224 */ /* 0x000fe400078e0004 */
[----:B------:R-:W-:-:S04]  /*4000*/  IMAD.MOV.U32 R7, RZ, RZ, 0x0 ;  /* 0x00000000ff077424 */ /* 0x000fc800078e00ff */
[----:B0-----:R-:W-:Y:S05]  /*4010*/  RET.REL.NODEC R6 `(blCarriers_vec) ;  /* 0xffffffbc06f87950 */ /* 0x001fea0003c3ffff */
.L_x_38:
[----:B------:R-:W-:-:S00]  /*4020*/  BRA `(.L_x_38) ;  /* 0xfffffffc00fc7947 */ /* 0x000fc0000383ffff */
[----:B------:R-:W-:-:S00]  /*4030*/  NOP ;  /* 0x0000000000007918 */ /* 0x000fc00000000000 */
        /* <DEDUP_REMOVED lines=12> */
.L_x_363:


//--------------------- .text.mlCarriers_vec      --------------------------
	.section	.text.mlCarriers_vec,"ax",@progbits
	.align	128
        .global         mlCarriers_vec
        .type           mlCarriers_vec,@function
        .size           mlCarriers_vec,(.L_x_366 - mlCarriers_vec)
        .other          mlCarriers_vec,@"STO_CUDA_ENTRY STV_DEFAULT"
mlCarriers_vec:
.text.mlCarriers_vec:
        /* <DEDUP_REMOVED lines=21> */
[----:B------:R-:W-:Y:S05]  /*0150*/  CALL.REL.NOINC `($__internal_4_$__cuda_sm20_div_rn_f64_full) ;  /* 0x00000020005c7944 */ /* 0x000fea0003c00000 */
.L_x_39:
[----:B------:R-:W0:Y:S01]  /*0160*/  LDC R0, c[0x3][0x4c] ;  /* 0x00c01300ff007b82 */ /* 0x000e220000000800 */
[----:B------:R-:W1:Y:S01]  /*0170*/  LDCU UR4, c[0x3][0x54] ;  /* 0x00c00a80ff0477ac */ /* 0x000e620008000800 */
[----:B------:R-:W2:Y:S01]  /*0180*/  LDCU.64 UR6, c[0x0][0x358] ;  /* 0x00006b00ff0677ac */ /* 0x000ea20008000a00 */
        /* <DEDUP_REMOVED lines=13> */
[----:B--2---:R-:W-:Y:S10]  /*0260*/  @P0 BRA `(.L_x_40) ;  /* 0x0000000000180947 */ /* 0x004ff40003800000 */
[----:B------:R-:W-:Y:S02]  /*0270*/  LOP3.LUT R2, R5, 0x7fffffff, RZ, 0xc0, !PT ;  /* 0x7fffffff05027812 */ /* 0x000fe400078ec0ff */
[----:B------:R-:W-:Y:S02]  /*0280*/  MOV R0, 0x2b0 ;  /* 0x000002b000007802 */ /* 0x000fe40000000f00 */
[----:B------:R-:W-:-:S07]  /*0290*/  IADD3 R2, PT, PT, R2, -0x100000, RZ ;  /* 0xfff0000002027810 */ /* 0x000fce0007ffe0ff */
[----:B0-----:R-:W-:Y:S05]  /*02a0*/  CALL.REL.NOINC `($__internal_3_$__cuda_sm20_dblrcp_rn_slowpath_v3) ;  /* 0x0000001c00547944 */ /* 0x001fea0003c00000 */
[----:B------:R-:W-:Y:S02]  /*02b0*/  IMAD.MOV.U32 R8, RZ, RZ, R4 ;  /* 0x000000ffff087224 */ /* 0x000fe400078e0004 */
[----:B------:R-:W-:-:S07]  /*02c0*/  IMAD.MOV.U32 R9, RZ, RZ, R5 ;  /* 0x000000ffff097224 */ /* 0x000fce00078e0005 */
.L_x_40:
[----:B------:R-:W0:Y:S01]  /*02d0*/  LDC.64 R14, c[0x0][0x388] ;  /* 0x0000e200ff0e7b82 */ /* 0x000e220000000a00 */
[----:B------:R-:W1:Y:S07]  /*02e0*/  LDCU UR4, c[0x0][0x398] ;  /* 0x00007300ff0477ac */ /* 0x000e6e0008000800 */
[----:B------:R-:W2:Y:S08]  /*02f0*/  LDC.64 R2, c[0x0][0x380] ;  /* 0x0000e000ff027b82 */ /* 0x000eb00000000a00 */
[----:B------:R-:W1:Y:S01]  /*0300*/  LDC R0, c[0x3][0x50] ;  /* 0x00c01400ff007b82 */ /* 0x000e620000000800 */
[----:B0-----:R-:W-:-:S05]  /*0310*/  IMAD.WIDE.U32 R14, R6, 0x4, R14 ;  /* 0x00000004060e7825 */ /* 0x001fca00078e000e */
[----:B------:R0:W5:Y:S01]  /*0320*/  LDG.E R21, desc[UR6][R14.64] ;  /* 0x000000060e157981 */ /* 0x000162000c1e1900 */
[----:B------:R-:W-:Y:S01]  /*0330*/  DMUL R12, R8, R12 ;  /* 0x0000000c080c7228 */ /* 0x000fe20000000000 */
[----:B--2---:R-:W-:-:S04]  /*0340*/  IMAD.WIDE.U32 R8, R6, 0x4, R2 ;  /* 0x0000000406087825 */ /* 0x004fc800078e0002 */
[----:B-1----:R-:W-:Y:S01]  /*0350*/  FMUL R3, R0, UR4 ;  /* 0x0000000400037c20 */ /* 0x002fe20008400000 */
[----:B0-----:R-:W-:-:S06]  /*0360*/  UMOV UR4, URZ ;  /* 0x000000ff00047c82 */ /* 0x001fcc0008000000 */
.L_x_57:
[----:B------:R-:W2:Y:S01]  /*0370*/  LDG.E R7, desc[UR6][R8.64] ;  /* 0x0000000608077981 */ /* 0x000ea2000c1e1900 */
[----:B------:R-:W-:Y:S01]  /*0380*/  I2FP.F32.U32 R0, UR4 ;  /* 0x0000000400007c45 */ /* 0x000fe20008201000 */
[----:B0-----:R-:W0:Y:S01]  /*0390*/  MUFU.RCP R10, R3 ;  /* 0x00000003000a7308 */ /* 0x001e220000001000 */
[----:B------:R-:W-:Y:S03]  /*03a0*/  BSSY.RECONVERGENT B0, `(.L_x_41) ;  /* 0x0000011000007945 */ /* 0x000fe60003800200 */
[----:B------:R-:W-:-:S04]  /*03b0*/  FMUL R2, R0, 0.0009765625 ;  /* 0x3a80000000027820 */ /* 0x000fc80000400000 */
[----:B------:R-:W1:Y:S02]  /*03c0*/  F2F.F64.F32 R4, |R2| ;  /* 0x4000000200047310 */ /* 0x000e640000201800 */
[----:B-1----:R-:W-:-:S10]  /*03d0*/  DMUL R4, R12, R4 ;  /* 0x000000040c047228 */ /* 0x002fd40000000000 */
[----:B------:R-:W1:Y:S08]  /*03e0*/  F2F.F32.F64 R4, R4 ;  /* 0x0000000400047310 */ /* 0x000e700000301000 */
[----:B-1----:R1:W3:Y:S01]  /*03f0*/  F2F.F64.F32 R16, R4 ;  /* 0x0000000400107310 */ /* 0x0022e20000201800 */
[----:B--2---:R-:W-:Y:S01]  /*0400*/  FADD R0, R2, -R7 ;  /* 0x8000000702007221 */ /* 0x004fe20000000000 */
[----:B0-----:R-:W-:-:S06]  /*0410*/  FFMA R7, -R3, R10, 1 ;  /* 0x3f80000003077423 */ /* 0x001fcc000000010a */
[----:B------:R-:W0:Y:S01]  /*0420*/  FCHK P0, R0, R3 ;  /* 0x0000000300007302 */ /* 0x000e220000000000 */
[----:B------:R-:W-:-:S04]  /*0430*/  FFMA R7, R10, R7, R10 ;  /* 0x000000070a077223 */ /* 0x000fc8000000000a */
[----:B------:R-:W-:-:S04]  /*0440*/  FFMA R10, R0, R7, RZ ;  /* 0x00000007000a7223 */ /* 0x000fc800000000ff */
[----:B------:R-:W-:-:S04]  /*0450*/  FFMA R11, -R3, R10, R0 ;  /* 0x0000000a030b7223 */ /* 0x000fc80000000100 */
[----:B------:R-:W-:Y:S01]  /*0460*/  FFMA R7, R7, R11, R10 ;  /* 0x0000000b07077223 */ /* 0x000fe2000000000a */
[----:B01-3--:R-:W-:Y:S06]  /*0470*/  @!P0 BRA `(.L_x_42) ;  /* 0x00000000000c8947 */ /* 0x00bfec0003800000 */
[----:B------:R-:W-:-:S07]  /*0480*/  MOV R2, 0x4a0 ;  /* 0x000004a000027802 */ /* 0x000fce0000000f00 */
[----:B-----5:R-:W-:Y:S05]  /*0490*/  CALL.REL.NOINC `($__internal_5_$__cuda_sm3x_div_rn_noftz_f32_slowpath) ;  /* 0x0000002000f87944 */ /* 0x020fea0003c00000 */
[----:B------:R-:W-:-:S07]  /*04a0*/  MOV R7, R0 ;  /* 0x0000000000077202 */ /* 0x000fce0000000f00 */
.L_x_42:
[----:B------:R-:W-:Y:S05]  /*04b0*/  BSYNC.RECONVERGENT B0 ;  /* 0x0000000000007941 */ /* 0x000fea0003800200 */
.L_x_41:
        /* <DEDUP_REMOVED lines=25> */
[----:B-----5:R-:W-:Y:S05]  /*0650*/  CALL.REL.NOINC `($__internal_3_$__cuda_sm20_dblrcp_rn_slowpath_v3) ;  /* 0x0000001800687944 */ /* 0x020fea0003c00000 */
[----:B------:R-:W-:Y:S01]  /*0660*/  MOV R18, R4 ;  /* 0x0000000400127202 */ /* 0x000fe20000000f00 */
[----:B------:R-:W-:-:S07]  /*0670*/  IMAD.MOV.U32 R19, RZ, RZ, R5 ;  /* 0x000000ffff137224 */ /* 0x000fce00078e0005 */
.L_x_44:
[----:B------:R-:W-:Y:S05]  /*0680*/  BSYNC.RECONVERGENT B0 ;  /* 0x0000000000007941 */ /* 0x000fea0003800200 */
.L_x_43:
[----:B-----5:R-:W0:Y:S01]  /*0690*/  F2F.F64.F32 R4, R21 ;  /* 0x0000001500047310 */ /* 0x020e220000201800 */
[----:B------:R-:W-:-:S08]  /*06a0*/  DMUL R16, R16, R18 ;  /* 0x0000001210107228 */ /* 0x000fd00000000000 */
[----:B0-----:R-:W-:-:S06]  /*06b0*/  DFMA R4, R16, 0.0009765625, R4 ;  /* 0x3f5000001004782b */ /* 0x001fcc0000000004 */
[----:B------:R-:W0:Y:S02]  /*06c0*/  F2F.F32.F64 R17, R4 ;  /* 0x0000000400117310 */ /* 0x000e240000301000 */
[----:B0-----:R0:W-:Y:S04]  /*06d0*/  STG.E desc[UR6][R14.64], R17 ;  /* 0x000000110e007986 */ /* 0x0011e8000c101906 */
[----:B------:R-:W2:Y:S01]  /*06e0*/  LDG.E R7, desc[UR6][R8.64] ;  /* 0x0000000608077981 */ /* 0x000ea2000c1e1900 */
[----:B------:R-:W-:Y:S01]  /*06f0*/  UIADD3 UR5, UPT, UPT, UR4, 0x1, URZ ;  /* 0x0000000104057890 */ /* 0x000fe2000fffe0ff */
[----:B------:R-:W-:Y:S05]  /*0700*/  BSSY.RECONVERGENT B0, `(.L_x_45) ;  /* 0x0000013000007945 */ /* 0x000fea0003800200 */
[----:B------:R-:W-:-:S05]  /*0710*/  I2FP.F32.U32 R0, UR5 ;  /* 0x0000000500007c45 */ /* 0x000fca0008201000 */
[----:B------:R-:W-:Y:S02]  /*0720*/  FMUL R2, R0, 0.0009765625 ;  /* 0x3a80000000027820 */ /* 0x000fe40000400000 */
[----:B------:R-:W1:Y:S08]  /*0730*/  MUFU.RCP R0, R3 ;  /* 0x0000000300007308 */ /* 0x000e700000001000 */
[----:B------:R-:W3:Y:S01]  /*0740*/  F2F.F64.F32 R10, |R2| ;  /* 0x40000002000a7310 */ /* 0x000ee20000201800 */
[----:B-1----:R-:W-:-:S04]  /*0750*/  FFMA R5, -R3, R0, 1 ;  /* 0x3f80000003057423 */ /* 0x002fc80000000100 */
[----:B------:R-:W-:Y:S01]  /*0760*/  FFMA R0, R0, R5, R0 ;  /* 0x0000000500007223 */ /* 0x000fe20000000000 */
[----:B---3--:R-:W-:-:S10]  /*0770*/  DMUL R10, R12, R10 ;  /* 0x0000000a0c0a7228 */ /* 0x008fd40000000000 */
[----:B------:R-:W1:Y:S08]  /*0780*/  F2F.F32.F64 R10, R10 ;  /* 0x0000000a000a7310 */ /* 0x000e700000301000 */
[----:B-1----:R0:W1:Y:S01]  /*0790*/  F2F.F64.F32 R20, R10 ;  /* 0x0000000a00147310 */ /* 0x0020620000201800 */
[----:B--2---:R-:W-:-:S07]  /*07a0*/  FADD R16, R2, -R7 ;  /* 0x8000000702107221 */ /* 0x004fce0000000000 */
[----:B------:R-:W2:Y:S01]  /*07b0*/  FCHK P0, R16, R3 ;  /* 0x0000000310007302 */ /* 0x000ea20000000000 */
[----:B------:R-:W-:-:S04]  /*07c0*/  FFMA R4, R0, R16, RZ ;  /* 0x0000001000047223 */ /* 0x000fc800000000ff */
[----:B------:R-:W-:-:S04]  /*07d0*/  FFMA R5, -R3, R4, R16 ;  /* 0x0000000403057223 */ /* 0x000fc80000000110 */
[----:B------:R-:W-:Y:S01]  /*07e0*/  FFMA R0, R0, R5, R4 ;  /* 0x0000000500007223 */ /* 0x000fe20000000004 */
[----:B012---:R-:W-:Y:S06]  /*07f0*/  @!P0 BRA `(.L_x_46) ;  /* 0x00000000000c8947 */ /* 0x007fec0003800000 */
[----:B------:R-:W-:Y:S01]  /*0800*/  IMAD.MOV.U32 R0, RZ, RZ, R16 ;  /* 0x000000ffff007224 */ /* 0x000fe200078e0010 */
[----:B------:R-:W-:-:S07]  /*0810*/  MOV R2, 0x830 ;  /* 0x0000083000027802 */ /* 0x000fce0000000f00 */
[----:B------:R-:W-:Y:S05]  /*0820*/  CALL.REL.NOINC `($__internal_5_$__cuda_sm3x_div_rn_noftz_f32_slowpath) ;  /* 0x0000002000147944 */ /* 0x000fea0003c00000 */
.L_x_46:
[----:B------:R-:W-:Y:S05]  /*0830*/  BSYNC.RECONVERGENT B0 ;  /* 0x0000000000007941 */ /* 0x000fea0003800200 */
.L_x_45:
[----:B------:R-:W-:Y:S01]  /*0840*/  MOV R5, 0x3bbb989d ;  /* 0x3bbb989d00057802 */ /* 0x000fe20000000f00 */
[----:B------:R-:W-:Y:S01]  /*0850*/  IMAD.MOV.U32 R7, RZ, RZ, 0x437c0000 ;  /* 0x437c0000ff077424 */ /* 0x000fe200078e00ff */
[----:B------:R-:W-:Y:S03]  /*0860*/  BSSY.RECONVERGENT B0, `(.L_x_47) ;  /* 0x000001a000007945 */ /* 0x000fe60003800200 */
        /* <DEDUP_REMOVED lines=22> */
[----:B------:R-:W-:Y:S05]  /*09d0*/  CALL.REL.NOINC `($__internal_3_$__cuda_sm20_dblrcp_rn_slowpath_v3) ;  /* 0x0000001400887944 */ /* 0x000fea0003c00000 */
[----:B------:R-:W-:Y:S01]  /*09e0*/  IMAD.MOV.U32 R18, RZ, RZ, R4 ;  /* 0x000000ffff127224 */ /* 0x000fe200078e0004 */
[----:B------:R-:W-:-:S07]  /*09f0*/  MOV R19, R5 ;  /* 0x0000000500137202 */ /* 0x000fce0000000f00 */
.L_x_48:
[----:B------:R-:W-:Y:S05]  /*0a00*/  BSYNC.RECONVERGENT B0 ;  /* 0x0000000000007941 */ /* 0x000fea0003800200 */
.L_x_47:
[----:B------:R-:W0:Y:S01]  /*0a10*/  F2F.F64.F32 R4, R17 ;  /* 0x0000001100047310 */ /* 0x000e220000201800 */
        /* <DEDUP_REMOVED lines=25> */
.L_x_50:
[----:B------:R-:W-:Y:S05]  /*0bb0*/  BSYNC.RECONVERGENT B0 ;  /* 0x0000000000007941 */ /* 0x000fea0003800200 */
.L_x_49:
[----:B------:R-:W-:Y:S01]  /*0bc0*/  IMAD.MOV.U32 R5, RZ, RZ, 0x3bbb989d ;  /* 0x3bbb989dff057424 */ /* 0x000fe200078e00ff */
[----:B------:R-:W-:Y:S01]  /*0bd0*/  MOV R7, 0x437c0000 ;  /* 0x437c000000077802 */ /* 0x000fe20000000f00 */
[----:B------:R-:W-:Y:S02]  /*0be0*/  BSSY.RECONVERGENT B0, `(.L_x_51) ;  /* 0x000001a000007945 */ /* 0x000fe40003800200 */
        /* <DEDUP_REMOVED lines=20> */
[----:B------:R-:W-:Y:S02]  /*0d30*/  MOV R0, 0xd60 ;  /* 0x00000d6000007802 */ /* 0x000fe40000000f00 */
[----:B------:R-:W-:-:S07]  /*0d40*/  IADD3 R2, PT, PT, R2, -0x100000, RZ ;  /* 0xfff0000002027810 */ /* 0x000fce0007ffe0ff */
[----:B------:R-:W-:Y:S05]  /*0d50*/  CALL.REL.NOINC `($__internal_3_$__cuda_sm20_dblrcp_rn_slowpath_v3) ;  /* 0x0000001000a87944 */ /* 0x000fea0003c00000 */
[----:B------:R-:W-:Y:S01]  /*0d60*/  IMAD.MOV.U32 R18, RZ, RZ, R4 ;  /* 0x000000ffff127224 */ /* 0x000fe200078e0004 */
[----:B------:R-:W-:-:S07]  /*0d70*/  MOV R19, R5 ;  /* 0x0000000500137202 */ /* 0x000fce0000000f00 */
.L_x_52:
[----:B------:R-:W-:Y:S05]  /*0d80*/  BSYNC.RECONVERGENT B0 ;  /* 0x0000000000007941 */ /* 0x000fea0003800200 */
.L_x_51:
        /* <DEDUP_REMOVED lines=26> */
.L_x_54:
[----:B------:R-:W-:Y:S05]  /*0f30*/  BSYNC.RECONVERGENT B0 ;  /* 0x0000000000007941 */ /* 0x000fea0003800200 */
.L_x_53:
[----:B------:R-:W-:Y:S01]  /*0f40*/  MOV R5, 0x3bbb989d ;  /* 0x3bbb989d00057802 */ /* 0x000fe20000000f00 */
[----:B------:R-:W-:Y:S01]  /*0f50*/  IMAD.MOV.U32 R7, RZ, RZ, 0x437c0000 ;  /* 0x437c0000ff077424 */ /* 0x000fe200078e00ff */
[----:B------:R-:W-:Y:S03]  /*0f60*/  BSSY.RECONVERGENT B0, `(.L_x_55) ;  /* 0x000001a000007945 */ /* 0x000fe60003800200 */
        /* <DEDUP_REMOVED lines=25> */
.L_x_56:
[----:B------:R-:W-:Y:S05]  /*1100*/  BSYNC.RECONVERGENT B0 ;  /* 0x0000000000007941 */ /* 0x000fea0003800200 */
.L_x_55:
[----:B------:R-:W0:Y:S01]  /*1110*/  F2F.F64.F32 R4, R19 ;  /* 0x0000001300047310 */ /* 0x000e220000201800 */
[----:B------:R-:W-:Y:S01]  /*1120*/  DMUL R16, R16, R20 ;  /* 0x0000001410107228 */ /* 0x000fe20000000000 */
[----:B------:R-:W-:-:S04]  /*1130*/  UIADD3 UR4, UPT, UPT, UR4, 0x4, URZ ;  /* 0x0000000404047890 */ /* 0x000fc8000fffe0ff */
[----:B------:R-:W-:-:S03]  /*1140*/  UISETP.NE.AND UP0, UPT, UR4, 0x400, UPT ;  /* 0x000004000400788c */ /* 0x000fc6000bf05270 */
[----:B0-----:R-:W-:-:S06]  /*1150*/  DFMA R4, R16, 0.0009765625, R4 ;  /* 0x3f5000001004782b */ /* 0x001fcc0000000004 */
[----:B------:R-:W0:Y:S02]  /*1160*/  F2F.F32.F64 R21, R4 ;  /* 0x0000000400157310 */ /* 0x000e240000301000 */
[----:B0-----:R0:W-:Y:S01]  /*1170*/  STG.E desc[UR6][R14.64], R21 ;  /* 0x000000150e007986 */ /* 0x0011e2000c101906 */
[----:B------:R-:W-:Y:S05]  /*1180*/  BRA.U UP0, `(.L_x_57) ;  /* 0xfffffff100787547 */ /* 0x000fea000b83ffff */
[----:B0-----:R-:W0:Y:S02]  /*1190*/  LDC.64 R14, c[0x0][0x390] ;  /* 0x0000e400ff0e7b82 */ /* 0x001e240000000a00 */
[----:B0-----:R-:W-:-:S05]  /*11a0*/  IMAD.WIDE.U32 R14, R6, 0x4, R14 ;  /* 0x00000004060e7825 */ /* 0x001fca00078e000e */
[----:B------:R0:W5:Y:S01]  /*11b0*/  LDG.E R19, desc[UR6][R14.64] ;  /* 0x000000060e137981 */ /* 0x000162000c1e1900 */
[----:B------:R-:W-:-:S05]  /*11c0*/  UMOV UR4, URZ ;  /* 0x000000ff00047c82 */ /* 0x000fca0008000000 */
.L_x_74:
[----:B------:R-:W2:Y:S01]  /*11d0*/  LDG.E R7, desc[UR6][R8.64] ;  /* 0x0000000608077981 */ /* 0x000ea2000c1e1900 */
[----:B------:R-:W-:Y:S01]  /*11e0*/  I2FP.F32.U32 R0, UR4 ;  /* 0x0000000400007c45 */ /* 0x000fe20008201000 */
[----:B------:R-:W-:Y:S04]  /*11f0*/  BSSY.RECONVERGENT B0, `(.L_x_58) ;  /* 0x0000012000007945 */ /* 0x000fe80003800200 */
[----:B------:R-:W-:Y:S02]  /*1200*/  FMUL R2, R0, 0.0009765625 ;  /* 0x3a80000000027820 */ /* 0x000fe40000400000 */
[----:B-1----:R-:W1:Y:S08]  /*1210*/  MUFU.RCP R0, R3 ;  /* 0x0000000300007308 */ /* 0x002e700000001000 */
[----:B------:R-:W3:Y:S02]  /*1220*/  F2F.F64.F32 R4, |R2| ;  /* 0x4000000200047310 */ /* 0x000ee40000201800 */
[----:B---3--:R-:W-:-:S10]  /*1230*/  DMUL R4, R12, R4 ;  /* 0x000000040c047228 */ /* 0x008fd40000000000 */
[----:B------:R-:W3:Y:S08]  /*1240*/  F2F.F32.F64 R4, R4 ;  /* 0x0000000400047310 */ /* 0x000ef00000301000 */
[----:B---3--:R3:W4:Y:S01]  /*1250*/  F2F.F64.F32 R16, R4 ;  /* 0x0000000400107310 */ /* 0x0087220000201800 */
[----:B--2---:R-:W-:Y:S01]  /*1260*/  FADD R10, R2, R7 ;  /* 0x00000007020a7221 */ /* 0x004fe20000000000 */
[----:B-1----:R-:W-:-:S06]  /*1270*/  FFMA R7, -R3, R0, 1 ;  /* 0x3f80000003077423 */ /* 0x002fcc0000000100 */
[----:B------:R-:W1:Y:S01]  /*1280*/  FCHK P0, R10, R3 ;  /* 0x000000030a007302 */ /* 0x000e620000000000 */
[----:B------:R-:W-:-:S04]  /*1290*/  FFMA R0, R0, R7, R0 ;  /* 0x0000000700007223 */ /* 0x000fc80000000000 */
[----:B------:R-:W-:-:S04]  /*12a0*/  FFMA R6, R0, R10, RZ ;  /* 0x0000000a00067223 */ /* 0x000fc800000000ff */
[----:B------:R-:W-:-:S04]  /*12b0*/  FFMA R7, -R3, R6, R10 ;  /* 0x0000000603077223 */ /* 0x000fc8000000010a */
[----:B------:R-:W-:Y:S01]  /*12c0*/  FFMA R0, R0, R7, R6 ;  /* 0x0000000700007223 */ /* 0x000fe20000000006 */
[----:B-1-34-:R-:W-:Y:S06]  /*12d0*/  @!P0 BRA `(.L_x_59) ;  /* 0x00000000000c8947 */ /* 0x01afec0003800000 */
[----:B------:R-:W-:Y:S01]  /*12e0*/  IMAD.MOV.U32 R0, RZ, RZ, R10 ;  /* 0x000000ffff007224 */ /* 0x000fe200078e000a */
[----:B------:R-:W-:-:S07]  /*12f0*/  MOV R2, 0x1310 ;  /* 0x0000131000027802 */ /* 0x000fce0000000f00 */
[----:B0----5:R-:W-:Y:S05]  /*1300*/  CALL.REL.NOINC `($__internal_5_$__cuda_sm3x_div_rn_noftz_f32_slowpath) ;  /* 0x00000014005c7944 */ /* 0x021fea0003c00000 */
.L_x_59:
[----:B------:R-:W-:Y:S05]  /*1310*/  BSYNC.RECONVERGENT B0 ;  /* 0x0000000000007941 */ /* 0x000fea0003800200 */
.L_x_58:
        /* <DEDUP_REMOVED lines=9> */
[----:B------:R-:W1:Y:S02]  /*13b0*/  MUFU.EX2 R5, R0 ;  /* 0x0000000000057308 */ /* 0x000e640000000800 */
[----:B-1----:R-:W-:-:S06]  /*13c0*/  FMUL R2, R2, R5 ;  /* 0x0000000502027220 */ /* 0x002fcc0000400000 */
[----:B------:R-:W1:Y:S02]  /*13d0*/  F2F.F64.F32 R4, R2 ;  /* 0x0000000200047310 */ /* 0x000e640000201800 */
[----:B-1----:R-:W-:-:S06]  /*13e0*/  DADD R4, R4, 1 ;  /* 0x3ff0000004047429 */ /* 0x002fcc0000000000 */
[----:B------:R-:W1:Y:S04]  /*13f0*/  MUFU.RCP64H R7, R5 ;  /* 0x0000000500077308 */ /* 0x000e680000001800 */
[----:B------:R-:W-:-:S05]  /*1400*/  VIADD R6, R5, 0x300402 ;  /* 0x0030040205067836 */ /* 0x000fca0000000000 */
[----:B------:R-:W-:Y:S01]  /*1410*/  FSETP.GEU.AND P0, PT, |R6|, 5.8789094863358348022e-39, PT ;  /* 0x004004020600780b */ /* 0x000fe20003f0e200 */
[----:B-1----:R-:W-:-:S08]  /*1420*/  DFMA R10, -R4, R6, 1 ;  /* 0x3ff00000040a742b */ /* 0x002fd00000000106 */
        /* <DEDUP_REMOVED lines=8> */
[----:B0----5:R-:W-:Y:S05]  /*14b0*/  CALL.REL.NOINC `($__internal_3_$__cuda_sm20_dblrcp_rn_slowpath_v3) ;  /* 0x0000000800d07944 */ /* 0x021fea0003c00000 */
[----:B------:R-:W-:Y:S01]  /*14c0*/  IMAD.MOV.U32 R10, RZ, RZ, R4 ;  /* 0x000000ffff0a7224 */ /* 0x000fe200078e0004 */
[----:B------:R-:W-:-:S07]  /*14d0*/  MOV R11, R5 ;  /* 0x00000005000b7202 */ /* 0x000fce0000000f00 */
.L_x_61:
[----:B------:R-:W-:Y:S05]  /*14e0*/  BSYNC.RECONVERGENT B0 ;  /* 0x0000000000007941 */ /* 0x000fea0003800200 */
.L_x_60:
[----:B-----5:R-:W1:Y:S01]  /*14f0*/  F2F.F64.F32 R4, R19 ;  /* 0x0000001300047310 */ /* 0x020e620000201800 */
[----:B------:R-:W-:-:S08]  /*1500*/  DMUL R10, R16, R10 ;  /* 0x0000000a100a7228 */ /* 0x000fd00000000000 */
[----:B-1----:R-:W-:-:S06]  /*1510*/  DFMA R4, R10, 0.0009765625, R4 ;  /* 0x3f5000000a04782b */ /* 0x002fcc0000000004 */
[----:B------:R-:W1:Y:S02]  /*1520*/  F2F.F32.F64 R17, R4 ;  /* 0x0000000400117310 */ /* 0x000e640000301000 */
[----:B-1----:R1:W-:Y:S04]  /*1530*/  STG.E desc[UR6][R14.64], R17 ;  /* 0x000000110e007986 */ /* 0x0023e8000c101906 */
[----:B------:R-:W2:Y:S01]  /*1540*/  LDG.E R11, desc[UR6][R8.64] ;  /* 0x00000006080b7981 */ /* 0x000ea2000c1e1900 */
[----:B------:R-:W-:Y:S01]  /*1550*/  UIADD3 UR5, UPT, UPT, UR4, 0x1, URZ ;  /* 0x0000000104057890 */ /* 0x000fe2000fffe0ff */
[----:B------:R-:W-:Y:S05]  /*1560*/  BSSY.RECONVERGENT B0, `(.L_x_62) ;  /* 0x0000013000007945 */ /* 0x000fea0003800200 */
[----:B------:R-:W-:-:S05]  /*1570*/  I2FP.F32.U32 R0, UR5 ;  /* 0x0000000500007c45 */ /* 0x000fca0008201000 */
[----:B------:R-:W-:Y:S02]  /*1580*/  FMUL R2, R0, 0.0009765625 ;  /* 0x3a80000000027820 */ /* 0x000fe40000400000 */
[----:B------:R-:W3:Y:S08]  /*1590*/  MUFU.RCP R0, R3 ;  /* 0x0000000300007308 */ /* 0x000ef00000001000 */
[----:B------:R-:W4:Y:S01]  /*15a0*/  F2F.F64.F32 R6, |R2| ;  /* 0x4000000200067310 */ /* 0x000f220000201800 */
[----:B---3--:R-:W-:-:S04]  /*15b0*/  FFMA R5, -R3, R0, 1 ;  /* 0x3f80000003057423 */ /* 0x008fc80000000100 */
[----:B------:R-:W-:Y:S01]  /*15c0*/  FFMA R0, R0, R5, R0 ;  /* 0x0000000500007223 */ /* 0x000fe20000000000 */
[----:B----4-:R-:W-:-:S10]  /*15d0*/  DMUL R6, R12, R6 ;  /* 0x000000060c067228 */ /* 0x010fd40000000000 */
[----:B------:R-:W3:Y:S08]  /*15e0*/  F2F.F32.F64 R6, R6 ;  /* 0x0000000600067310 */ /* 0x000ef00000301000 */
[----:B---3--:R1:W3:Y:S01]  /*15f0*/  F2F.F64.F32 R20, R6 ;  /* 0x0000000600147310 */ /* 0x0082e20000201800 */
[----:B--2---:R-:W-:-:S07]  /*1600*/  FADD R10, R2, R11 ;  /* 0x0000000b020a7221 */ /* 0x004fce0000000000 */
[----:B------:R-:W2:Y:S01]  /*1610*/  FCHK P0, R10, R3 ;  /* 0x000000030a007302 */ /* 0x000ea20000000000 */
[----:B------:R-:W-:-:S04]  /*1620*/  FFMA R4, R0, R10, RZ ;  /* 0x0000000a00047223 */ /* 0x000fc800000000ff */
[----:B------:R-:W-:-:S04]  /*1630*/  FFMA R5, -R3, R4, R10 ;  /* 0x0000000403057223 */ /* 0x000fc8000000010a */
[----:B------:R-:W-:Y:S01]  /*1640*/  FFMA R0, R0, R5, R4 ;  /* 0x0000000500007223 */ /* 0x000fe20000000004 */
[----:B-123--:R-:W-:Y:S06]  /*1650*/  @!P0 BRA `(.L_x_63) ;  /* 0x00000000000c8947 */ /* 0x00efec0003800000 */
[----:B------:R-:W-:Y:S01]  /*1660*/  IMAD.MOV.U32 R0, RZ, RZ, R10 ;  /* 0x000000ffff007224 */ /* 0x000fe200078e000a */
[----:B------:R-:W-:-:S07]  /*1670*/  MOV R2, 0x1690 ;  /* 0x0000169000027802 */ /* 0x000fce0000000f00 */
[----:B0-----:R-:W-:Y:S05]  /*1680*/  CALL.REL.NOINC `($__internal_5_$__cuda_sm3x_div_rn_noftz_f32_slowpath) ;  /* 0x00000010007c7944 */ /* 0x001fea0003c00000 */
.L_x_63:
[----:B------:R-:W-:Y:S05]  /*1690*/  BSYNC.RECONVERGENT B0 ;  /* 0x0000000000007941 */ /* 0x000fea0003800200 */
.L_x_62:
        /* <DEDUP_REMOVED lines=25> */
[----:B0-----:R-:W-:Y:S05]  /*1830*/  CALL.REL.NOINC `($__internal_3_$__cuda_sm20_dblrcp_rn_slowpath_v3) ;  /* 0x0000000400f07944 */ /* 0x001fea0003c00000 */
[----:B------:R-:W-:Y:S01]  /*1840*/  IMAD.MOV.U32 R10, RZ, RZ, R4 ;  /* 0x000000ffff0a7224 */ /* 0x000fe200078e0004 */
[----:B------:R-:W-:-:S07]  /*1850*/  MOV R11, R5 ;  /* 0x00000005000b7202 */ /* 0x000fce0000000f00 */
.L_x_65:
[----:B------:R-:W-:Y:S05]  /*1860*/  BSYNC.RECONVERGENT B0 ;  /* 0x0000000000007941 */ /* 0x000fea0003800200 */
.L_x_64:
[----:B------:R-:W1:Y:S01]  /*1870*/  F2F.F64.F32 R4, R17 ;  /* 0x0000001100047310 */ /* 0x000e620000201800 */
        /* <DEDUP_REMOVED lines=25> */
.L_x_67:
[----:B------:R-:W-:Y:S05]  /*1a10*/  BSYNC.RECONVERGENT B0 ;  /* 0x0000000000007941 */ /* 0x000fea0003800200 */
.L_x_66:
        /* <DEDUP_REMOVED lines=28> */
.L_x_69:
[----:B------:R-:W-:Y:S05]  /*1be0*/  BSYNC.RECONVERGENT B0 ;  /* 0x0000000000007941 */ /* 0x000fea0003800200 */
.L_x_68:
        /* <DEDUP_REMOVED lines=26> */
.L_x_71:
[----:B------:R-:W-:Y:S05]  /*1d90*/  BSYNC.RECONVERGENT B0 ;  /* 0x0000000000007941 */ /* 0x000fea0003800200 */
.L_x_70:
        /* <DEDUP_REMOVED lines=28> */
.L_x_73:
[----:B------:R-:W-:Y:S05]  /*1f60*/  BSYNC.RECONVERGENT B0 ;  /* 0x0000000000007941 */ /* 0x000fea0003800200 */
.L_x_72:
[----:B------:R-:W1:Y:S01]  /*1f70*/  F2F.F64.F32 R4, R17 ;  /* 0x0000001100047310 */ /* 0x000e620000201800 */
[----:B------:R-:W-:Y:S01]  /*1f80*/  DMUL R10, R20, R10 ;  /* 0x0000000a140a7228 */ /* 0x000fe20000000000 */
[----:B------:R-:W-:-:S04]  /*1f90*/  UIADD3 UR4, UPT, UPT, UR4, 0x4, URZ ;  /* 0x0000000404047890 */ /* 0x000fc8000fffe0ff */
[----:B------:R-:W-:-:S03]  /*1fa0*/  UISETP.NE.AND UP0, UPT, UR4, 0x400, UPT ;  /* 0x000004000400788c */ /* 0x000fc6000bf05270 */
[----:B-1----:R-:W-:-:S06]  /*1fb0*/  DFMA R4, R10, 0.0009765625, R4 ;  /* 0x3f5000000a04782b */ /* 0x002fcc0000000004 */
[----:B------:R-:W1:Y:S02]  /*1fc0*/  F2F.F32.F64 R19, R4 ;  /* 0x0000000400137310 */ /* 0x000e640000301000 */
[----:B-1----:R1:W-:Y:S01]  /*1fd0*/  STG.E desc[UR6][R14.64], R19 ;  /* 0x000000130e007986 */ /* 0x0023e2000c101906 */
[----:B------:R-:W-:Y:S05]  /*1fe0*/  BRA.U UP0, `(.L_x_74) ;  /* 0xfffffff100787547 */ /* 0x000fea000b83ffff */
[----:B------:R-:W-:Y:S05]  /*1ff0*/  EXIT ;  /* 0x000000000000794d */ /* 0x000fea0003800000 */
        .weak           $__internal_3_$__cuda_sm20_dblrcp_rn_slowpath_v3
        .type           $__internal_3_$__cuda_sm20_dblrcp_rn_slowpath_v3,@function
        .size           $__internal_3_$__cuda_sm20_dblrcp_rn_slowpath_v3,($__internal_4_$__cuda_sm20_div_rn_f64_full - $__internal_3_$__cuda_sm20_dblrcp_rn_slowpath_v3)
$__internal_3_$__cuda_sm20_dblrcp_rn_slowpath_v3:
[----:B------:R-:W-:Y:S01]  /*2000*/  IMAD.MOV.U32 R10, RZ, RZ, R4 ;  /* 0x000000ffff0a7224 */ /* 0x000fe200078e0004 */
[----:B------:R-:W-:Y:S01]  /*2010*/  MOV R11, R5 ;  /* 0x00000005000b7202 */ /* 0x000fe20000000f00 */
[----:B------:R-:W-:Y:S05]  /*2020*/  BSSY.RECONVERGENT B1, `(.L_x_75) ;  /* 0x0000025000017945 */ /* 0x000fea0003800200 */
[----:B------:R-:W-:-:S14]  /*2030*/  DSETP.GTU.AND P0, PT, |R10|, +INF , PT ;  /* 0x7ff000000a00742a */ /* 0x000fdc0003f0c200 */
        /* <DEDUP_REMOVED lines=9> */
[----:B------:R-:W-:Y:S01]  /*20d0*/  VIADD R23, R11, 0xc0200000 ;  /* 0xc02000000b177836 */ /* 0x000fe20000000000 */
[----:B------:R-:W-:Y:S01]  /*20e0*/  MOV R22, R10 ;  /* 0x0000000a00167202 */ /* 0x000fe20000000f00 */
        /* <DEDUP_REMOVED lines=12> */
.L_x_78:
[----:B------:R-:W-:Y:S01]  /*21b0*/  DMUL R10, R10, 8.11296384146066816958e+31 ;  /* 0x469000000a0a7828 */ /* 0x000fe20000000000 */
[----:B------:R-:W-:-:S05]  /*21c0*/  MOV R4, R2 ;  /* 0x0000000200047202 */ /* 0x000fca0000000f00 */
        /* <DEDUP_REMOVED lines=8> */
.L_x_76:
[----:B------:R-:W-:Y:S01]  /*2250*/  LOP3.LUT R23, R11, 0x80000, RZ, 0xfc, !PT ;  /* 0x000800000b177812 */ /* 0x000fe200078efcff */
[----:B------:R-:W-:-:S07]  /*2260*/  IMAD.MOV.U32 R22, RZ, RZ, R10 ;  /* 0x000000ffff167224 */ /* 0x000fce00078e000a */
.L_x_77:
[----:B------:R-:W-:Y:S05]  /*2270*/  BSYNC.RECONVERGENT B1 ;  /* 0x0000000000017941 */ /* 0x000fea0003800200 */
.L_x_75:
[----:B------:R-:W-:Y:S01]  /*2280*/  MOV R10, R0 ;  /* 0x00000000000a7202 */ /* 0x000fe20000000f00 */
[----:B------:R-:W-:Y:S01]  /*2290*/  IMAD.MOV.U32 R11, RZ, RZ, 0x0 ;  /* 0x00000000ff0b7424 */ /* 0x000fe200078e00ff */
[----:B------:R-:W-:Y:S01]  /*22a0*/  MOV R4, R22 ;  /* 0x0000001600047202 */ /* 0x000fe20000000f00 */
[----:B------:R-:W-:Y:S02]  /*22b0*/  IMAD.MOV.U32 R5, RZ, RZ, R23 ;  /* 0x000000ffff057224 */ /* 0x000fe400078e0017 */
[----:B------:R-:W-:Y:S05]  /*22c0*/  RET.REL.NODEC R10 `(mlCarriers_vec) ;  /* 0xffffffdc0a4c7950 */ /* 0x000fea0003c3ffff */
        .weak           $__internal_4_$__cuda_sm20_div_rn_f64_full
        .type           $__internal_4_$__cuda_sm20_div_rn_f64_full,@function
        .size           $__internal_4_$__cuda_sm20_div_rn_f64_full,($__internal_5_$__cuda_sm3x_div_rn_noftz_f32_slowpath - $__internal_4_$__cuda_sm20_div_rn_f64_full)
$__internal_4_$__cuda_sm20_div_rn_f64_full:
[C---:B------:R-:W-:Y:S01]  /*22d0*/  FSETP.GEU.AND P0, PT, |R5|.reuse, 1.469367938527859385e-39, PT ;  /* 0x001000000500780b */ /* 0x040fe20003f0e200 */
[----:B------:R-:W-:Y:S01]  /*22e0*/  IMAD.MOV.U32 R8, RZ, RZ, 0x1 ;  /* 0x00000001ff087424 */ /* 0x000fe200078e00ff */
[C---:B------:R-:W-:Y:S02]  /*22f0*/  LOP3.LUT R2, R5.reuse, 0x800fffff, RZ, 0xc0, !PT ;  /* 0x800fffff05027812 */ /* 0x040fe400078ec0ff */
[----:B------:R-:W-:Y:S02]  /*2300*/  LOP3.LUT R17, R5, 0x7ff00000, RZ, 0xc0, !PT ;  /* 0x7ff0000005117812 */ /* 0x000fe400078ec0ff */
[----:B------:R-:W-:Y:S02]  /*2310*/  LOP3.LUT R3, R2, 0x3ff00000, RZ, 0xfc, !PT ;  /* 0x3ff0000002037812 */ /* 0x000fe400078efcff */
[----:B------:R-:W-:Y:S02]  /*2320*/  MOV R2, R4 ;  /* 0x0000000400027202 */ /* 0x000fe40000000f00 */
[----:B------:R-:W-:-:S02]  /*2330*/  LOP3.LUT R12, R7, 0x7ff00000, RZ, 0xc0, !PT ;  /* 0x7ff00000070c7812 */ /* 0x000fc400078ec0ff */
[----:B------:R-:W-:Y:S01]  /*2340*/  MOV R13, 0x1ca00000 ;  /* 0x1ca00000000d7802 */ /* 0x000fe20000000f00 */
[----:B------:R-:W-:Y:S01]  /*2350*/  @!P0 DMUL R2, R4, 8.98846567431157953865e+307 ;  /* 0x7fe0000004028828 */ /* 0x000fe20000000000 */
[----:B------:R-:W-:Y:S01]  /*2360*/  ISETP.GE.U32.AND P1, PT, R12, R17, PT ;  /* 0x000000110c00720c */ /* 0x000fe20003f26070 */
[----:B------:R-:W-:-:S04]  /*2370*/  IMAD.MOV.U32 R19, RZ, RZ, R12 ;  /* 0x000000ffff137224 */ /* 0x000fc800078e000c */
[----:B------:R-:W0:Y:S02]  /*2380*/  MUFU.RCP64H R9, R3 ;  /* 0x0000000300097308 */ /* 0x000e240000001800 */
[----:B0-----:R-:W-:-:S08]  /*2390*/  DFMA R10, R8, -R2, 1 ;  /* 0x3ff00000080a742b */ /* 0x001fd00000000802 */
[----:B------:R-:W-:-:S08]  /*23a0*/  DFMA R10, R10, R10, R10 ;  /* 0x0000000a0a0a722b */ /* 0x000fd0000000000a */
[----:B------:R-:W-:Y:S01]  /*23b0*/  DFMA R10, R8, R10, R8 ;  /* 0x0000000a080a722b */ /* 0x000fe20000000008 */
[----:B------:R-:W-:Y:S02]  /*23c0*/  SEL R9, R13, 0x63400000, !P1 ;  /* 0x634000000d097807 */ /* 0x000fe40004800000 */
[----:B------:R-:W-:Y:S02]  /*23d0*/  FSETP.GEU.AND P1, PT, |R7|, 1.469367938527859385e-39, PT ;  /* 0x001000000700780b */ /* 0x000fe40003f2e200 */
[----:B------:R-:W-:-:S03]  /*23e0*/  LOP3.LUT R9, R9, 0x800fffff, R7, 0xf8, !PT ;  /* 0x800fffff09097812 */ /* 0x000fc600078ef807 */
[----:B------:R-:W-:Y:S01]  /*23f0*/  DFMA R14, R10, -R2, 1 ;  /* 0x3ff000000a0e742b */ /* 0x000fe20000000802 */
[----:B------:R-:W-:-:S07]  /*2400*/  MOV R8, R6 ;  /* 0x0000000600087202 */ /* 0x000fce0000000f00 */
        /* <DEDUP_REMOVED lines=10> */
.L_x_79:
[----:B------:R-:W-:Y:S01]  /*24b0*/  MOV R18, R17 ;  /* 0x0000001100127202 */ /* 0x000fe20000000f00 */
[----:B------:R-:W-:Y:S01]  /*24c0*/  VIADD R20, R19, 0xffffffff ;  /* 0xffffffff13147836 */ /* 0x000fe20000000000 */
[----:B------:R-:W-:Y:S01]  /*24d0*/  @!P0 LOP3.LUT R18, R3, 0x7ff00000, RZ, 0xc0, !PT ;  /* 0x7ff0000003128812 */ /* 0x000fe200078ec0ff */
[----:B------:R-:W-:-:S03]  /*24e0*/  DMUL R14, R10, R8 ;  /* 0x000000080a0e7228 */ /* 0x000fc60000000000 */
[----:B------:R-:W-:Y:S02]  /*24f0*/  IADD3 R21, PT, PT, R18, -0x1, RZ ;  /* 0xffffffff12157810 */ /* 0x000fe40007ffe0ff */
[----:B------:R-:W-:-:S03]  /*2500*/  ISETP.GT.U32.AND P0, PT, R20, 0x7feffffe, PT ;  /* 0x7feffffe1400780c */ /* 0x000fc60003f04070 */
        /* <DEDUP_REMOVED lines=16> */
[----:B------:R-:W-:-:S09]  /*2610*/  MOV R6, RZ ;  /* 0x000000ff00067202 */ /* 0x000fd20000000f00 */
        /* <DEDUP_REMOVED lines=14> */
.L_x_80:
[----:B------:R-:W-:-:S14]  /*2700*/  DSETP.NAN.AND P0, PT, R6, R6, PT ;  /* 0x000000060600722a */ /* 0x000fdc0003f08000 */
[----:B------:R-:W-:Y:S05]  /*2710*/  @P0 BRA `(.L_x_82) ;  /* 0x0000000000440947 */ /* 0x000fea0003800000 */
[----:B------:R-:W-:-:S14]  /*2720*/  DSETP.NAN.AND P0, PT, R4, R4, PT ;  /* 0x000000040400722a */ /* 0x000fdc0003f08000 */
[----:B------:R-:W-:Y:S05]  /*2730*/  @P0 BRA `(.L_x_83) ;  /* 0x0000000000300947 */ /* 0x000fea0003800000 */
[----:B------:R-:W-:Y:S01]  /*2740*/  ISETP.NE.AND P0, PT, R19, R18, PT ;  /* 0x000000121300720c */ /* 0x000fe20003f05270 */
[----:B------:R-:W-:Y:S01]  /*2750*/  IMAD.MOV.U32 R12, RZ, RZ, 0x0 ;  /* 0x00000000ff0c7424 */ /* 0x000fe200078e00ff */
[----:B------:R-:W-:-:S11]  /*2760*/  MOV R13, 0xfff80000 ;  /* 0xfff80000000d7802 */ /* 0x000fd60000000f00 */
        /* <DEDUP_REMOVED lines=9> */
.L_x_83:
[----:B------:R-:W-:Y:S02]  /*2800*/  LOP3.LUT R13, R5, 0x80000, RZ, 0xfc, !PT ;  /* 0x00080000050d7812 */ /* 0x000fe400078efcff */
[----:B------:R-:W-:Y:S01]  /*2810*/  MOV R12, R4 ;  /* 0x00000004000c7202 */ /* 0x000fe20000000f00 */
[----:B------:R-:W-:Y:S06]  /*2820*/  BRA `(.L_x_81) ;  /* 0x0000000000087947 */ /* 0x000fec0003800000 */
.L_x_82:
[----:B------:R-:W-:Y:S01]  /*2830*/  LOP3.LUT R13, R7, 0x80000, RZ, 0xfc, !PT ;  /* 0x00080000070d7812 */ /* 0x000fe200078efcff */
[----:B------:R-:W-:-:S07]  /*2840*/  IMAD.MOV.U32 R12, RZ, RZ, R6 ;  /* 0x000000ffff0c7224 */ /* 0x000fce00078e0006 */
.L_x_81:
[----:B------:R-:W-:Y:S01]  /*2850*/  MOV R2, R0 ;  /* 0x0000000000027202 */ /* 0x000fe20000000f00 */
[----:B------:R-:W-:-:S04]  /*2860*/  IMAD.MOV.U32 R3, RZ, RZ, 0x0 ;  /* 0x00000000ff037424 */ /* 0x000fc800078e00ff */
[----:B------:R-:W-:Y:S05]  /*2870*/  RET.REL.NODEC R2 `(mlCarriers_vec) ;  /* 0xffffffd402e07950 */ /* 0x000fea0003c3ffff */
        .weak           $__internal_5_$__cuda_sm3x_div_rn_noftz_f32_slowpath
        .type           $__internal_5_$__cuda_sm3x_div_rn_noftz_f32_slowpath,@function
        .size           $__internal_5_$__cuda_sm3x_div_rn_noftz_f32_slowpath,(.L_x_366 - $__internal_5_$__cuda_sm3x_div_rn_noftz_f32_slowpath)
$__internal_5_$__cuda_sm3x_div_rn_noftz_f32_slowpath:
[----:B------:R-:W-:Y:S01]  /*2880*/  SHF.R.U32.HI R4, RZ, 0x17, R3 ;  /* 0x00000017ff047819 */ /* 0x000fe20000011603 */
[----:B------:R-:W-:Y:S01]  /*2890*/  BSSY.RECONVERGENT B1, `(.L_x_84) ;  /* 0x0000064000017945 */ /* 0x000fe20003800200 */
[----:B------:R-:W-:Y:S02]  /*28a0*/  SHF.R.U32.HI R7, RZ, 0x17, R0 ;  /* 0x00000017ff077819 */ /* 0x000fe40000011600 */
[----:B------:R-:W-:Y:S02]  /*28b0*/  LOP3.LUT R4, R4, 0xff, RZ, 0xc0, !PT ;  /* 0x000000ff04047812 */ /* 0x000fe400078ec0ff */
[----:B------:R-:W-:Y:S02]  /*28c0*/  LOP3.LUT R7, R7, 0xff, RZ, 0xc0, !PT ;  /* 0x000000ff07077812 */ /* 0x000fe400078ec0ff */
[----:B------:R-:W-:Y:S02]  /*28d0*/  IADD3 R10, PT, PT, R4, -0x1, RZ ;  /* 0xffffffff040a7810 */ /* 0x000fe40007ffe0ff */
[----:B------:R-:W-:Y:S01]  /*28e0*/  MOV R11, R3 ;  /* 0x00000003000b7202 */ /* 0x000fe20000000f00 */
[----:B------:R-:W-:Y:S01]  /*28f0*/  VIADD R5, R7, 0xffffffff ;  /* 0xffffffff07057836 */ /* 0x000fe20000000000 */
[----:B------:R-:W-:-:S04]  /*2900*/  ISETP.GT.U32.AND P0, PT, R10, 0xfd, PT ;  /* 0x000000fd0a00780c */ /* 0x000fc80003f04070 */
[----:B------:R-:W-:-:S13]  /*2910*/  ISETP.GT.U32.OR P0, PT, R5, 0xfd, P0 ;  /* 0x000000fd0500780c */ /* 0x000fda0000704470 */
[----:B------:R-:W-:Y:S01]  /*2920*/  @!P0 IMAD.MOV.U32 R5, RZ, RZ, RZ ;  /* 0x000000ffff058224 */ /* 0x000fe200078e00ff */
[----:B------:R-:W-:Y:S06]  /*2930*/  @!P0 BRA `(.L_x_85) ;  /* 0x0000000000608947 */ /* 0x000fec0003800000 */
[----:B------:R-:W-:Y:S02]  /*2940*/  FSETP.GTU.FTZ.AND P0, PT, |R0|, +INF , PT ;  /* 0x7f8000000000780b */ /* 0x000fe40003f1c200 */
[----:B------:R-:W-:-:S04]  /*2950*/  FSETP.GTU.FTZ.AND P1, PT, |R3|, +INF , PT ;  /* 0x7f8000000300780b */ /* 0x000fc80003f3c200 */
[----:B------:R-:W-:-:S13]  /*2960*/  PLOP3.LUT P0, PT, P0, P1, PT, 0xf8, 0x8f ;  /* 0x00000000008f781c */ /* 0x000fda0000703f70 */
[----:B------:R-:W-:Y:S05]  /*2970*/  @P0 BRA `(.L_x_86) ;  /* 0x0000000400500947 */ /* 0x000fea0003800000 */
[----:B------:R-:W-:-:S13]  /*2980*/  LOP3.LUT P0, RZ, R11, 0x7fffffff, R0, 0xc8, !PT ;  /* 0x7fffffff0bff7812 */ /* 0x000fda000780c800 */
[----:B------:R-:W-:Y:S05]  /*2990*/  @!P0 BRA `(.L_x_87) ;  /* 0x0000000400408947 */ /* 0x000fea0003800000 */
[C---:B------:R-:W-:Y:S02]  /*29a0*/  FSETP.NEU.FTZ.AND P2, PT, |R0|.reuse, +INF , PT ;  /* 0x7f8000000000780b */ /* 0x040fe40003f5d200 */
        /* <DEDUP_REMOVED lines=9> */
[----:B------:R-:W-:Y:S02]  /*2a40*/  IADD3 R5, PT, PT, R7, -0x1, RZ ;  /* 0xffffffff07057810 */ /* 0x000fe40007ffe0ff */
[----:B------:R-:W-:Y:S02]  /*2a50*/  ISETP.GE.AND P1, PT, R10, RZ, PT ;  /* 0x000000ff0a00720c */ /* 0x000fe40003f26270 */
[----:B------:R-:W-:-:S11]  /*2a60*/  ISETP.GE.AND P0, PT, R5, RZ, PT ;  /* 0x000000ff0500720c */ /* 0x000fd60003f06270 */
[----:B------:R-:W-:Y:S02]  /*2a70*/  @!P1 FFMA R11, R3, 1.84467440737095516160e+19, RZ ;  /* 0x5f800000030b9823 */ /* 0x000fe400000000ff */
[----:B------:R-:W-:Y:S01]  /*2a80*/  @P0 IMAD.MOV.U32 R5, RZ, RZ, RZ ;  /* 0x000000ffff050224 */ /* 0x000fe200078e00ff */
[----:B------:R-:W-:Y:S01]  /*2a90*/  @!P0 MOV R5, 0xffffffc0 ;  /* 0xffffffc000058802 */ /* 0x000fe20000000f00 */
[----:B------:R-:W-:-:S04]  /*2aa0*/  @!P0 FFMA R0, R0, 1.84467440737095516160e+19, RZ ;  /* 0x5f80000000008823 */ /* 0x000fc800000000ff */
[----:B------:R-:W-:-:S07]  /*2ab0*/  @!P1 VIADD R5, R5, 0x40 ;  /* 0x0000004005059836 */ /* 0x000fce0000000000 */
.L_x_85:
        /* <DEDUP_REMOVED lines=13> */
[----:B------:R-:W-:Y:S01]  /*2b90*/  FFMA R11, R11, R18, R0 ;  /* 0x000000120b0b7223 */ /* 0x000fe20000000000 */
[----:B------:R-:W-:-:S03]  /*2ba0*/  IADD3 R5, PT, PT, R10, R5, RZ ;  /* 0x000000050a057210 */ /* 0x000fc60007ffe0ff */
        /* <DEDUP_REMOVED lines=17> */
[----:B------:R-:W-:Y:S01]  /*2cc0*/  FFMA.RM R18, R23, R11, R18 ;  /* 0x0000000b17127223 */ /* 0x000fe20000004012 */
[C---:B------:R-:W-:Y:S02]  /*2cd0*/  ISETP.NE.AND P2, PT, R4.reuse, RZ, PT ;  /* 0x000000ff0400720c */ /* 0x040fe40003f45270 */
[----:B------:R-:W-:Y:S02]  /*2ce0*/  LOP3.LUT R5, R5, 0x7fffff, RZ, 0xc0, !PT ;  /* 0x007fffff05057812 */ /* 0x000fe400078ec0ff */
[----:B------:R-:W-:Y:S02]  /*2cf0*/  ISETP.NE.AND P1, PT, R4, RZ, PT ;  /* 0x000000ff0400720c */ /* 0x000fe40003f25270 */
[----:B------:R-:W-:-:S02]  /*2d00*/  LOP3.LUT R5, R5, 0x800000, RZ, 0xfc, !PT ;  /* 0x0080000005057812 */ /* 0x000fc400078efcff */
[----:B------:R-:W-:Y:S02]  /*2d10*/  IADD3 R4, PT, PT, -R4, RZ, RZ ;  /* 0x000000ff04047210 */ /* 0x000fe40007ffe1ff */
[----:B------:R-:W-:Y:S02]  /*2d20*/  SHF.L.U32 R10, R5, R10, RZ ;  /* 0x0000000a050a7219 */ /* 0x000fe400000006ff */
[----:B------:R-:W-:Y:S02]  /*2d30*/  FSETP.NEU.FTZ.AND P0, PT, R7, R18, PT ;  /* 0x000000120700720b */ /* 0x000fe40003f1d000 */
[----:B------:R-:W-:Y:S02]  /*2d40*/  SEL R4, R4, RZ, P2 ;  /* 0x000000ff04047207 */ /* 0x000fe40001000000 */
[----:B------:R-:W-:Y:S02]  /*2d50*/  ISETP.NE.AND P1, PT, R10, RZ, P1 ;  /* 0x000000ff0a00720c */ /* 0x000fe40000f25270 */
[----:B------:R-:W-:-:S02]  /*2d60*/  SHF.R.U32.HI R7, RZ, R4, R5 ;  /* 0x00000004ff077219 */ /* 0x000fc40000011605 */
[----:B------:R-:W-:Y:S02]  /*2d70*/  PLOP3.LUT P0, PT, P0, P1, PT, 0xf8, 0x8f ;  /* 0x00000000008f781c */ /* 0x000fe40000703f70 */
[----:B------:R-:W-:Y:S02]  /*2d80*/  SHF.R.U32.HI R5, RZ, 0x1, R7 ;  /* 0x00000001ff057819 */ /* 0x000fe40000011607 */
[----:B------:R-:W-:-:S04]  /*2d90*/  SEL R4, RZ, 0x1, !P0 ;  /* 0x00000001ff047807 */ /* 0x000fc80004000000 */
[----:B------:R-:W-:-:S04]  /*2da0*/  LOP3.LUT R4, R4, 0x1, R5, 0xf8, !PT ;  /* 0x0000000104047812 */ /* 0x000fc800078ef805 */
[----:B------:R-:W-:-:S05]  /*2db0*/  LOP3.LUT R4, R4, R7, RZ, 0xc0, !PT ;  /* 0x0000000704047212 */ /* 0x000fca00078ec0ff */
[----:B------:R-:W-:-:S05]  /*2dc0*/  IMAD.IADD R5, R5, 0x1, R4 ;  /* 0x0000000105057824 */ /* 0x000fca00078e0204 */
[----:B------:R-:W-:Y:S01]  /*2dd0*/  LOP3.LUT R0, R5, R0, RZ, 0xfc, !PT ;  /* 0x0000000005007212 */ /* 0x000fe200078efcff */
[----:B------:R-:W-:Y:S06]  /*2de0*/  BRA `(.L_x_93) ;  /* 0x0000000000107947 */ /* 0x000fec0003800000 */
.L_x_92:
[----:B------:R-:W-:-:S04]  /*2df0*/  LOP3.LUT R0, R0, 0x80000000, RZ, 0xc0, !PT ;  /* 0x8000000000007812 */ /* 0x000fc800078ec0ff */
[----:B------:R-:W-:Y:S01]  /*2e00*/  LOP3.LUT R0, R0, 0x7f800000, RZ, 0xfc, !PT ;  /* 0x7f80000000007812 */ /* 0x000fe200078efcff */
[----:B------:R-:W-:Y:S06]  /*2e10*/  BRA `(.L_x_93) ;  /* 0x0000000000047947 */ /* 0x000fec0003800000 */
.L_x_91:
[----:B------:R-:W-:-:S07]  /*2e20*/  LEA R0, R5, R0, 0x17 ;  /* 0x0000000005007211 */ /* 0x000fce00078eb8ff */
.L_x_93:
[----:B------:R-:W-:Y:S05]  /*2e30*/  BSYNC.RECONVERGENT B2 ;  /* 0x0000000000027941 */ /* 0x000fea0003800200 */
.L_x_90:
[----:B------:R-:W-:Y:S05]  /*2e40*/  BRA `(.L_x_94) ;  /* 0x0000000000207947 */ /* 0x000fea0003800000 */
.L_x_89:
[----:B------:R-:W-:-:S04]  /*2e50*/  LOP3.LUT R0, R11, 0x80000000, R0, 0x48, !PT ;  /* 0x800000000b007812 */ /* 0x000fc800078e4800 */
[----:B------:R-:W-:Y:S01]  /*2e60*/  LOP3.LUT R0, R0, 0x7f800000, RZ, 0xfc, !PT ;  /* 0x7f80000000007812 */ /* 0x000fe200078efcff */
[----:B------:R-:W-:Y:S06]  /*2e70*/  BRA `(.L_x_94) ;  /* 0x0000000000147947 */ /* 0x000fec0003800000 */
.L_x_88:
[----:B------:R-:W-:Y:S01]  /*2e80*/  LOP3.LUT R0, R11, 0x80000000, R0, 0x48, !PT ;  /* 0x800000000b007812 */ /* 0x000fe200078e4800 */
[----:B------:R-:W-:Y:S06]  /*2e90*/  BRA `(.L_x_94) ;  /* 0x00000000000c7947 */ /* 0x000fec0003800000 */
.L_x_87:
[----:B------:R-:W0:Y:S01]  /*2ea0*/  MUFU.RSQ R0, -QNAN ;  /* 0xffc0000000007908 */ /* 0x000e220000001400 */
[----:B------:R-:W-:Y:S05]  /*2eb0*/  BRA `(.L_x_94) ;  /* 0x0000000000047947 */ /* 0x000fea0003800000 */
.L_x_86:
[----:B------:R-:W-:-:S07]  /*2ec0*/  FADD.FTZ R0, R0, R3 ;  /* 0x0000000300007221 */ /* 0x000fce0000010000 */
.L_x_94:
[----:B------:R-:W-:Y:S05]  /*2ed0*/  BSYNC.RECONVERGENT B1 ;  /* 0x0000000000017941 */ /* 0x000fea0003800200 */
.L_x_84:
[----:B------:R-:W-:Y:S02]  /*2ee0*/  HFMA2 R5, -RZ, RZ, 0, 0 ;  /* 0x00000000ff057431 */ /* 0x000fe400000001ff */
[----:B------:R-:W-:-:S04]  /*2ef0*/  IMAD.MOV.U32 R4, RZ, RZ, R2 ;  /* 0x000000ffff047224 */ /* 0x000fc800078e0002 */
[----:B0-----:R-:W-:Y:S05]  /*2f00*/  RET.REL.NODEC R4 `(mlCarriers_vec) ;  /* 0xffffffd0043c7950 */ /* 0x001fea0003c3ffff */
.L_x_95:
        /* <DEDUP_REMOVED lines=15> */
.L_x_366:


//--------------------- .text.blDOS_vec           --------------------------
	.section	.text.blDOS_vec,"ax",@progbits
	.align	128
        .global         blDOS_vec
        .type           blDOS_vec,@function
        .size           blDOS_vec,(.L_x_369 - blDOS_vec)
        .other          blDOS_vec,@"STO_CUDA_ENTRY STV_DEFAULT"
blDOS_vec:
.text.blDOS_vec:
[----:B------:R-:W-:Y:S08]  /*0000*/  LDC R1, c[0x0][0x37c] ;  /* 0x0000df00ff017b82 */ /* 0x000ff00000000800 */
[----:B------:R-:W0:Y:S01]  /*0010*/  LDC.64 R10, c[0x0][0x388] ;  /* 0x0000e200ff0a7b82 */ /* 0x000e220000000a00 */
[----:B------:R-:W1:Y:S01]  /*0020*/  S2R R4, SR_TID.X ;  /* 0x0000000000047919 */ /* 0x000e620000002100 */
[----:B------:R-:W0:Y:S06]  /*0030*/  LDCU.64 UR4, c[0x0][0x358] ;  /* 0x00006b00ff0477ac */ /* 0x000e2c0008000a00 */
[----:B------:R-:W1:Y:S01]  /*0040*/  LDC.64 R6, c[0x0][0x380] ;  /* 0x0000e000ff067b82 */ /* 0x000e620000000a00 */
[----:B0-----:R-:W2:Y:S01]  /*0050*/  LDG.E R2, desc[UR4][R10.64] ;  /* 0x000000040a027981 */ /* 0x001ea2000c1e1900 */
[----:B-1----:R-:W-:-:S05]  /*0060*/  IMAD.WIDE.U32 R6, R4, 0x4, R6 ;  /* 0x0000000404067825 */ /* 0x002fca00078e0006 */
[----:B------:R0:W5:Y:S01]  /*0070*/  LDG.E R5, desc[UR4][R6.64] ;  /* 0x0000000406057981 */ /* 0x000162000c1e1900 */
[----:B--2---:R-:W-:-:S13]  /*0080*/  FSETP.GEU.AND P0, PT, R2, RZ, PT ;  /* 0x000000ff0200720b */ /* 0x004fda0003f0e000 */
[----:B0-----:R-:W-:Y:S05]  /*0090*/  @P0 BRA `(.L_x_96) ;  /* 0x0000000000d40947 */ /* 0x001fea0003800000 */
[----:B------:R-:W0:Y:S01]  /*00a0*/  LDCU UR6, c[0x3][0x48] ;  /* 0x00c00900ff0677ac */ /* 0x000e220008000800 */
[----:B------:R-:W-:Y:S01]  /*00b0*/  IMAD.MOV.U32 R2, RZ, RZ, 0x1 ;  /* 0x00000001ff027424 */ /* 0x000fe200078e00ff */
[----:B0-----:R-:W0:Y:S01]  /*00c0*/  F2F.F64.F32 R6, UR6 ;  /* 0x0000000600067d10 */ /* 0x001e220008201800 */
[----:B------:R-:W1:Y:S01]  /*00d0*/  LDCU UR6, c[0x3][0x5c] ;  /* 0x00c00b80ff0677ac */ /* 0x000e620008000800 */
[----:B0-----:R-:W-:-:S06]  /*00e0*/  DADD R6, R6, R6 ;  /* 0x0000000006067229 */ /* 0x001fcc0000000006 */
[----:B-1----:R-:W0:Y:S08]  /*00f0*/  F2F.F64.F32 R12, UR6 ;  /* 0x00000006000c7d10 */ /* 0x002e300008201800 */
[----:B------:R-:W1:Y:S01]  /*0100*/  MUFU.RCP64H R3, R7 ;  /* 0x0000000700037308 */ /* 0x000e620000001800 */
[----:B0-----:R-:W-:Y:S01]  /*0110*/  FSETP.GEU.AND P1, PT, |R13|, 6.5827683646048100446e-37, PT ;  /* 0x036000000d00780b */ /* 0x001fe20003f2e200 */
[----:B-1----:R-:W-:-:S08]  /*0120*/  DFMA R8, -R6, R2, 1 ;  /* 0x3ff000000608742b */ /* 0x002fd00000000102 */
[----:B------:R-:W-:-:S08]  /*0130*/  DFMA R8, R8, R8, R8 ;  /* 0x000000080808722b */ /* 0x000fd00000000008 */
[----:B------:R-:W-:-:S08]  /*0140*/  DFMA R8, R2, R8, R2 ;  /* 0x000000080208722b */ /* 0x000fd00000000002 */
[----:B------:R-:W-:-:S08]  /*0150*/  DFMA R2, -R6, R8, 1 ;  /* 0x3ff000000602742b */ /* 0x000fd00000000108 */
[----:B------:R-:W-:-:S08]  /*0160*/  DFMA R2, R8, R2, R8 ;  /* 0x000000020802722b */ /* 0x000fd00000000008 */
[----:B------:R-:W-:-:S08]  /*0170*/  DMUL R8, R12, R2 ;  /* 0x000000020c087228 */ /* 0x000fd00000000000 */
[----:B------:R-:W-:-:S08]  /*0180*/  DFMA R10, -R6, R8, R12 ;  /* 0x00000008060a722b */ /* 0x000fd0000000010c */
[----:B------:R-:W-:-:S10]  /*0190*/  DFMA R2, R2, R10, R8 ;  /* 0x0000000a0202722b */ /* 0x000fd40000000008 */
[----:B------:R-:W-:-:S05]  /*01a0*/  FFMA R0, RZ, R7, R3 ;  /* 0x00000007ff007223 */ /* 0x000fca0000000003 */
[----:B------:R-:W-:-:S13]  /*01b0*/  FSETP.GT.AND P0, PT, |R0|, 1.469367938527859385e-39, PT ;  /* 0x001000000000780b */ /* 0x000fda0003f04200 */
[----:B------:R-:W-:Y:S05]  /*01c0*/  @P0 BRA P1, `(.L_x_97) ;  /* 0x0000000000180947 */ /* 0x000fea0000800000 */
[----:B------:R-:W-:Y:S01]  /*01d0*/  IMAD.MOV.U32 R8, RZ, RZ, R6 ;  /* 0x000000ffff087224 */ /* 0x000fe200078e0006 */
[----:B------:R-:W-:Y:S01]  /*01e0*/  MOV R0, 0x210 ;  /* 0x0000021000007802 */ /* 0x000fe20000000f00 */
[----:B------:R-:W-:-:S07]  /*01f0*/  IMAD.MOV.U32 R9, RZ, RZ, R7 ;  /* 0x000000ffff097224 */ /* 0x000fce00078e0007 */
[----:B-----5:R-:W-:Y:S05]  /*0200*/  CALL.REL.NOINC `($__internal_7_$__cuda_sm20_div_rn_f64_full) ;  /* 0x0000001800a87944 */ /* 0x020fea0003c00000 */
[----:B------:R-:W-:Y:S02]  /*0210*/  IMAD.MOV.U32 R2, RZ, RZ, R16 ;  /* 0x000000ffff027224 */ /* 0x000fe400078e0010 */
[----:B------:R-:W-:-:S07]  /*0220*/  IMAD.MOV.U32 R3, RZ, RZ, R17 ;  /* 0x000000ffff037224 */ /* 0x000fce00078e0011 */
.L_x_97:
        /* <DEDUP_REMOVED lines=15> */
[----:B------:R-:W-:Y:S01]  /*0320*/  LOP3.LUT R0, R7, 0x7fffffff, RZ, 0xc0, !PT ;  /* 0x7fffffff07007812 */ /* 0x000fe200078ec0ff */
[----:B------:R-:W-:Y:S02]  /*0330*/  IMAD.MOV.U32 R8, RZ, RZ, R6 ;  /* 0x000000ffff087224 */ /* 0x000fe400078e0006 */
[----:B------:R-:W-:Y:S02]  /*0340*/  IMAD.MOV.U32 R9, RZ, RZ, R7 ;  /* 0x000000ffff097224 */ /* 0x000fe400078e0007 */
[----:B------:R-:W-:Y:S01]  /*0350*/  VIADD R12, R0, 0xfff00000 ;  /* 0xfff00000000c7836 */ /* 0x000fe20000000000 */
[----:B------:R-:W-:-:S07]  /*0360*/  MOV R0, 0x380 ;  /* 0x0000038000007802 */ /* 0x000fce0000000f00 */
[----:B-----5:R-:W-:Y:S05]  /*0370*/  CALL.REL.NOINC `($__internal_6_$__cuda_sm20_dblrcp_rn_slowpath_v3) ;  /* 0x0000001400b47944 */ /* 0x020fea0003c00000 */
.L_x_98:
[----:B------:R-:W0:Y:S01]  /*0380*/  LDCU UR6, c[0x3][0x58] ;  /* 0x00c00b00ff0677ac */ /* 0x000e220008000800 */
[----:B-----5:R-:W-:Y:S01]  /*0390*/  F2F.F64.F32 R6, |R5| ;  /* 0x4000000500067310 */ /* 0x020fe20000201800 */
[----:B------:R-:W-:-:S07]  /*03a0*/  DMUL R10, R10, R2 ;  /* 0x000000020a0a7228 */ /* 0x000fce0000000000 */
[----:B0-----:R-:W0:Y:S02]  /*03b0*/  F2F.F64.F32 R8, UR6 ;  /* 0x0000000600087d10 */ /* 0x001e240008201800 */
[----:B0-----:R-:W-:-:S08]  /*03c0*/  DFMA R6, R8, 0.5, R6 ;  /* 0x3fe000000806782b */ /* 0x001fd00000000006 */
[----:B------:R-:W-:Y:S01]  /*03d0*/  DMUL R6, R10, R6 ;  /* 0x000000060a067228 */ /* 0x000fe20000000000 */
[----:B------:R-:W-:Y:S10]  /*03e0*/  BRA `(.L_x_99) ;  /* 0x0000001400847947 */ /* 0x000ff40003800000 */
.L_x_96:
[----:B------:R-:W2:Y:S01]  /*03f0*/  LDG.E R3, desc[UR4][R10.64+0x4] ;  /* 0x000004040a037981 */ /* 0x000ea2000c1e1900 */
[----:B------:R-:W2:Y:S01]  /*0400*/  LDCU UR6, c[0x3][0x64] ;  /* 0x00c00c80ff0677ac */ /* 0x000ea20008000800 */
[----:B-----5:R-:W-:Y:S01]  /*0410*/  FADD R0, R5, R2 ;  /* 0x0000000205007221 */ /* 0x020fe20000000000 */
[----:B------:R-:W-:Y:S01]  /*0420*/  BSSY.RECONVERGENT B0, `(.L_x_100) ;  /* 0x000000d000007945 */ /* 0x000fe20003800200 */
        /* <DEDUP_REMOVED lines=9> */
[----:B------:R-:W-:-:S07]  /*04c0*/  MOV R8, 0x4e0 ;  /* 0x000004e000087802 */ /* 0x000fce0000000f00 */
[----:B------:R-:W-:Y:S05]  /*04d0*/  CALL.REL.NOINC `($__internal_8_$__cuda_sm3x_div_rn_noftz_f32_slowpath) ;  /* 0x0000001c00687944 */ /* 0x000fea0003c00000 */
[----:B------:R-:W-:-:S07]  /*04e0*/  IMAD.MOV.U32 R8, RZ, RZ, R0 ;  /* 0x000000ffff087224 */ /* 0x000fce00078e0000 */
.L_x_101:
[----:B------:R-:W-:Y:S05]  /*04f0*/  BSYNC.RECONVERGENT B0 ;  /* 0x0000000000007941 */ /* 0x000fea0003800200 */
.L_x_100:
[----:B------:R0:W1:Y:S01]  /*0500*/  F2F.F64.F32 R6, R8 ;  /* 0x0000000800067310 */ /* 0x0000620000201800 */
[----:B------:R-:W-:Y:S01]  /*0510*/  IMAD.MOV.U32 R10, RZ, RZ, -0x24b905a1 ;  /* 0xdb46fa5fff0a7424 */ /* 0x000fe200078e00ff */
[----:B------:R-:W-:Y:S01]  /*0520*/  UMOV UR6, 0xfba6f279 ;  /* 0xfba6f27900067882 */ /* 0x000fe20000000000 */
[----:B------:R-:W-:Y:S01]  /*0530*/  IMAD.MOV.U32 R11, RZ, RZ, 0x3d47088f ;  /* 0x3d47088fff0b7424 */ /* 0x000fe200078e00ff */
[----:B------:R-:W-:Y:S01]  /*0540*/  UMOV UR7, 0x3cf0679a ;  /* 0x3cf0679a00077882 */ /* 0x000fe20000000000 */
[----:B------:R-:W-:Y:S02]  /*0550*/  IMAD.MOV.U32 R16, RZ, RZ, -0x7649667 ;  /* 0xf89b6999ff107424 */ /* 0x000fe400078e00ff */
[----:B------:R-:W-:Y:S01]  /*0560*/  FADD R2, R5, -R2 ;  /* 0x8000000205027221 */ /* 0x000fe20000000000 */
[----:B------:R-:W-:Y:S01]  /*0570*/  IMAD.MOV.U32 R17, RZ, RZ, 0x3e928a27 ;  /* 0x3e928a27ff117424 */ /* 0x000fe200078e00ff */
[----:B0-----:R-:W-:Y:S01]  /*0580*/  SHF.R.U32.HI R8, RZ, 0x1f, R8 ;  /* 0x0000001fff087819 */ /* 0x001fe20000011608 */
[----:B------:R-:W-:Y:S01]  /*0590*/  BSSY.RECONVERGENT B0, `(.L_x_102) ;  /* 0x0000088000007945 */ /* 0x000fe20003800200 */
        /* <DEDUP_REMOVED lines=83> */
[----:B0-----:R0:W1:Y:S04]  /*0ad0*/  F2F.F64.F32 R12, R0 ;  /* 0x00000000000c7310 */ /* 0x0010680000201800 */
[----:B------:R-:W-:Y:S01]  /*0ae0*/  DFMA R16, R10, R16, UR6 ;  /* 0x000000060a107e2b */ /* 0x000fe20008000010 */
[----:B------:R-:W-:Y:S01]  /*0af0*/  UMOV UR6, 0x6b0ac45a ;  /* 0x6b0ac45a00067882 */ /* 0x000fe20000000000 */
[----:B------:R-:W-:-:S02]  /*0b00*/  UMOV UR7, 0x3efa019a ;  /* 0x3efa019a00077882 */ /* 0x000fc40000000000 */
[----:B0-----:R-:W0:Y:S04]  /*0b10*/  MUFU.RCP R0, R3 ;  /* 0x0000000300007308 */ /* 0x001e280000001000 */
[----:B------:R-:W-:Y:S01]  /*0b20*/  DFMA R16, R10, R16, UR6 ;  /* 0x000000060a107e2b */ /* 0x000fe20008000010 */
[----:B------:R-:W-:Y:S01]  /*0b30*/  UMOV UR6, 0x17eed94f ;  /* 0x17eed94f00067882 */ /* 0x000fe20000000000 */
[----:B------:R-:W-:-:S06]  /*0b40*/  UMOV UR7, 0x3f2a01a0 ;  /* 0x3f2a01a000077882 */ /* 0x000fcc0000000000 */
[----:B------:R-:W-:Y:S01]  /*0b50*/  DFMA R16, R10, R16, UR6 ;  /* 0x000000060a107e2b */ /* 0x000fe20008000010 */
[----:B------:R-:W-:Y:S01]  /*0b60*/  UMOV UR6, 0x17f2a71b ;  /* 0x17f2a71b00067882 */ /* 0x000fe20000000000 */
[----:B------:R-:W-:Y:S01]  /*0b70*/  UMOV UR7, 0x3f56c16c ;  /* 0x3f56c16c00077882 */ /* 0x000fe20000000000 */
[----:B0-----:R-:W-:-:S05]  /*0b80*/  FFMA R9, -R3, R0, 1 ;  /* 0x3f80000003097423 */ /* 0x001fca0000000100 */
[----:B------:R-:W-:Y:S01]  /*0b90*/  DFMA R16, R10, R16, UR6 ;  /* 0x000000060a107e2b */ /* 0x000fe20008000010 */
[----:B------:R-:W-:Y:S01]  /*0ba0*/  UMOV UR6, 0x111173c4 ;  /* 0x111173c400067882 */ /* 0x000fe20000000000 */
[----:B------:R-:W-:Y:S01]  /*0bb0*/  UMOV UR7, 0x3f811111 ;  /* 0x3f81111100077882 */ /* 0x000fe20000000000 */
[----:B------:R-:W-:-:S04]  /*0bc0*/  FFMA R0, R0, R9, R0 ;  /* 0x0000000900007223 */ /* 0x000fc80000000000 */
[----:B------:R-:W-:Y:S01]  /*0bd0*/  FFMA R9, R0, R2, RZ ;  /* 0x0000000200097223 */ /* 0x000fe200000000ff */
        /* <DEDUP_REMOVED lines=15> */
[----:B-1----:R-:W-:-:S06]  /*0cd0*/  DADD R16, -R12, 1 ;  /* 0x3ff000000c107429 */ /* 0x002fcc0000000100 */
[----:B------:R-:W-:-:S08]  /*0ce0*/  DADD R14, R10, R14 ;  /* 0x000000000a0e7229 */ /* 0x000fd0000000000e */
[----:B------:R-:W-:-:S10]  /*0cf0*/  DFMA R14, -R14, R12, R16 ;  /* 0x0000000c0e0e722b */ /* 0x000fd40000000110 */
[----:B------:R-:W-:Y:S02]  /*0d00*/  FSEL R6, R14, RZ, !P0 ;  /* 0x000000ff0e067208 */ /* 0x000fe40004000000 */
[----:B------:R-:W-:Y:S02]  /*0d10*/  FSEL R7, R15, 1.875, !P0 ;  /* 0x3ff000000f077808 */ /* 0x000fe40004000000 */
[----:B------:R-:W-:Y:S01]  /*0d20*/  ISETP.NE.U32.AND P0, PT, R8, 0x1, PT ;  /* 0x000000010800780c */ /* 0x000fe20003f05070 */
[----:B------:R-:W-:-:S03]  /*0d30*/  FFMA R8, -R3, R9, R2 ;  /* 0x0000000903087223 */ /* 0x000fc60000000102 */
[--C-:B------:R-:W-:Y:S01]  /*0d40*/  DADD R10, -RZ, -|R6|.reuse ;  /* 0x00000000ff0a7229 */ /* 0x100fe20000000d06 */
[----:B------:R-:W-:Y:S01]  /*0d50*/  FFMA R0, R0, R8, R9 ;  /* 0x0000000800007223 */ /* 0x000fe20000000009 */
[----:B------:R-:W-:-:S10]  /*0d60*/  DADD R6, -RZ, |R6| ;  /* 0x00000000ff067229 */ /* 0x000fd40000000506 */
[----:B------:R-:W-:Y:S02]  /*0d70*/  FSEL R6, R10, R6, !P0 ;  /* 0x000000060a067208 */ /* 0x000fe40004000000 */
[----:B------:R-:W-:Y:S01]  /*0d80*/  FSEL R7, R11, R7, !P0 ;  /* 0x000000070b077208 */ /* 0x000fe20004000000 */
[----:B------:R-:W0:Y:S05]  /*0d90*/  FCHK P0, R2, R3 ;  /* 0x0000000302007302 */ /* 0x000e2a0000000000 */
[----:B------:R-:W-:-:S08]  /*0da0*/  DADD R6, -R6, 1 ;  /* 0x3ff0000006067429 */ /* 0x000fd00000000100 */
[----:B------:R-:W-:-:S10]  /*0db0*/  DMUL R6, R6, 0.5 ;  /* 0x3fe0000006067828 */ /* 0x000fd40000000000 */
[----:B------:R1:W2:Y:S01]  /*0dc0*/  F2F.F32.F64 R6, R6 ;  /* 0x0000000600067310 */ /* 0x0002a20000301000 */
[----:B0-----:R-:W-:Y:S05]  /*0dd0*/  @!P0 BRA `(.L_x_103) ;  /* 0x00000000000c8947 */ /* 0x001fea0003800000 */
[----:B------:R-:W-:Y:S01]  /*0de0*/  IMAD.MOV.U32 R0, RZ, RZ, R2 ;  /* 0x000000ffff007224 */ /* 0x000fe200078e0002 */
[----:B------:R-:W-:-:S07]  /*0df0*/  MOV R8, 0xe10 ;  /* 0x00000e1000087802 */ /* 0x000fce0000000f00 */
[----:B-12---:R-:W-:Y:S05]  /*0e00*/  CALL.REL.NOINC `($__internal_8_$__cuda_sm3x_div_rn_noftz_f32_slowpath) ;  /* 0x00000014001c7944 */ /* 0x006fea0003c00000 */
.L_x_103:
[----:B------:R-:W-:Y:S05]  /*0e10*/  BSYNC.RECONVERGENT B0 ;  /* 0x0000000000007941 */ /* 0x000fea0003800200 */
.L_x_102:
[----:B------:R0:W3:Y:S01]  /*0e20*/  F2F.F64.F32 R2, R0 ;  /* 0x0000000000027310 */ /* 0x0000e20000201800 */
[----:B------:R-:W-:Y:S01]  /*0e30*/  IMAD.MOV.U32 R8, RZ, RZ, -0x24b905a1 ;  /* 0xdb46fa5fff087424 */ /* 0x000fe200078e00ff */
[----:B------:R-:W-:Y:S01]  /*0e40*/  UMOV UR6, 0xfba6f279 ;  /* 0xfba6f27900067882 */ /* 0x000fe20000000000 */
[----:B------:R-:W-:Y:S01]  /*0e50*/  IMAD.MOV.U32 R9, RZ, RZ, 0x3d47088f ;  /* 0x3d47088fff097424 */ /* 0x000fe200078e00ff */
[----:B------:R-:W-:Y:S01]  /*0e60*/  UMOV UR7, 0x3cf0679a ;  /* 0x3cf0679a00077882 */ /* 0x000fe20000000000 */
[----:B------:R-:W-:Y:S01]  /*0e70*/  IMAD.MOV.U32 R14, RZ, RZ, -0x7649667 ;  /* 0xf89b6999ff0e7424 */ /* 0x000fe200078e00ff */
[----:B------:R-:W4:Y:S01]  /*0e80*/  LDCU UR8, c[0x3][0x48] ;  /* 0x00c00900ff0877ac */ /* 0x000f220008000800 */
[----:B------:R-:W-:Y:S01]  /*0e90*/  IMAD.MOV.U32 R15, RZ, RZ, 0x3e928a27 ;  /* 0x3e928a27ff0f7424 */ /* 0x000fe200078e00ff */
[----:B0-----:R-:W-:Y:S01]  /*0ea0*/  SHF.R.U32.HI R0, RZ, 0x1f, R0 ;  /* 0x0000001fff007819 */ /* 0x001fe20000011600 */
[----:B---3--:R-:W-:Y:S01]  /*0eb0*/  DFMA R8, |R2|, -UR6, R8 ;  /* 0x8000000602087c2b */ /* 0x008fe20008000208 */
        /* <DEDUP_REMOVED lines=69> */
[----:B-1----:R-:W0:Y:S02]  /*1310*/  F2F.F32.F64 R7, -R12 ;  /* 0x8000000c00077310 */ /* 0x002e240000301000 */
        /* <DEDUP_REMOVED lines=26> */
[C---:B------:R-:W-:Y:S01]  /*14c0*/  DFMA R16, R8.reuse, R14, UR6 ;  /* 0x0000000608107e2b */ /* 0x040fe2000800000e */
[----:B------:R-:W-:Y:S01]  /*14d0*/  UMOV UR6, 0x55555540 ;  /* 0x5555554000067882 */ /* 0x000fe20000000000 */
[----:B------:R-:W-:Y:S01]  /*14e0*/  UMOV UR7, 0x3fc55555 ;  /* 0x3fc5555500077882 */ /* 0x000fe20000000000 */
[----:B----4-:R-:W1:Y:S05]  /*14f0*/  F2F.F64.F32 R14, UR8 ;  /* 0x00000008000e7d10 */ /* 0x010e6a0008201800 */
[----:B------:R-:W-:Y:S01]  /*1500*/  DFMA R16, R8, R16, UR6 ;  /* 0x0000000608107e2b */ /* 0x000fe20008000010 */
[----:B------:R-:W-:Y:S01]  /*1510*/  UMOV UR6, 0x5 ;  /* 0x0000000500067882 */ /* 0x000fe20000000000 */
[----:B------:R-:W-:-:S06]  /*1520*/  UMOV UR7, 0x3fe00000 ;  /* 0x3fe0000000077882 */ /* 0x000fcc0000000000 */
[----:B------:R-:W-:Y:S01]  /*1530*/  DFMA R18, R8, R16, UR6 ;  /* 0x0000000608127e2b */ /* 0x000fe20008000010 */
[----:B------:R-:W-:Y:S01]  /*1540*/  UMOV UR6, 0x8dc96626 ;  /* 0x8dc9662600067882 */ /* 0x000fe20000000000 */
[----:B------:R-:W-:Y:S01]  /*1550*/  DFMA R16, |R2|, R10, R12 ;  /* 0x0000000a0210722b */ /* 0x000fe2000000020c */
[----:B------:R-:W-:Y:S01]  /*1560*/  UMOV UR7, 0x4017afb4 ;  /* 0x4017afb400077882 */ /* 0x000fe20000000000 */
[----:B0-----:R-:W0:Y:S01]  /*1570*/  F2F.F64.F32 R12, R7 ;  /* 0x00000007000c7310 */ /* 0x001e220000201800 */
[----:B-1----:R-:W-:Y:S01]  /*1580*/  DADD R10, R14, R14 ;  /* 0x000000000e0a7229 */ /* 0x002fe2000000000e */
[----:B------:R-:W-:Y:S02]  /*1590*/  IMAD.MOV.U32 R14, RZ, RZ, 0x1 ;  /* 0x00000001ff0e7424 */ /* 0x000fe400078e00ff */
[----:B------:R-:W-:Y:S02]  /*15a0*/  DMUL R18, R8, R18 ;  /* 0x0000001208127228 */ /* 0x000fe40000000000 */
[----:B------:R-:W-:Y:S01]  /*15b0*/  DSETP.GE.AND P0, PT, |R2|, UR6, PT ;  /* 0x0000000602007e2a */ /* 0x000fe2000bf06200 */
[----:B------:R-:W1:Y:S01]  /*15c0*/  LDCU UR6, c[0x3][0x5c] ;  /* 0x00c00b80ff0677ac */ /* 0x000e620008000800 */
[----:B------:R-:W3:Y:S04]  /*15d0*/  MUFU.RCP64H R15, R11 ;  /* 0x0000000b000f7308 */ /* 0x000ee80000001800 */
[----:B------:R-:W-:-:S02]  /*15e0*/  DFMA R16, R8, R18, -R16 ;  /* 0x000000120810722b */ /* 0x000fc40000000810 */
[----:B0-----:R-:W-:-:S06]  /*15f0*/  DADD R18, -R12, 1 ;  /* 0x3ff000000c127429 */ /* 0x001fcc0000000100 */
[----:B------:R-:W-:Y:S02]  /*1600*/  DADD R16, R8, R16 ;  /* 0x0000000008107229 */ /* 0x000fe40000000010 */
[----:B---3--:R-:W-:-:S06]  /*1610*/  DFMA R8, -R10, R14, 1 ;  /* 0x3ff000000a08742b */ /* 0x008fcc000000010e */
[----:B------:R-:W-:Y:S02]  /*1620*/  DFMA R16, -R16, R12, R18 ;  /* 0x0000000c1010722b */ /* 0x000fe40000000112 */
[----:B------:R-:W-:-:S08]  /*1630*/  DFMA R8, R8, R8, R8 ;  /* 0x000000080808722b */ /* 0x000fd00000000008 */
[----:B------:R-:W-:Y:S02]  /*1640*/  FSEL R2, R16, RZ, !P0 ;  /* 0x000000ff10027208 */ /* 0x000fe40004000000 */
[----:B------:R-:W-:Y:S01]  /*1650*/  FSEL R3, R17, 1.875, !P0 ;  /* 0x3ff0000011037808 */ /* 0x000fe20004000000 */
[----:B------:R-:W-:Y:S01]  /*1660*/  DFMA R14, R14, R8, R14 ;  /* 0x000000080e0e722b */ /* 0x000fe2000000000e */
[----:B------:R-:W-:Y:S01]  /*1670*/  ISETP.NE.U32.AND P0, PT, R0, 0x1, PT ;  /* 0x000000010000780c */ /* 0x000fe20003f05070 */
[----:B-1----:R-:W0:Y:S03]  /*1680*/  F2F.F64.F32 R8, UR6 ;  /* 0x0000000600087d10 */ /* 0x002e260008201800 */
[--C-:B------:R-:W-:Y:S02]  /*1690*/  DADD R12, -RZ, -|R2|.reuse ;  /* 0x00000000ff0c7229 */ /* 0x100fe40000000d02 */
[----:B------:R-:W-:-:S02]  /*16a0*/  DADD R2, -RZ, |R2| ;  /* 0x00000000ff027229 */ /* 0x000fc40000000502 */
[----:B------:R-:W-:-:S08]  /*16b0*/  DFMA R16, -R10, R14, 1 ;  /* 0x3ff000000a10742b */ /* 0x000fd0000000010e */
[----:B------:R-:W-:Y:S01]  /*16c0*/  FSEL R2, R12, R2, !P0 ;  /* 0x000000020c027208 */ /* 0x000fe20004000000 */
[----:B------:R-:W-:Y:S01]  /*16d0*/  DFMA R16, R14, R16, R14 ;  /* 0x000000100e10722b */ /* 0x000fe2000000000e */
[----:B------:R-:W-:Y:S02]  /*16e0*/  FSEL R3, R13, R3, !P0 ;  /* 0x000000030d037208 */ /* 0x000fe40004000000 */
[----:B0-----:R-:W-:-:S04]  /*16f0*/  FSETP.GEU.AND P1, PT, |R9|, 6.5827683646048100446e-37, PT ;  /* 0x036000000900780b */ /* 0x001fc80003f2e200 */
[----:B------:R-:W-:Y:S02]  /*1700*/  DADD R2, -R2, 1 ;  /* 0x3ff0000002027429 */ /* 0x000fe40000000100 */
[----:B------:R-:W-:-:S06]  /*1710*/  DMUL R14, R8, R16 ;  /* 0x00000010080e7228 */ /* 0x000fcc0000000000 */
[----:B------:R-:W-:Y:S02]  /*1720*/  DMUL R12, R2, 0.5 ;  /* 0x3fe00000020c7828 */ /* 0x000fe40000000000 */
[----:B------:R-:W-:-:S08]  /*1730*/  DFMA R2, -R10, R14, R8 ;  /* 0x0000000e0a02722b */ /* 0x000fd00000000108 */
[----:B------:R-:W0:Y:S01]  /*1740*/  F2F.F32.F64 R12, R12 ;  /* 0x0000000c000c7310 */ /* 0x000e220000301000 */
[----:B------:R-:W-:-:S10]  /*1750*/  DFMA R2, R16, R2, R14 ;  /* 0x000000021002722b */ /* 0x000fd4000000000e */
[----:B------:R-:W-:Y:S01]  /*1760*/  FFMA R0, RZ, R11, R3 ;  /* 0x0000000bff007223 */ /* 0x000fe20000000003 */
[----:B0-----:R-:W-:-:S04]  /*1770*/  FADD R7, -R12, 1 ;  /* 0x3f8000000c077421 */ /* 0x001fc80000000100 */
[----:B------:R-:W-:Y:S01]  /*1780*/  FSETP.GT.AND P0, PT, |R0|, 1.469367938527859385e-39, PT ;  /* 0x001000000000780b */ /* 0x000fe20003f04200 */
[----:B--2---:R-:W-:-:S06]  /*1790*/  FADD R6, R6, R7 ;  /* 0x0000000706067221 */ /* 0x004fcc0000000000 */
[----:B------:R-:W0:Y:S06]  /*17a0*/  F2F.F64.F32 R6, R6 ;  /* 0x0000000600067310 */ /* 0x000e2c0000201800 */
[----:B------:R-:W-:Y:S05]  /*17b0*/  @P0 BRA P1, `(.L_x_104) ;  /* 0x0000000000200947 */ /* 0x000fea0000800000 */
[----:B------:R-:W-:Y:S01]  /*17c0*/  IMAD.MOV.U32 R12, RZ, RZ, R8 ;  /* 0x000000ffff0c7224 */ /* 0x000fe200078e0008 */
[----:B------:R-:W-:Y:S01]  /*17d0*/  MOV R0, 0x1820 ;  /* 0x0000182000007802 */ /* 0x000fe20000000f00 */
[----:B------:R-:W-:Y:S02]  /*17e0*/  IMAD.MOV.U32 R13, RZ, RZ, R9 ;  /* 0x000000ffff0d7224 */ /* 0x000fe400078e0009 */
[----:B------:R-:W-:Y:S02]  /*17f0*/  IMAD.MOV.U32 R8, RZ, RZ, R10 ;  /* 0x000000ffff087224 */ /* 0x000fe400078e000a */
[----:B------:R-:W-:-:S07]  /*1800*/  IMAD.MOV.U32 R9, RZ, RZ, R11 ;  /* 0x000000ffff097224 */ /* 0x000fce00078e000b */
[----:B0-----:R-:W-:Y:S05]  /*1810*/  CALL.REL.NOINC `($__internal_7_$__cuda_sm20_div_rn_f64_full) ;  /* 0x0000000400247944 */ /* 0x001fea0003c00000 */
[----:B------:R-:W-:Y:S02]  /*1820*/  IMAD.MOV.U32 R2, RZ, RZ, R16 ;  /* 0x000000ffff027224 */ /* 0x000fe400078e0010 */
[----:B------:R-:W-:-:S07]  /*1830*/  IMAD.MOV.U32 R3, RZ, RZ, R17 ;  /* 0x000000ffff037224 */ /* 0x000fce00078e0011 */
.L_x_104:
[----:B------:R-:W1:Y:S01]  /*1840*/  LDC R0, c[0x3][0x4c] ;  /* 0x00c01300ff007b82 */ /* 0x000e620000000800 */
[----:B------:R-:W2:Y:S01]  /*1850*/  LDCU UR6, c[0x3][0x54] ;  /* 0x00c00a80ff0677ac */ /* 0x000ea20008000800 */
[----:B0-----:R-:W-:Y:S01]  /*1860*/  DMUL R6, R6, R2 ;  /* 0x0000000206067228 */ /* 0x001fe20000000000 */
[----:B-1----:R-:W-:-:S04]  /*1870*/  FMUL R0, R0, R0 ;  /* 0x0000000000007220 */ /* 0x002fc80000400000 */
[----:B--2---:R-:W-:-:S04]  /*1880*/  FMUL R0, R0, UR6 ;  /* 0x0000000600007c20 */ /* 0x004fc80008400000 */
        /* <DEDUP_REMOVED lines=14> */
[----:B------:R-:W-:Y:S05]  /*1970*/  CALL.REL.NOINC `($__internal_6_$__cuda_sm20_dblrcp_rn_slowpath_v3) ;  /* 0x0000000000347944 */ /* 0x000fea0003c00000 */
[----:B------:R-:W-:Y:S02]  /*1980*/  IMAD.MOV.U32 R2, RZ, RZ, R10 ;  /* 0x000000ffff027224 */ /* 0x000fe400078e000a */
[----:B------:R-:W-:-:S07]  /*1990*/  IMAD.MOV.U32 R3, RZ, RZ, R11 ;  /* 0x000000ffff037224 */ /* 0x000fce00078e000b */
.L_x_105:
[----:B------:R-:W0:Y:S01]  /*19a0*/  LDCU UR6, c[0x3][0x58] ;  /* 0x00c00b00ff0677ac */ /* 0x000e220008000800 */
[----:B------:R-:W-:Y:S01]  /*19b0*/  F2F.F64.F32 R8, |R5| ;  /* 0x4000000500087310 */ /* 0x000fe20000201800 */
[----:B------:R-:W-:-:S07]  /*19c0*/  DMUL R6, R6, R2 ;  /* 0x0000000206067228 */ /* 0x000fce0000000000 */
[----:B0-----:R-:W0:Y:S02]  /*19d0*/  F2F.F64.F32 R10, UR6 ;  /* 0x00000006000a7d10 */ /* 0x001e240008201800 */
[----:B0-----:R-:W-:-:S08]  /*19e0*/  DFMA R8, R10, 0.5, R8 ;  /* 0x3fe000000a08782b */ /* 0x001fd00000000008 */
[----:B------:R-:W-:-:S11]  /*19f0*/  DMUL R6, R8, R6 ;  /* 0x0000000608067228 */ /* 0x000fd60000000000 */
.L_x_99:
[----:B------:R-:W0:Y:S01]  /*1a00*/  LDC.64 R2, c[0x0][0x390] ;  /* 0x0000e400ff027b82 */ /* 0x000e220000000a00 */
[----:B------:R-:W1:Y:S01]  /*1a10*/  F2F.F32.F64 R7, R6 ;  /* 0x0000000600077310 */ /* 0x000e620000301000 */
[----:B0-----:R-:W-:-:S05]  /*1a20*/  IMAD.WIDE.U32 R4, R4, 0x4, R2 ;  /* 0x0000000404047825 */ /* 0x001fca00078e0002 */
[----:B-1----:R-:W-:Y:S01]  /*1a30*/  STG.E desc[UR4][R4.64], R7 ;  /* 0x0000000704007986 */ /* 0x002fe2000c101904 */
[----:B------:R-:W-:Y:S05]  /*1a40*/  EXIT ;  /* 0x000000000000794d */ /* 0x000fea0003800000 */
        .weak           $__internal_6_$__cuda_sm20_dblrcp_rn_slowpath_v3
        .type           $__internal_6_$__cuda_sm20_dblrcp_rn_slowpath_v3,@function
        .size           $__internal_6_$__cuda_sm20_dblrcp_rn_slowpath_v3,($__internal_7_$__cuda_sm20_div_rn_f64_full - $__internal_6_$__cuda_sm20_dblrcp_rn_slowpath_v3)
$__internal_6_$__cuda_sm20_dblrcp_rn_slowpath_v3:
[----:B------:R-:W-:-:S14]  /*1a50*/  DSETP.GTU.AND P0, PT, |R8|, +INF , PT ;  /* 0x7ff000000800742a */ /* 0x000fdc0003f0c200 */
[----:B------:R-:W-:Y:S05]  /*1a60*/  @P0 BRA `(.L_x_106) ;  /* 0x00000000007c0947 */ /* 0x000fea0003800000 */
[----:B------:R-:W-:-:S05]  /*1a70*/  LOP3.LUT R13, R9, 0x7fffffff, RZ, 0xc0, !PT ;  /* 0x7fffffff090d7812 */ /* 0x000fca00078ec0ff */
[----:B------:R-:W-:-:S05]  /*1a80*/  VIADD R10, R13, 0xffffffff ;  /* 0xffffffff0d0a7836 */ /* 0x000fca0000000000 */
[----:B------:R-:W-:-:S13]  /*1a90*/  ISETP.GE.U32.AND P0, PT, R10, 0x7fefffff, PT ;  /* 0x7fefffff0a00780c */ /* 0x000fda0003f06070 */
[----:B------:R-:W-:Y:S01]  /*1aa0*/  @P0 LOP3.LUT R11, R9, 0x7ff00000, RZ, 0x3c, !PT ;  /* 0x7ff00000090b0812 */ /* 0x000fe200078e3cff */
[----:B------:R-:W-:Y:S01]  /*1ab0*/  @P0 IMAD.MOV.U32 R10, RZ, RZ, RZ ;  /* 0x000000ffff0a0224 */ /* 0x000fe200078e00ff */
        /* <DEDUP_REMOVED lines=16> */
.L_x_108:
[----:B------:R-:W-:Y:S01]  /*1bc0*/  DMUL R8, R8, 8.11296384146066816958e+31 ;  /* 0x4690000008087828 */ /* 0x000fe20000000000 */
[----:B------:R-:W-:-:S05]  /*1bd0*/  IMAD.MOV.U32 R10, RZ, RZ, R12 ;  /* 0x000000ffff0a7224 */ /* 0x000fca00078e000c */
        /* <DEDUP_REMOVED lines=8> */
.L_x_106:
[----:B------:R-:W-:Y:S01]  /*1c60*/  LOP3.LUT R11, R9, 0x80000, RZ, 0xfc, !PT ;  /* 0x00080000090b7812 */ /* 0x000fe200078efcff */
[----:B------:R-:W-:-:S07]  /*1c70*/  IMAD.MOV.U32 R10, RZ, RZ, R8 ;  /* 0x000000ffff0a7224 */ /* 0x000fce00078e0008 */
.L_x_107:
[----:B------:R-:W-:Y:S02]  /*1c80*/  IMAD.MOV.U32 R8, RZ, RZ, R0 ;  /* 0x000000ffff087224 */ /* 0x000fe400078e0000 */
[----:B------:R-:W-:-:S04]  /*1c90*/  IMAD.MOV.U32 R9, RZ, RZ, 0x0 ;  /* 0x00000000ff097424 */ /* 0x000fc800078e00ff */
[----:B------:R-:W-:Y:S05]  /*1ca0*/  RET.REL.NODEC R8 `(blDOS_vec) ;  /* 0xffffffe008d47950 */ /* 0x000fea0003c3ffff */
        .weak           $__internal_7_$__cuda_sm20_div_rn_f64_full
        .type           $__internal_7_$__cuda_sm20_div_rn_f64_full,@function
        .size           $__internal_7_$__cuda_sm20_div_rn_f64_full,($__internal_8_$__cuda_sm3x_div_rn_noftz_f32_slowpath - $__internal_7_$__cuda_sm20_div_rn_f64_full)
$__internal_7_$__cuda_sm20_div_rn_f64_full:
[C---:B------:R-:W-:Y:S01]  /*1cb0*/  FSETP.GEU.AND P0, PT, |R9|.reuse, 1.469367938527859385e-39, PT ;  /* 0x001000000900780b */ /* 0x040fe20003f0e200 */
[----:B------:R-:W-:Y:S01]  /*1cc0*/  IMAD.MOV.U32 R14, RZ, RZ, 0x1 ;  /* 0x00000001ff0e7424 */ /* 0x000fe200078e00ff */
[C---:B------:R-:W-:Y:S01]  /*1cd0*/  LOP3.LUT R2, R9.reuse, 0x800fffff, RZ, 0xc0, !PT ;  /* 0x800fffff09027812 */ /* 0x040fe200078ec0ff */
[----:B------:R-:W-:Y:S01]  /*1ce0*/  IMAD.MOV.U32 R19, RZ, RZ, 0x1ca00000 ;  /* 0x1ca00000ff137424 */ /* 0x000fe200078e00ff */
[----:B------:R-:W-:Y:S02]  /*1cf0*/  LOP3.LUT R21, R9, 0x7ff00000, RZ, 0xc0, !PT ;  /* 0x7ff0000009157812 */ /* 0x000fe400078ec0ff */
[----:B------:R-:W-:Y:S01]  /*1d00*/  LOP3.LUT R3, R2, 0x3ff00000, RZ, 0xfc, !PT ;  /* 0x3ff0000002037812 */ /* 0x000fe200078efcff */
[----:B------:R-:W-:-:S06]  /*1d10*/  IMAD.MOV.U32 R2, RZ, RZ, R8 ;  /* 0x000000ffff027224 */ /* 0x000fcc00078e0008 */
[----:B------:R-:W-:-:S06]  /*1d20*/  @!P0 DMUL R2, R8, 8.98846567431157953865e+307 ;  /* 0x7fe0000008028828 */ /* 0x000fcc0000000000 */
[----:B------:R-:W0:Y:S02]  /*1d30*/  MUFU.RCP64H R15, R3 ;  /* 0x00000003000f7308 */ /* 0x000e240000001800 */
[----:B0-----:R-:W-:-:S08]  /*1d40*/  DFMA R10, R14, -R2, 1 ;  /* 0x3ff000000e0a742b */ /* 0x001fd00000000802 */
[----:B------:R-:W-:-:S08]  /*1d50*/  DFMA R10, R10, R10, R10 ;  /* 0x0000000a0a0a722b */ /* 0x000fd0000000000a */
[----:B------:R-:W-:Y:S01]  /*1d60*/  DFMA R14, R14, R10, R14 ;  /* 0x0000000a0e0e722b */ /* 0x000fe2000000000e */
[----:B------:R-:W-:Y:S02]  /*1d70*/  IMAD.MOV.U32 R11, RZ, RZ, R13 ;  /* 0x000000ffff0b7224 */ /* 0x000fe400078e000d */
[----:B------:R-:W-:-:S03]  /*1d80*/  IMAD.MOV.U32 R10, RZ, RZ, R12 ;  /* 0x000000ffff0a7224 */ /* 0x000fc600078e000c */
[----:B------:R-:W-:Y:S02]  /*1d90*/  LOP3.LUT R18, R11, 0x7ff00000, RZ, 0xc0, !PT ;  /* 0x7ff000000b127812 */ /* 0x000fe400078ec0ff */
[----:B------:R-:W-:Y:S01]  /*1da0*/  DFMA R16, R14, -R2, 1 ;  /* 0x3ff000000e10742b */ /* 0x000fe20000000802 */
[----:B------:R-:W-:Y:S01]  /*1db0*/  IMAD.MOV.U32 R12, RZ, RZ, R10 ;  /* 0x000000ffff0c7224 */ /* 0x000fe200078e000a */
[----:B------:R-:W-:Y:S01]  /*1dc0*/  ISETP.GE.U32.AND P1, PT, R18, R21, PT ;  /* 0x000000151200720c */ /* 0x000fe20003f26070 */
[----:B------:R-:W-:-:S03]  /*1dd0*/  IMAD.MOV.U32 R22, RZ, RZ, R18 ;  /* 0x000000ffff167224 */ /* 0x000fc600078e0012 */
[----:B------:R-:W-:Y:S02]  /*1de0*/  SEL R13, R19, 0x63400000, !P1 ;  /* 0x63400000130d7807 */ /* 0x000fe40004800000 */
[----:B------:R-:W-:Y:S01]  /*1df0*/  DFMA R14, R14, R16, R14 ;  /* 0x000000100e0e722b */ /* 0x000fe2000000000e */
[----:B------:R-:W-:Y:S02]  /*1e00*/  FSETP.GEU.AND P1, PT, |R11|, 1.469367938527859385e-39, PT ;  /* 0x001000000b00780b */ /* 0x000fe40003f2e200 */
[----:B------:R-:W-:-:S11]  /*1e10*/  LOP3.LUT R13, R13, 0x800fffff, R11, 0xf8, !PT ;  /* 0x800fffff0d0d7812 */ /* 0x000fd600078ef80b */
[----:B------:R-:W-:Y:S05]  /*1e20*/  @P1 BRA `(.L_x_109) ;  /* 0x0000000000201947 */ /* 0x000fea0003800000 */
        /* <DEDUP_REMOVED lines=8> */
.L_x_109:
        /* <DEDUP_REMOVED lines=16> */
[----:B------:R-:W-:Y:S02]  /*1fb0*/  IMAD.MOV.U32 R10, RZ, RZ, RZ ;  /* 0x000000ffff0a7224 */ /* 0x000fe400078e00ff */
[----:B------:R-:W-:-:S06]  /*1fc0*/  VIADD R11, R18, 0x7fe00000 ;  /* 0x7fe00000120b7836 */ /* 0x000fcc0000000000 */
        /* <DEDUP_REMOVED lines=10> */
[----:B------:R-:W-:Y:S01]  /*2070*/  DMUL.RP R10, R14, R10 ;  /* 0x0000000a0e0a7228 */ /* 0x000fe20000008000 */
[----:B------:R-:W-:-:S06]  /*2080*/  IMAD.MOV.U32 R2, RZ, RZ, RZ ;  /* 0x000000ffff027224 */ /* 0x000fcc00078e00ff */
[----:B------:R-:W-:-:S03]  /*2090*/  DFMA R2, R16, -R2, R14 ;  /* 0x800000021002722b */ /* 0x000fc6000000000e */
[----:B------:R-:W-:-:S03]  /*20a0*/  LOP3.LUT R9, R11, R9, RZ, 0x3c, !PT ;  /* 0x000000090b097212 */ /* 0x000fc600078e3cff */
[----:B------:R-:W-:-:S04]  /*20b0*/  IADD3 R2, PT, PT, -R18, -0x43300000, RZ ;  /* 0xbcd0000012027810 */ /* 0x000fc80007ffe1ff */
[----:B------:R-:W-:-:S04]  /*20c0*/  FSETP.NEU.AND P0, PT, |R3|, R2, PT ;  /* 0x000000020300720b */ /* 0x000fc80003f0d200 */
[----:B------:R-:W-:Y:S02]  /*20d0*/  FSEL R16, R10, R16, !P0 ;  /* 0x000000100a107208 */ /* 0x000fe40004000000 */
[----:B------:R-:W-:Y:S01]  /*20e0*/  FSEL R17, R9, R17, !P0 ;  /* 0x0000001109117208 */ /* 0x000fe20004000000 */
[----:B------:R-:W-:Y:S06]  /*20f0*/  BRA `(.L_x_111) ;  /* 0x0000000000547947 */ /* 0x000fec0003800000 */
.L_x_110:
        /* <DEDUP_REMOVED lines=12> */
[----:B------:R-:W-:Y:S02]  /*21c0*/  @!P0 IMAD.MOV.U32 R16, RZ, RZ, RZ ;  /* 0x000000ffff108224 */ /* 0x000fe400078e00ff */
[----:B------:R-:W-:Y:S02]  /*21d0*/  @P0 IMAD.MOV.U32 R16, RZ, RZ, RZ ;  /* 0x000000ffff100224 */ /* 0x000fe400078e00ff */
[----:B------:R-:W-:Y:S01]  /*21e0*/  @P0 IMAD.MOV.U32 R17, RZ, RZ, R2 ;  /* 0x000000ffff110224 */ /* 0x000fe200078e0002 */
[----:B------:R-:W-:Y:S06]  /*21f0*/  BRA `(.L_x_111) ;  /* 0x0000000000147947 */ /* 0x000fec0003800000 */
.L_x_113:
[----:B------:R-:W-:Y:S01]  /*2200*/  LOP3.LUT R17, R9, 0x80000, RZ, 0xfc, !PT ;  /* 0x0008000009117812 */ /* 0x000fe200078efcff */
[----:B------:R-:W-:Y:S01]  /*2210*/  IMAD.MOV.U32 R16, RZ, RZ, R8 ;  /* 0x000000ffff107224 */ /* 0x000fe200078e0008 */
[----:B------:R-:W-:Y:S06]  /*2220*/  BRA `(.L_x_111) ;  /* 0x0000000000087947 */ /* 0x000fec0003800000 */
.L_x_112:
[----:B------:R-:W-:Y:S01]  /*2230*/  LOP3.LUT R17, R11, 0x80000, RZ, 0xfc, !PT ;  /* 0x000800000b117812 */ /* 0x000fe200078efcff */
[----:B------:R-:W-:-:S07]  /*2240*/  IMAD.MOV.U32 R16, RZ, RZ, R10 ;  /* 0x000000ffff107224 */ /* 0x000fce00078e000a */
.L_x_111:
[----:B------:R-:W-:Y:S02]  /*2250*/  IMAD.MOV.U32 R2, RZ, RZ, R0 ;  /* 0x000000ffff027224 */ /* 0x000fe400078e0000 */
[----:B------:R-:W-:-:S04]  /*2260*/  IMAD.MOV.U32 R3, RZ, RZ, 0x0 ;  /* 0x00000000ff037424 */ /* 0x000fc800078e00ff */
[----:B------:R-:W-:Y:S05]  /*2270*/  RET.REL.NODEC R2 `(blDOS_vec) ;  /* 0xffffffdc02607950 */ /* 0x000fea0003c3ffff */
        .weak           $__internal_8_$__cuda_sm3x_div_rn_noftz_f32_slowpath
        .type           $__internal_8_$__cuda_sm3x_div_rn_noftz_f32_slowpath,@function
        .size           $__internal_8_$__cuda_sm3x_div_rn_noftz_f32_slowpath,(.L_x_369 - $__internal_8_$__cuda_sm3x_div_rn_noftz_f32_slowpath)
$__internal_8_$__cuda_sm3x_div_rn_noftz_f32_slowpath:
[--C-:B------:R-:W-:Y:S01]  /*2280*/  SHF.R.U32.HI R9, RZ, 0x17, R3.reuse ;  /* 0x00000017ff097819 */ /* 0x100fe20000011603 */
[----:B------:R-:W-:Y:S01]  /*2290*/  BSSY.RECONVERGENT B1, `(.L_x_114) ;  /* 0x0000063000017945 */ /* 0x000fe20003800200 */
[----:B------:R-:W-:Y:S02]  /*22a0*/  SHF.R.U32.HI R7, RZ, 0x17, R0 ;  /* 0x00000017ff077819 */ /* 0x000fe40000011600 */
[----:B------:R-:W-:Y:S01]  /*22b0*/  LOP3.LUT R14, R9, 0xff, RZ, 0xc0, !PT ;  /* 0x000000ff090e7812 */ /* 0x000fe200078ec0ff */
[----:B------:R-:W-:Y:S01]  /*22c0*/  IMAD.MOV.U32 R9, RZ, RZ, R3 ;  /* 0x000000ffff097224 */ /* 0x000fe200078e0003 */
[----:B------:R-:W-:Y:S02]  /*22d0*/  LOP3.LUT R12, R7, 0xff, RZ, 0xc0, !PT ;  /* 0x000000ff070c7812 */ /* 0x000fe400078ec0ff */
[----:B------:R-:W-:-:S03]  /*22e0*/  IADD3 R11, PT, PT, R14, -0x1, RZ ;  /* 0xffffffff0e0b7810 */ /* 0x000fc60007ffe0ff */
        /* <DEDUP_REMOVED lines=28> */
.L_x_115:
[----:B------:R-:W-:Y:S01]  /*24b0*/  LEA R10, R14, 0xc0800000, 0x17 ;  /* 0xc08000000e0a7811 */ /* 0x000fe200078eb8ff */
[----:B------:R-:W-:Y:S04]  /*24c0*/  BSSY.RECONVERGENT B2, `(.L_x_120) ;  /* 0x0000036000027945 */ /* 0x000fe80003800200 */
[----:B------:R-:W-:Y:S02]  /*24d0*/  IMAD.IADD R10, R9, 0x1, -R10 ;  /* 0x00000001090a7824 */ /* 0x000fe400078e0a0a */
[----:B------:R-:W-:Y:S02]  /*24e0*/  VIADD R9, R12, 0xffffff81 ;  /* 0xffffff810c097836 */ /* 0x000fe40000000000 */
[----:B------:R0:W1:Y:S01]  /*24f0*/  MUFU.RCP R11, R10 ;  /* 0x0000000a000b7308 */ /* 0x0000620000001000 */
[----:B------:R-:W-:Y:S01]  /*2500*/  FADD.FTZ R13, -R10, -RZ ;  /* 0x800000ff0a0d7221 */ /* 0x000fe20000010100 */
[C---:B------:R-:W-:Y:S01]  /*2510*/  IMAD R0, R9.reuse, -0x800000, R0 ;  /* 0xff80000009007824 */ /* 0x040fe200078e0200 */
[----:B0-----:R-:W-:-:S05]  /*2520*/  IADD3 R10, PT, PT, R9, 0x7f, -R14 ;  /* 0x0000007f090a7810 */ /* 0x001fca0007ffe80e */
[----:B------:R-:W-:Y:S02]  /*2530*/  IMAD.IADD R10, R10, 0x1, R7 ;  /* 0x000000010a0a7824 */ /* 0x000fe400078e0207 */
[----:B-1----:R-:W-:-:S04]  /*2540*/  FFMA R12, R11, R13, 1 ;  /* 0x3f8000000b0c7423 */ /* 0x002fc8000000000d */
[----:B------:R-:W-:-:S04]  /*2550*/  FFMA R16, R11, R12, R11 ;  /* 0x0000000c0b107223 */ /* 0x000fc8000000000b */
[----:B------:R-:W-:-:S04]  /*2560*/  FFMA R11, R0, R16, RZ ;  /* 0x00000010000b7223 */ /* 0x000fc800000000ff */
[----:B------:R-:W-:-:S04]  /*2570*/  FFMA R12, R13, R11, R0 ;  /* 0x0000000b0d0c7223 */ /* 0x000fc80000000000 */
[----:B------:R-:W-:-:S04]  /*2580*/  FFMA R11, R16, R12, R11 ;  /* 0x0000000c100b7223 */ /* 0x000fc8000000000b */
[----:B------:R-:W-:-:S04]  /*2590*/  FFMA R12, R13, R11, R0 ;  /* 0x0000000b0d0c7223 */ /* 0x000fc80000000000 */
[----:B------:R-:W-:-:S05]  /*25a0*/  FFMA R0, R16, R12, R11 ;  /* 0x0000000c10007223 */ /* 0x000fca000000000b */
[----:B------:R-:W-:-:S04]  /*25b0*/  SHF.R.U32.HI R9, RZ, 0x17, R0 ;  /* 0x00000017ff097819 */ /* 0x000fc80000011600 */
[----:B------:R-:W-:-:S05]  /*25c0*/  LOP3.LUT R9, R9, 0xff, RZ, 0xc0, !PT ;  /* 0x000000ff09097812 */ /* 0x000fca00078ec0ff */
[----:B------:R-:W-:-:S04]  /*25d0*/  IMAD.IADD R13, R9, 0x1, R10 ;  /* 0x00000001090d7824 */ /* 0x000fc800078e020a */
[----:B------:R-:W-:-:S05]  /*25e0*/  VIADD R7, R13, 0xffffffff ;  /* 0xffffffff0d077836 */ /* 0x000fca0000000000 */
        /* <DEDUP_REMOVED lines=10> */
[CCC-:B------:R-:W-:Y:S01]  /*2690*/  FFMA.RM R10, R16.reuse, R12.reuse, R11.reuse ;  /* 0x0000000c100a7223 */ /* 0x1c0fe2000000400b */
[C---:B------:R-:W-:Y:S02]  /*26a0*/  ISETP.NE.AND P2, PT, R13.reuse, RZ, PT ;  /* 0x000000ff0d00720c */ /* 0x040fe40003f45270 */
[----:B------:R-:W-:Y:S02]  /*26b0*/  ISETP.NE.AND P1, PT, R13, RZ, PT ;  /* 0x000000ff0d00720c */ /* 0x000fe40003f25270 */
[----:B------:R-:W-:Y:S01]  /*26c0*/  LOP3.LUT R9, R7, 0x7fffff, RZ, 0xc0, !PT ;  /* 0x007fffff07097812 */ /* 0x000fe200078ec0ff */
[----:B------:R-:W-:Y:S01]  /*26d0*/  FFMA.RP R7, R16, R12, R11 ;  /* 0x0000000c10077223 */ /* 0x000fe2000000800b */
[----:B------:R-:W-:Y:S02]  /*26e0*/  VIADD R12, R13, 0x20 ;  /* 0x000000200d0c7836 */ /* 0x000fe40000000000 */
[----:B------:R-:W-:Y:S01]  /*26f0*/  LOP3.LUT R9, R9, 0x800000, RZ, 0xfc, !PT ;  /* 0x0080000009097812 */ /* 0x000fe200078efcff */
[----:B------:R-:W-:Y:S01]  /*2700*/  IMAD.MOV R11, RZ, RZ, -R13 ;  /* 0x000000ffff0b7224 */ /* 0x000fe200078e0a0d */
[----:B------:R-:W-:-:S02]  /*2710*/  FSETP.NEU.FTZ.AND P0, PT, R7, R10, PT ;  /* 0x0000000a0700720b */ /* 0x000fc40003f1d000 */
[----:B------:R-:W-:Y:S02]  /*2720*/  SHF.L.U32 R12, R9, R12, RZ ;  /* 0x0000000c090c7219 */ /* 0x000fe400000006ff */
[----:B------:R-:W-:Y:S02]  /*2730*/  SEL R10, R11, RZ, P2 ;  /* 0x000000ff0b0a7207 */ /* 0x000fe40001000000 */
[----:B------:R-:W-:Y:S02]  /*2740*/  ISETP.NE.AND P1, PT, R12, RZ, P1 ;  /* 0x000000ff0c00720c */ /* 0x000fe40000f25270 */
[----:B------:R-:W-:Y:S02]  /*2750*/  SHF.R.U32.HI R10, RZ, R10, R9 ;  /* 0x0000000aff0a7219 */ /* 0x000fe40000011609 */
[----:B------:R-:W-:Y:S02]  /*2760*/  PLOP3.LUT P0, PT, P0, P1, PT, 0xf8, 0x8f ;  /* 0x00000000008f781c */ /* 0x000fe40000703f70 */
[----:B------:R-:W-:-:S02]  /*2770*/  SHF.R.U32.HI R12, RZ, 0x1, R10 ;  /* 0x00000001ff0c7819 */ /* 0x000fc4000001160a */
[----:B------:R-:W-:-:S04]  /*2780*/  SEL R7, RZ, 0x1, !P0 ;  /* 0x00000001ff077807 */ /* 0x000fc80004000000 */
[----:B------:R-:W-:-:S04]  /*2790*/  LOP3.LUT R7, R7, 0x1, R12, 0xf8, !PT ;  /* 0x0000000107077812 */ /* 0x000fc800078ef80c */
[----:B------:R-:W-:-:S05]  /*27a0*/  LOP3.LUT R7, R7, R10, RZ, 0xc0, !PT ;  /* 0x0000000a07077212 */ /* 0x000fca00078ec0ff */
[----:B------:R-:W-:-:S05]  /*27b0*/  IMAD.IADD R7, R12, 0x1, R7 ;  /* 0x000000010c077824 */ /* 0x000fca00078e0207 */
[----:B------:R-:W-:Y:S01]  /*27c0*/  LOP3.LUT R0, R7, R0, RZ, 0xfc, !PT ;  /* 0x0000000007007212 */ /* 0x000fe200078efcff */
[----:B------:R-:W-:Y:S06]  /*27d0*/  BRA `(.L_x_123) ;  /* 0x0000000000107947 */ /* 0x000fec0003800000 */
.L_x_122:
[----:B------:R-:W-:-:S04]  /*27e0*/  LOP3.LUT R0, R0, 0x80000000, RZ, 0xc0, !PT ;  /* 0x8000000000007812 */ /* 0x000fc800078ec0ff */
[----:B------:R-:W-:Y:S01]  /*27f0*/  LOP3.LUT R0, R0, 0x7f800000, RZ, 0xfc, !PT ;  /* 0x7f80000000007812 */ /* 0x000fe200078efcff */
[----:B------:R-:W-:Y:S06]  /*2800*/  BRA `(.L_x_123) ;  /* 0x0000000000047947 */ /* 0x000fec0003800000 */
.L_x_121:
[----:B------:R-:W-:-:S07]  /*2810*/  IMAD R0, R10, 0x800000, R0 ;  /* 0x008000000a007824 */ /* 0x000fce00078e0200 */
.L_x_123:
[----:B------:R-:W-:Y:S05]  /*2820*/  BSYNC.RECONVERGENT B2 ;  /* 0x0000000000027941 */ /* 0x000fea0003800200 */
.L_x_120:
[----:B------:R-:W-:Y:S05]  /*2830*/  BRA `(.L_x_124) ;  /* 0x0000000000207947 */ /* 0x000fea0003800000 */
.L_x_119:
[----:B------:R-:W-:-:S04]  /*2840*/  LOP3.LUT R0, R9, 0x80000000, R0, 0x48, !PT ;  /* 0x8000000009007812 */ /* 0x000fc800078e4800 */
[----:B------:R-:W-:Y:S01]  /*2850*/  LOP3.LUT R0, R0, 0x7f800000, RZ, 0xfc, !PT ;  /* 0x7f80000000007812 */ /* 0x000fe200078efcff */
[----:B------:R-:W-:Y:S06]  /*2860*/  BRA `(.L_x_124) ;  /* 0x0000000000147947 */ /* 0x000fec0003800000 */
.L_x_118:
[----:B------:R-:W-:Y:S01]  /*2870*/  LOP3.LUT R0, R9, 0x80000000, R0, 0x48, !PT ;  /* 0x8000000009007812 */ /* 0x000fe200078e4800 */
[----:B------:R-:W-:Y:S06]  /*2880*/  BRA `(.L_x_124) ;  /* 0x00000000000c7947 */ /* 0x000fec0003800000 */
.L_x_117:
[----:B------:R-:W0:Y:S01]  /*2890*/  MUFU.RSQ R0, -QNAN ;  /* 0xffc0000000007908 */ /* 0x000e220000001400 */
[----:B------:R-:W-:Y:S05]  /*28a0*/  BRA `(.L_x_124) ;  /* 0x0000000000047947 */ /* 0x000fea0003800000 */
.L_x_116:
[----:B------:R-:W-:-:S07]  /*28b0*/  FADD.FTZ R0, R0, R3 ;  /* 0x0000000300007221 */ /* 0x000fce0000010000 */
.L_x_124:
[----:B------:R-:W-:Y:S05]  /*28c0*/  BSYNC.RECONVERGENT B1 ;  /* 0x0000000000017941 */ /* 0x000fea0003800200 */
.L_x_114:
[----:B------:R-:W-:-:S04]  /*28d0*/  IMAD.MOV.U32 R9, RZ, RZ, 0x0 ;  /* 0x00000000ff097424 */ /* 0x000fc800078e00ff */
[----:B0-----:R-:W-:Y:S05]  /*28e0*/  RET.REL.NODEC R8 `(blDOS_vec) ;  /* 0xffffffd408c47950 */ /* 0x001fea0003c3ffff */
.L_x_125:
        /* <DEDUP_REMOVED lines=9> */
.L_x_369:


//--------------------- .text.mlDOS_vec           --------------------------
	.section	.text.mlDOS_vec,"ax",@progbits
	.align	128
        .global         mlDOS_vec
        .type           mlDOS_vec,@function
        .size           mlDOS_vec,(.L_x_371 - mlDOS_vec)
        .other          mlDOS_vec,@"STO_CUDA_ENTRY STV_DEFAULT"
mlDOS_vec:
.text.mlDOS_vec:
[----:B------:R-:W-:Y:S01]  /*0000*/  LDC R1, c[0x0][0x37c] ;  /* 0x0000df00ff017b82 */ /* 0x000fe20000000800 */
[----:B------:R-:W0:Y:S01]  /*0010*/  LDCU UR6, c[0x3][0x48] ;  /* 0x00c00900ff0677ac */ /* 0x000e220008000800 */
[----:B------:R-:W1:Y:S06]  /*0020*/  S2R R0, SR_TID.X ;  /* 0x0000000000007919 */ /* 0x000e6c0000002100 */
[----:B------:R-:W1:Y:S01]  /*0030*/  LDC.64 R4, c[0x0][0x380] ;  /* 0x0000e000ff047b82 */ /* 0x000e620000000a00 */
[----:B------:R-:W2:Y:S01]  /*0040*/  LDCU.64 UR4, c[0x0][0x358] ;  /* 0x00006b00ff0477ac */ /* 0x000ea20008000a00 */
[----:B0-----:R-:W0:Y:S01]  /*0050*/  F2F.F64.F32 R6, UR6 ;  /* 0x0000000600067d10 */ /* 0x001e220008201800 */
[----:B------:R-:W-:Y:S01]  /*0060*/  IMAD.MOV.U32 R2, RZ, RZ, 0x1 ;  /* 0x00000001ff027424 */ /* 0x000fe200078e00ff */
[----:B------:R-:W3:Y:S01]  /*0070*/  LDCU UR6, c[0x3][0x5c] ;  /* 0x00c00b80ff0677ac */ /* 0x000ee20008000800 */
[----:B0-----:R-:W-:Y:S01]  /*0080*/  DADD R6, R6, R6 ;  /* 0x0000000006067229 */ /* 0x001fe20000000006 */
[----:B-1----:R-:W-:-:S05]  /*0090*/  IMAD.WIDE.U32 R4, R0, 0x4, R4 ;  /* 0x0000000400047825 */ /* 0x002fca00078e0004 */
[----:B------:R-:W0:Y:S01]  /*00a0*/  MUFU.RCP64H R3, R7 ;  /* 0x0000000700037308 */ /* 0x000e220000001800 */
[----:B--2---:R1:W5:Y:S01]  /*00b0*/  LDG.E R4, desc[UR4][R4.64] ;  /* 0x0000000404047981 */ /* 0x004362000c1e1900 */
[----:B0-----:R-:W-:-:S08]  /*00c0*/  DFMA R8, -R6, R2, 1 ;  /* 0x3ff000000608742b */ /* 0x001fd00000000102 */
[----:B------:R-:W-:-:S08]  /*00d0*/  DFMA R8, R8, R8, R8 ;  /* 0x000000080808722b */ /* 0x000fd00000000008 */
[----:B------:R-:W-:Y:S02]  /*00e0*/  DFMA R2, R2, R8, R2 ;  /* 0x000000080202722b */ /* 0x000fe40000000002 */
[----:B---3--:R-:W0:Y:S06]  /*00f0*/  F2F.F64.F32 R8, UR6 ;  /* 0x0000000600087d10 */ /* 0x008e2c0008201800 */
[----:B------:R-:W-:-:S08]  /*0100*/  DFMA R10, -R6, R2, 1 ;  /* 0x3ff00000060a742b */ /* 0x000fd00000000102 */
[----:B------:R-:W-:Y:S01]  /*0110*/  DFMA R2, R2, R10, R2 ;  /* 0x0000000a0202722b */ /* 0x000fe20000000002 */
[----:B0-----:R-:W-:-:S07]  /*0120*/  FSETP.GEU.AND P1, PT, |R9|, 6.5827683646048100446e-37, PT ;  /* 0x036000000900780b */ /* 0x001fce0003f2e200 */
[----:B------:R-:W-:-:S08]  /*0130*/  DMUL R10, R8, R2 ;  /* 0x00000002080a7228 */ /* 0x000fd00000000000 */
[----:B------:R-:W-:-:S08]  /*0140*/  DFMA R12, -R6, R10, R8 ;  /* 0x0000000a060c722b */ /* 0x000fd00000000108 */
[----:B------:R-:W-:-:S10]  /*0150*/  DFMA R2, R2, R12, R10 ;  /* 0x0000000c0202722b */ /* 0x000fd4000000000a */
[----:B-1----:R-:W-:-:S05]  /*0160*/  FFMA R5, RZ, R7, R3 ;  /* 0x00000007ff057223 */ /* 0x002fca0000000003 */
[----:B------:R-:W-:-:S13]  /*0170*/  FSETP.GT.AND P0, PT, |R5|, 1.469367938527859385e-39, PT ;  /* 0x001000000500780b */ /* 0x000fda0003f04200 */
[----:B------:R-:W-:Y:S05]  /*0180*/  @P0 BRA P1, `(.L_x_126) ;  /* 0x0000000000080947 */ /* 0x000fea0000800000 */
[----:B------:R-:W-:-:S07]  /*0190*/  MOV R12, 0x1b0 ;  /* 0x000001b0000c7802 */ /* 0x000fce0000000f00 */
[----:B-----5:R-:W-:Y:S05]  /*01a0*/  CALL.REL.NOINC `($__internal_10_$__cuda_sm20_div_rn_f64_full) ;  /* 0x0000000400007944 */ /* 0x020fea0003c00000 */
.L_x_126:
        /* <DEDUP_REMOVED lines=18> */
[----:B-----5:R-:W-:Y:S05]  /*02d0*/  CALL.REL.NOINC `($__internal_9_$__cuda_sm20_dblrcp_rn_slowpath_v3) ;  /* 0x0000000000207944 */ /* 0x020fea0003c00000 */
.L_x_127:
[----:B-----5:R-:W0:Y:S01]  /*02e0*/  F2F.F64.F32 R4, |R4| ;  /* 0x4000000400047310 */ /* 0x020e220000201800 */
[----:B------:R-:W-:Y:S01]  /*02f0*/  DMUL R10, R10, R2 ;  /* 0x000000020a0a7228 */ /* 0x000fe20000000000 */
[----:B------:R-:W1:Y:S07]  /*0300*/  LDC.64 R2, c[0x0][0x388] ;  /* 0x0000e200ff027b82 */ /* 0x000e6e0000000a00 */
[----:B0-----:R-:W-:-:S10]  /*0310*/  DMUL R10, R10, R4 ;  /* 0x000000040a0a7228 */ /* 0x001fd40000000000 */
[----:B------:R-:W0:Y:S01]  /*0320*/  F2F.F32.F64 R11, R10 ;  /* 0x0000000a000b7310 */ /* 0x000e220000301000 */
[----:B-1----:R-:W-:-:S05]  /*0330*/  IMAD.WIDE.U32 R2, R0, 0x4, R2 ;  /* 0x0000000400027825 */ /* 0x002fca00078e0002 */
[----:B0-----:R-:W-:Y:S01]  /*0340*/  STG.E desc[UR4][R2.64], R11 ;  /* 0x0000000b02007986 */ /* 0x001fe2000c101904 */
[----:B------:R-:W-:Y:S05]  /*0350*/  EXIT ;  /* 0x000000000000794d */ /* 0x000fea0003800000 */
        .weak           $__internal_9_$__cuda_sm20_dblrcp_rn_slowpath_v3
        .type           $__internal_9_$__cuda_sm20_dblrcp_rn_slowpath_v3,@function
        .size           $__internal_9_$__cuda_sm20_dblrcp_rn_slowpath_v3,($__internal_10_$__cuda_sm20_div_rn_f64_full - $__internal_9_$__cuda_sm20_dblrcp_rn_slowpath_v3)
$__internal_9_$__cuda_sm20_dblrcp_rn_slowpath_v3:
        /* <DEDUP_REMOVED lines=23> */
.L_x_130:
        /* <DEDUP_REMOVED lines=10> */
.L_x_128:
[----:B------:R-:W-:Y:S01]  /*0570*/  LOP3.LUT R11, R9, 0x80000, RZ, 0xfc, !PT ;  /* 0x00080000090b7812 */ /* 0x000fe200078efcff */
[----:B------:R-:W-:-:S07]  /*0580*/  IMAD.MOV.U32 R10, RZ, RZ, R8 ;  /* 0x000000ffff0a7224 */ /* 0x000fce00078e0008 */
.L_x_129:
[----:B------:R-:W-:-:S04]  /*0590*/  IMAD.MOV.U32 R7, RZ, RZ, 0x0 ;  /* 0x00000000ff077424 */ /* 0x000fc800078e00ff */
[----:B------:R-:W-:Y:S05]  /*05a0*/  RET.REL.NODEC R6 `(mlDOS_vec) ;  /* 0xfffffff806947950 */ /* 0x000fea0003c3ffff */
        .weak           $__internal_10_$__cuda_sm20_div_rn_f64_full
        .type           $__internal_10_$__cuda_sm20_div_rn_f64_full,@function
        .size           $__internal_10_$__cuda_sm20_div_rn_f64_full,(.L_x_371 - $__internal_10_$__cuda_sm20_div_rn_f64_full)
$__internal_10_$__cuda_sm20_div_rn_f64_full:
[C---:B------:R-:W-:Y:S01]  /*05b0*/  FSETP.GEU.AND P0, PT, |R7|.reuse, 1.469367938527859385e-39, PT ;  /* 0x001000000700780b */ /* 0x040fe20003f0e200 */
[----:B------:R-:W-:Y:S01]  /*05c0*/  IMAD.MOV.U32 R14, RZ, RZ, 0x1 ;  /* 0x00000001ff0e7424 */ /* 0x000fe200078e00ff */
[C---:B------:R-:W-:Y:S01]  /*05d0*/  LOP3.LUT R2, R7.reuse, 0x800fffff, RZ, 0xc0, !PT ;  /* 0x800fffff07027812 */ /* 0x040fe200078ec0ff */
[----:B------:R-:W-:Y:S01]  /*05e0*/  IMAD.MOV.U32 R13, RZ, RZ, 0x1ca00000 ;  /* 0x1ca00000ff0d7424 */ /* 0x000fe200078e00ff */
[----:B------:R-:W-:Y:S02]  /*05f0*/  LOP3.LUT R18, R7, 0x7ff00000, RZ, 0xc0, !PT ;  /* 0x7ff0000007127812 */ /* 0x000fe400078ec0ff */
[----:B------:R-:W-:Y:S01]  /*0600*/  LOP3.LUT R3, R2, 0x3ff00000, RZ, 0xfc, !PT ;  /* 0x3ff0000002037812 */ /* 0x000fe200078efcff */
[----:B------:R-:W-:Y:S01]  /*0610*/  IMAD.MOV.U32 R2, RZ, RZ, R6 ;  /* 0x000000ffff027224 */ /* 0x000fe200078e0006 */
[----:B------:R-:W-:-:S04]  /*0620*/  LOP3.LUT R5, R9, 0x7ff00000, RZ, 0xc0, !PT ;  /* 0x7ff0000009057812 */ /* 0x000fc800078ec0ff */
        /* <DEDUP_REMOVED lines=14> */
[----:B------:R-:W-:-:S04]  /*0710*/  LOP3.LUT R16, R7, 0x7ff00000, RZ, 0xc0, !PT ;  /* 0x7ff0000007107812 */ /* 0x000fc800078ec0ff */
[----:B------:R-:W-:Y:S01]  /*0720*/  ISETP.GE.U32.AND P1, PT, R5, R16, PT ;  /* 0x000000100500720c */ /* 0x000fe20003f26070 */
[----:B------:R-:W-:-:S03]  /*0730*/  IMAD.MOV.U32 R16, RZ, RZ, RZ ;  /* 0x000000ffff107224 */ /* 0x000fc600078e00ff */
[----:B------:R-:W-:-:S04]  /*0740*/  SEL R17, R13, 0x63400000, !P1 ;  /* 0x634000000d117807 */ /* 0x000fc80004800000 */
[----:B------:R-:W-:-:S04]  /*0750*/  LOP3.LUT R17, R17, 0x80000000, R9, 0xf8, !PT ;  /* 0x8000000011117812 */ /* 0x000fc800078ef809 */
[----:B------:R-:W-:-:S06]  /*0760*/  LOP3.LUT R17, R17, 0x100000, RZ, 0xfc, !PT ;  /* 0x0010000011117812 */ /* 0x000fcc00078efcff */
[----:B------:R-:W-:-:S10]  /*0770*/  DFMA R10, R10, 2, -R16 ;  /* 0x400000000a0a782b */ /* 0x000fd40000000810 */
[----:B------:R-:W-:-:S07]  /*0780*/  LOP3.LUT R21, R11, 0x7ff00000, RZ, 0xc0, !PT ;  /* 0x7ff000000b157812 */ /* 0x000fce00078ec0ff */
.L_x_131:
[----:B------:R-:W-:Y:S01]  /*0790*/  IMAD.MOV.U32 R20, RZ, RZ, R18 ;  /* 0x000000ffff147224 */ /* 0x000fe200078e0012 */
[----:B------:R-:W-:Y:S01]  /*07a0*/  @!P0 LOP3.LUT R20, R3, 0x7ff00000, RZ, 0xc0, !PT ;  /* 0x7ff0000003148812 */ /* 0x000fe200078ec0ff */
[----:B------:R-:W-:Y:S01]  /*07b0*/  VIADD R22, R21, 0xffffffff ;  /* 0xffffffff15167836 */ /* 0x000fe20000000000 */
[----:B------:R-:W-:-:S03]  /*07c0*/  DMUL R16, R14, R10 ;  /* 0x0000000a0e107228 */ /* 0x000fc60000000000 */
[----:B------:R-:W-:Y:S01]  /*07d0*/  VIADD R23, R20, 0xffffffff ;  /* 0xffffffff14177836 */ /* 0x000fe20000000000 */
[----:B------:R-:W-:-:S04]  /*07e0*/  ISETP.GT.U32.AND P0, PT, R22, 0x7feffffe, PT ;  /* 0x7feffffe1600780c */ /* 0x000fc80003f04070 */
[----:B------:R-:W-:Y:S01]  /*07f0*/  ISETP.GT.U32.OR P0, PT, R23, 0x7feffffe, P0 ;  /* 0x7feffffe1700780c */ /* 0x000fe20000704470 */
[----:B------:R-:W-:-:S08]  /*0800*/  DFMA R18, R16, -R2, R10 ;  /* 0x800000021012722b */ /* 0x000fd0000000000a */
[----:B------:R-:W-:-:S04]  /*0810*/  DFMA R14, R14, R18, R16 ;  /* 0x000000120e0e722b */ /* 0x000fc80000000010 */
[----:B------:R-:W-:Y:S07]  /*0820*/  @P0 BRA `(.L_x_132) ;  /* 0x00000000006c0947 */ /* 0x000fee0003800000 */
        /* <DEDUP_REMOVED lines=19> */
[----:B------:R-:W-:Y:S01]  /*0960*/  IMAD.MOV.U32 R2, RZ, RZ, RZ ;  /* 0x000000ffff027224 */ /* 0x000fe200078e00ff */
[----:B------:R-:W-:-:S05]  /*0970*/  IADD3 R5, PT, PT, -R5, -0x43300000, RZ ;  /* 0xbcd0000005057810 */ /* 0x000fca0007ffe1ff */
[----:B------:R-:W-:-:S03]  /*0980*/  DFMA R2, R16, -R2, R14 ;  /* 0x800000021002722b */ /* 0x000fc6000000000e */
[----:B------:R-:W-:-:S07]  /*0990*/  LOP3.LUT R7, R9, R7, RZ, 0x3c, !PT ;  /* 0x0000000709077212 */ /* 0x000fce00078e3cff */
[----:B------:R-:W-:-:S04]  /*09a0*/  FSETP.NEU.AND P0, PT, |R3|, R5, PT ;  /* 0x000000050300720b */ /* 0x000fc80003f0d200 */
[----:B------:R-:W-:Y:S02]  /*09b0*/  FSEL R16, R8, R16, !P0 ;  /* 0x0000001008107208 */ /* 0x000fe40004000000 */
[----:B------:R-:W-:Y:S01]  /*09c0*/  FSEL R17, R7, R17, !P0 ;  /* 0x0000001107117208 */ /* 0x000fe20004000000 */
[----:B------:R-:W-:Y:S06]  /*09d0*/  BRA `(.L_x_133) ;  /* 0x0000000000547947 */ /* 0x000fec0003800000 */
.L_x_132:
        /* <DEDUP_REMOVED lines=16> */
.L_x_135:
[----:B------:R-:W-:Y:S01]  /*0ae0*/  LOP3.LUT R17, R7, 0x80000, RZ, 0xfc, !PT ;  /* 0x0008000007117812 */ /* 0x000fe200078efcff */
[----:B------:R-:W-:Y:S01]  /*0af0*/  IMAD.MOV.U32 R16, RZ, RZ, R6 ;  /* 0x000000ffff107224 */ /* 0x000fe200078e0006 */
[----:B------:R-:W-:Y:S06]  /*0b00*/  BRA `(.L_x_133) ;  /* 0x0000000000087947 */ /* 0x000fec0003800000 */
.L_x_134:
[----:B------:R-:W-:Y:S01]  /*0b10*/  LOP3.LUT R17, R9, 0x80000, RZ, 0xfc, !PT ;  /* 0x0008000009117812 */ /* 0x000fe200078efcff */
[----:B------:R-:W-:-:S07]  /*0b20*/  IMAD.MOV.U32 R16, RZ, RZ, R8 ;  /* 0x000000ffff107224 */ /* 0x000fce00078e0008 */
.L_x_133:
[----:B------:R-:W-:Y:S02]  /*0b30*/  IMAD.MOV.U32 R13, RZ, RZ, 0x0 ;  /* 0x00000000ff0d7424 */ /* 0x000fe400078e00ff */
[----:B------:R-:W-:Y:S02]  /*0b40*/  IMAD.MOV.U32 R2, RZ, RZ, R16 ;  /* 0x000000ffff027224 */ /* 0x000fe400078e0010 */
[----:B------:R-:W-:Y:S01]  /*0b50*/  IMAD.MOV.U32 R3, RZ, RZ, R17 ;  /* 0x000000ffff037224 */ /* 0x000fe200078e0011 */
[----:B------:R-:W-:Y:S06]  /*0b60*/  RET.REL.NODEC R12 `(mlDOS_vec) ;  /* 0xfffffff40c247950 */ /* 0x000fec0003c3ffff */
.L_x_136:
        /* <DEDUP_REMOVED lines=9> */
.L_x_371:


//--------------------- .text.solve_eF            --------------------------
	.section	.text.solve_eF,"ax",@progbits
	.align	128
        .global         solve_eF
        .type           solve_eF,@function
        .size           solve_eF,(.L_x_374 - solve_eF)
        .other          solve_eF,@"STO_CUDA_ENTRY STV_DEFAULT"
solve_eF:
.text.solve_eF:
[----:B------:R-:W-:Y:S01]  /*0000*/  LDC R1, c[0x0][0x37c] ;  /* 0x0000df00ff017b82 */ /* 0x000fe20000000800 */
[----:B------:R-:W0:Y:S07]  /*0010*/  S2R R6, SR_TID.X ;  /* 0x0000000000067919 */ /* 0x000e2e0000002100 */
[----:B------:R-:W0:Y:S01]  /*0020*/  LDC.64 R2, c[0x0][0x380] ;  /* 0x0000e000ff027b82 */ /* 0x000e220000000a00 */
[----:B------:R-:W1:Y:S01]  /*0030*/  LDCU.64 UR6, c[0x0][0x358] ;  /* 0x00006b00ff0677ac */ /* 0x000e620008000a00 */
[----:B------:R-:W2:Y:S06]  /*0040*/  LDCU UR4, c[0x3][0x60] ;  /* 0x00c00c00ff0477ac */ /* 0x000eac0008000800 */
[----:B------:R-:W1:Y:S08]  /*0050*/  LDC.64 R10, c[0x0][0x380] ;  /* 0x0000e000ff0a7b82 */ /* 0x000e700000000a00 */
[----:B------:R-:W3:Y:S08]  /*0060*/  LDC.64 R4, c[0x0][0x388] ;  /* 0x0000e200ff047b82 */ /* 0x000ef00000000a00 */
[----:B------:R-:W4:Y:S01]  /*0070*/  LDC R13, c[0x0][0x3a8] ;  /* 0x0000ea00ff0d7b82 */ /* 0x000f220000000800 */
[----:B0-----:R-:W-:Y:S01]  /*0080*/  IMAD.WIDE.U32 R2, R6, 0x4, R2 ;  /* 0x0000000406027825 */ /* 0x001fe200078e0002 */
[----:B-1----:R-:W5:Y:S04]  /*0090*/  LDG.E R0, desc[UR6][R10.64+0x4] ;  /* 0x000004060a007981 */ /* 0x002f68000c1e1900 */
[----:B------:R0:W5:Y:S04]  /*00a0*/  LDG.E R7, desc[UR6][R10.64] ;  /* 0x000000060a077981 */ /* 0x000168000c1e1900 */
[----:B------:R5:W5:Y:S04]  /*00b0*/  LDG.E R3, desc[UR6][R2.64] ;  /* 0x0000000602037981 */ /* 0x000b68000c1e1900 */
[----:B---3--:R-:W3:Y:S01]  /*00c0*/  LDG.E R4, desc[UR6][R4.64] ;  /* 0x0000000604047981 */ /* 0x008ee2000c1e1900 */
[----:B--2---:R-:W-:Y:S01]  /*00d0*/  MOV R14, UR4 ;  /* 0x00000004000e7c02 */ /* 0x004fe20008000f00 */
[----:B----4-:R-:W1:Y:S08]  /*00e0*/  MUFU.RCP R9, R13 ;  /* 0x0000000d00097308 */ /* 0x010e700000001000 */
[----:B------:R-:W2:Y:S01]  /*00f0*/  FCHK P0, R14, R13 ;  /* 0x0000000d0e007302 */ /* 0x000ea20000000000 */
[----:B-1----:R-:W-:-:S04]  /*0100*/  FFMA R8, R9, -R13, 1 ;  /* 0x3f80000009087423 */ /* 0x002fc8000000080d */
[----:B------:R-:W-:-:S04]  /*0110*/  FFMA R9, R9, R8, R9 ;  /* 0x0000000809097223 */ /* 0x000fc80000000009 */
[----:B------:R-:W-:-:S04]  /*0120*/  FFMA R8, R9, UR4, RZ ;  /* 0x0000000409087c23 */ /* 0x000fc800080000ff */
[----:B0-----:R-:W-:-:S04]  /*0130*/  FFMA R11, R8, -R13, UR4 ;  /* 0x00000004080b7e23 */ /* 0x001fc8000800080d */
[----:B------:R-:W-:Y:S01]  /*0140*/  FFMA R9, R9, R11, R8 ;  /* 0x0000000b09097223 */ /* 0x000fe20000000008 */
[----:B-----5:R-:W-:Y:S01]  /*0150*/  FADD R2, R0, -R7 ;  /* 0x8000000700027221 */ /* 0x020fe20000000000 */
[----:B---3--:R-:W-:Y:S01]  /*0160*/  FADD R12, R3, -R4 ;  /* 0x80000004030c7221 */ /* 0x008fe20000000000 */
[----:B--2---:R-:W-:Y:S06]  /*0170*/  @!P0 BRA `(.L_x_137) ;  /* 0x00000000001c8947 */ /* 0x004fec0003800000 */
[----:B------:R-:W0:Y:S01]  /*0180*/  LDCU UR4, c[0x3][0x60] ;  /* 0x00c00c00ff0477ac */ /* 0x000e220008000800 */
[----:B------:R-:W-:Y:S01]  /*0190*/  MOV R14, 0x1e0 ;  /* 0x000001e0000e7802 */ /* 0x000fe20000000f00 */
[----:B------:R-:W1:Y:S01]  /*01a0*/  LDCU UR5, c[0x0][0x3a8] ;  /* 0x00007500ff0577ac */ /* 0x000e620008000800 */
[----:B0-----:R-:W-:Y:S01]  /*01b0*/  MOV R4, UR4 ;  /* 0x0000000400047c02 */ /* 0x001fe20008000f00 */
[----:B-1----:R-:W-:-:S07]  /*01c0*/  IMAD.U32 R0, RZ, RZ, UR5 ;  /* 0x00000005ff007e24 */ /* 0x002fce000f8e00ff */
[----:B------:R-:W-:Y:S05]  /*01d0*/  CALL.REL.NOINC `($__internal_13_$__cuda_sm3x_div_rn_noftz_f32_slowpath) ;  /* 0x0000009c00087944 */ /* 0x000fea0003c00000 */
[----:B------:R-:W-:-:S07]  /*01e0*/  MOV R9, R0 ;  /* 0x0000000000097202 */ /* 0x000fce0000000f00 */
.L_x_137:
[----:B------:R-:W0:Y:S02]  /*01f0*/  LDC.64 R4, c[0x0][0x388] ;  /* 0x0000e200ff047b82 */ /* 0x000e240000000a00 */
[----:B0-----:R-:W2:Y:S01]  /*0200*/  LDG.E R4, desc[UR6][R4.64+0x4] ;  /* 0x0000040604047981 */ /* 0x001ea2000c1e1900 */
[C---:B------:R-:W-:Y:S01]  /*0210*/  ISETP.NE.AND P0, PT, R6.reuse, 0xc8, PT ;  /* 0x000000c80600780c */ /* 0x040fe20003f05270 */
[----:B------:R-:W-:Y:S03]  /*0220*/  BSSY.RECONVERGENT B0, `(.L_x_138) ;  /* 0x0000010000007945 */ /* 0x000fe60003800200 */
[----:B------:R-:W-:-:S04]  /*0230*/  SEL R3, R6, RZ, P0 ;  /* 0x000000ff06037207 */ /* 0x000fc80000000000 */
[----:B------:R-:W-:Y:S01]  /*0240*/  ISETP.GE.U32.AND P0, PT, R3, 0x65, PT ;  /* 0x000000650300780c */ /* 0x000fe20003f06070 */
[----:B--2---:R0:W1:-:S12]  /*0250*/  F2I.TRUNC.NTZ R28, R4 ;  /* 0x00000004001c7305 */ /* 0x004058000020f100 */
[----:B------:R-:W-:Y:S05]  /*0260*/  @!P0 BRA `(.L_x_139) ;  /* 0x00000000002c8947 */ /* 0x000fea0003800000 */
[----:B------:R-:W-:-:S05]  /*0270*/  LOP3.LUT R0, R3, 0xffff, RZ, 0xc0, !PT ;  /* 0x0000ffff03007812 */ /* 0x000fca00078ec0ff */
[----:B------:R-:W-:-:S05]  /*0280*/  IMAD R0, R0, 0x290, RZ ;  /* 0x0000029000007824 */ /* 0x000fca00078e02ff */
[----:B------:R-:W-:-:S04]  /*0290*/  SHF.R.U32.HI R0, RZ, 0x10, R0 ;  /* 0x00000010ff007819 */ /* 0x000fc80000011600 */
[----:B------:R-:W-:-:S05]  /*02a0*/  PRMT R0, R0, 0x9910, RZ ;  /* 0x0000991000007816 */ /* 0x000fca00000000ff */
[----:B------:R-:W-:-:S05]  /*02b0*/  IMAD R0, R0, 0x64, RZ ;  /* 0x0000006400007824 */ /* 0x000fca00078e02ff */
[----:B------:R-:W-:-:S04]  /*02c0*/  IADD3 R0, PT, PT, RZ, -R0, RZ ;  /* 0x80000000ff007210 */ /* 0x000fc80007ffe0ff */
[----:B------:R-:W-:-:S05]  /*02d0*/  PRMT R0, R0, 0x7710, RZ ;  /* 0x0000771000007816 */ /* 0x000fca00000000ff */
[----:B------:R-:W-:-:S05]  /*02e0*/  IMAD.IADD R0, R3, 0x1, R0 ;  /* 0x0000000103007824 */ /* 0x000fca00078e0200 */
[----:B------:R-:W-:-:S04]  /*02f0*/  SHF.L.U32 R0, R0, 0x1, RZ ;  /* 0x0000000100007819 */ /* 0x000fc800000006ff */
[----:B------:R-:W-:-:S04]  /*0300*/  LOP3.LUT R0, R0, 0xffff, RZ, 0xc0, !PT ;  /* 0x0000ffff00007812 */ /* 0x000fc800078ec0ff */
[----:B------:R-:W-:-:S07]  /*0310*/  IADD3 R3, PT, PT, R3, -R0, RZ ;  /* 0x8000000003037210 */ /* 0x000fce0007ffe0ff */
.L_x_139:
[----:B------:R-:W-:Y:S05]  /*0320*/  BSYNC.RECONVERGENT B0 ;  /* 0x0000000000007941 */ /* 0x000fea0003800200 */
.L_x_138:
[----:B-1----:R-:W-:Y:S01]  /*0330*/  ISETP.GE.AND P0, PT, R3, R28, PT ;  /* 0x0000001c0300720c */ /* 0x002fe20003f06270 */
[----:B------:R-:W-:-:S12]  /*0340*/  BSSY.RECONVERGENT B0, `(.L_x_140) ;  /* 0x00000df000007945 */ /* 0x000fd80003800200 */
[----:B------:R-:W-:Y:S05]  /*0350*/  @P0 BRA `(.L_x_141) ;  /* 0x0000000400c00947 */ /* 0x000fea0003800000 */
[C---:B0-----:R-:W-:Y:S01]  /*0360*/  IADD3 R4, PT, PT, -R28.reuse, R3, RZ ;  /* 0x000000031c047210 */ /* 0x041fe20007ffe1ff */
[----:B------:R-:W-:Y:S01]  /*0370*/  IMAD.IADD R0, R28, 0x1, -R3 ;  /* 0x000000011c007824 */ /* 0x000fe200078e0a03 */
[----:B------:R-:W-:Y:S01]  /*0380*/  BSSY.RECONVERGENT B1, `(.L_x_142) ;  /* 0x000002e000017945 */ /* 0x000fe20003800200 */
[----:B------:R-:W-:Y:S01]  /*0390*/  HFMA2 R5, -RZ, RZ, 0, 0 ;  /* 0x00000000ff057431 */ /* 0x000fe200000001ff */
[----:B------:R-:W-:Y:S02]  /*03a0*/  ISETP.GT.U32.AND P0, PT, R4, -0x10, PT ;  /* 0xfffffff00400780c */ /* 0x000fe40003f04070 */
[----:B------:R-:W-:-:S04]  /*03b0*/  LOP3.LUT R27, R0, 0xf, RZ, 0xc0, !PT ;  /* 0x0000000f001b7812 */ /* 0x000fc800078ec0ff */
[----:B------:R-:W-:-:S07]  /*03c0*/  ISETP.NE.AND P1, PT, R27, RZ, PT ;  /* 0x000000ff1b00720c */ /* 0x000fce0003f25270 */
[----:B------:R-:W-:Y:S06]  /*03d0*/  @P0 BRA `(.L_x_143) ;  /* 0x0000000000a00947 */ /* 0x000fec0003800000 */
[----:B------:R-:W-:Y:S02]  /*03e0*/  LOP3.LUT R7, R0, 0xfffffff0, RZ, 0xc0, !PT ;  /* 0xfffffff000077812 */ /* 0x000fe400078ec0ff */
[----:B------:R-:W-:-:S07]  /*03f0*/  CS2R R4, SRZ ;  /* 0x0000000000047805 */ /* 0x000fce000001ff00 */
.L_x_144:
[----:B------:R-:W0:Y:S02]  /*0400*/  LDC.64 R10, c[0x0][0x390] ;  /* 0x0000e400ff0a7b82 */ /* 0x000e240000000a00 */
[----:B0-----:R-:W-:-:S05]  /*0410*/  IMAD.WIDE R10, R3, 0x4, R10 ;  /* 0x00000004030a7825 */ /* 0x001fca00078e020a */
[----:B------:R-:W2:Y:S04]  /*0420*/  LDG.E R8, desc[UR6][R10.64] ;  /* 0x000000060a087981 */ /* 0x000ea8000c1e1900 */
[----:B------:R-:W3:Y:S04]  /*0430*/  LDG.E R14, desc[UR6][R10.64+0x4] ;  /* 0x000004060a0e7981 */ /* 0x000ee8000c1e1900 */
[----:B------:R-:W4:Y:S04]  /*0440*/  LDG.E R16, desc[UR6][R10.64+0x8] ;  /* 0x000008060a107981 */ /* 0x000f28000c1e1900 */
[----:B------:R-:W5:Y:S04]  /*0450*/  LDG.E R18, desc[UR6][R10.64+0xc] ;  /* 0x00000c060a127981 */ /* 0x000f68000c1e1900 */
        /* <DEDUP_REMOVED lines=11> */
[----:B------:R-:W5:Y:S01]  /*0510*/  LDG.E R25, desc[UR6][R10.64+0x3c] ;  /* 0x00003c060a197981 */ /* 0x000f62000c1e1900 */
[----:B------:R-:W-:Y:S01]  /*0520*/  VIADD R4, R4, 0x10 ;  /* 0x0000001004047836 */ /* 0x000fe20000000000 */
[----:B------:R-:W-:-:S04]  /*0530*/  IADD3 R3, PT, PT, R3, 0x10, RZ ;  /* 0x0000001003037810 */ /* 0x000fc80007ffe0ff */
[----:B------:R-:W-:Y:S01]  /*0540*/  ISETP.NE.AND P0, PT, R4, R7, PT ;  /* 0x000000070400720c */ /* 0x000fe20003f05270 */
[----:B--2---:R-:W-:-:S04]  /*0550*/  FFMA R5, R2, R8, R5 ;  /* 0x0000000802057223 */ /* 0x004fc80000000005 */
[----:B---3--:R-:W-:-:S04]  /*0560*/  FFMA R5, R2, R14, R5 ;  /* 0x0000000e02057223 */ /* 0x008fc80000000005 */
[----:B----4-:R-:W-:-:S04]  /*0570*/  FFMA R5, R2, R16, R5 ;  /* 0x0000001002057223 */ /* 0x010fc80000000005 */
[----:B-----5:R-:W-:-:S04]  /*0580*/  FFMA R5, R2, R18, R5 ;  /* 0x0000001202057223 */ /* 0x020fc80000000005 */
[----:B------:R-:W-:-:S04]  /*0590*/  FFMA R5, R2, R20, R5 ;  /* 0x0000001402057223 */ /* 0x000fc80000000005 */
        /* <DEDUP_REMOVED lines=10> */
[----:B------:R-:W-:Y:S01]  /*0640*/  FFMA R5, R2, R25, R30 ;  /* 0x0000001902057223 */ /* 0x000fe2000000001e */
[----:B------:R-:W-:Y:S06]  /*0650*/  @P0 BRA `(.L_x_144) ;  /* 0xfffffffc00680947 */ /* 0x000fec000383ffff */
.L_x_143:
[----:B------:R-:W-:Y:S05]  /*0660*/  BSYNC.RECONVERGENT B1 ;  /* 0x0000000000017941 */ /* 0x000fea0003800200 */
.L_x_142:
[----:B------:R-:W-:Y:S04]  /*0670*/  BSSY.RECONVERGENT B1, `(.L_x_145) ;  /* 0x000003d000017945 */ /* 0x000fe80003800200 */
[----:B------:R-:W-:Y:S05]  /*0680*/  @!P1 BRA `(.L_x_146) ;  /* 0x0000000000ec9947 */ /* 0x000fea0003800000 */
[----:B------:R-:W-:Y:S01]  /*0690*/  ISETP.GE.U32.AND P0, PT, R27, 0x8, PT ;  /* 0x000000081b00780c */ /* 0x000fe20003f06070 */
[----:B------:R-:W-:Y:S01]  /*06a0*/  BSSY.RECONVERGENT B2, `(.L_x_147) ;  /* 0x0000017000027945 */ /* 0x000fe20003800200 */
[----:B------:R-:W-:-:S04]  /*06b0*/  LOP3.LUT R13, R0, 0x7, RZ, 0xc0, !PT ;  /* 0x00000007000d7812 */ /* 0x000fc800078ec0ff */
[----:B------:R-:W-:-:S07]  /*06c0*/  ISETP.NE.AND P1, PT, R13, RZ, PT ;  /* 0x000000ff0d00720c */ /* 0x000fce0003f25270 */
[----:B------:R-:W-:Y:S06]  /*06d0*/  @!P0 BRA `(.L_x_148) ;  /* 0x00000000004c8947 */ /* 0x000fec0003800000 */
        /* <DEDUP_REMOVED lines=9> */
[----:B------:R-:W5:Y:S01]  /*0770*/  LDG.E R24, desc[UR6][R10.64+0x1c] ;  /* 0x00001c060a187981 */ /* 0x000f62000c1e1900 */
[----:B------:R-:W-:Y:S01]  /*0780*/  IADD3 R3, PT, PT, R3, 0x8, RZ ;  /* 0x0000000803037810 */ /* 0x000fe20007ffe0ff */
[----:B--2---:R-:W-:-:S04]  /*0790*/  FFMA R5, R2, R4, R5 ;  /* 0x0000000402057223 */ /* 0x004fc80000000005 */
[----:B---3--:R-:W-:-:S04]  /*07a0*/  FFMA R5, R2, R8, R5 ;  /* 0x0000000802057223 */ /* 0x008fc80000000005 */
[----:B----4-:R-:W-:-:S04]  /*07b0*/  FFMA R5, R2, R14, R5 ;  /* 0x0000000e02057223 */ /* 0x010fc80000000005 */
[----:B-----5:R-:W-:-:S04]  /*07c0*/  FFMA R5, R2, R16, R5 ;  /* 0x0000001002057223 */ /* 0x020fc80000000005 */
[----:B------:R-:W-:-:S04]  /*07d0*/  FFMA R5, R2, R18, R5 ;  /* 0x0000001202057223 */ /* 0x000fc80000000005 */
[----:B------:R-:W-:-:S04]  /*07e0*/  FFMA R5, R2, R20, R5 ;  /* 0x0000001402057223 */ /* 0x000fc80000000005 */
[----:B------:R-:W-:-:S04]  /*07f0*/  FFMA R5, R2, R22, R5 ;  /* 0x0000001602057223 */ /* 0x000fc80000000005 */
[----:B------:R-:W-:-:S07]  /*0800*/  FFMA R5, R2, R24, R5 ;  /* 0x0000001802057223 */ /* 0x000fce0000000005 */
.L_x_148:
[----:B------:R-:W-:Y:S05]  /*0810*/  BSYNC.RECONVERGENT B2 ;  /* 0x0000000000027941 */ /* 0x000fea0003800200 */
.L_x_147:
        /* <DEDUP_REMOVED lines=11> */
[----:B------:R-:W5:Y:S01]  /*08d0*/  LDG.E R14, desc[UR6][R10.64+0xc] ;  /* 0x00000c060a0e7981 */ /* 0x000f62000c1e1900 */
[----:B------:R-:W-:-:S02]  /*08e0*/  VIADD R3, R3, 0x4 ;  /* 0x0000000403037836 */ /* 0x000fc40000000000 */
[----:B--2---:R-:W-:-:S04]  /*08f0*/  FFMA R5, R2, R0, R5 ;  /* 0x0000000002057223 */ /* 0x004fc80000000005 */
[----:B---3--:R-:W-:-:S04]  /*0900*/  FFMA R5, R2, R4, R5 ;  /* 0x0000000402057223 */ /* 0x008fc80000000005 */
[----:B----4-:R-:W-:-:S04]  /*0910*/  FFMA R5, R2, R8, R5 ;  /* 0x0000000802057223 */ /* 0x010fc80000000005 */
[----:B-----5:R-:W-:-:S07]  /*0920*/  FFMA R5, R2, R14, R5 ;  /* 0x0000000e02057223 */ /* 0x020fce0000000005 */
.L_x_150:
[----:B------:R-:W-:Y:S05]  /*0930*/  BSYNC.RECONVERGENT B2 ;  /* 0x0000000000027941 */ /* 0x000fea0003800200 */
.L_x_149:
[----:B------:R-:W-:Y:S05]  /*0940*/  @!P1 BRA `(.L_x_146) ;  /* 0x00000000003c9947 */ /* 0x000fea0003800000 */
[----:B------:R-:W0:Y:S02]  /*0950*/  LDC.64 R14, c[0x0][0x390] ;  /* 0x0000e400ff0e7b82 */ /* 0x000e240000000a00 */
[----:B0-----:R-:W-:-:S06]  /*0960*/  IMAD.WIDE R10, R3, 0x4, R14 ;  /* 0x00000004030a7825 */ /* 0x001fcc00078e020e */
[----:B------:R-:W2:Y:S01]  /*0970*/  LDG.E R10, desc[UR6][R10.64] ;  /* 0x000000060a0a7981 */ /* 0x000ea2000c1e1900 */
[----:B------:R-:W-:Y:S01]  /*0980*/  ISETP.NE.AND P0, PT, R7, 0x1, PT ;  /* 0x000000010700780c */ /* 0x000fe20003f05270 */
[----:B--2---:R-:W-:-:S12]  /*0990*/  FFMA R5, R2, R10, R5 ;  /* 0x0000000a02057223 */ /* 0x004fd80000000005 */
[----:B------:R-:W-:Y:S05]  /*09a0*/  @!P0 BRA `(.L_x_146) ;  /* 0x0000000000248947 */ /* 0x000fea0003800000 */
[----:B------:R-:W-:Y:S02]  /*09b0*/  IADD3 R3, PT, PT, R3, 0x1, RZ ;  /* 0x0000000103037810 */ /* 0x000fe40007ffe0ff */
[----:B------:R-:W-:-:S07]  /*09c0*/  MOV R0, 0x1 ;  /* 0x0000000100007802 */ /* 0x000fce0000000f00 */
.L_x_151:
[----:B------:R-:W-:-:S06]  /*09d0*/  IMAD.WIDE R10, R3, 0x4, R14 ;  /* 0x00000004030a7825 */ /* 0x000fcc00078e020e */
[----:B------:R-:W2:Y:S01]  /*09e0*/  LDG.E R10, desc[UR6][R10.64] ;  /* 0x000000060a0a7981 */ /* 0x000ea2000c1e1900 */
[----:B------:R-:W-:Y:S01]  /*09f0*/  VIADD R0, R0, 0x1 ;  /* 0x0000000100007836 */ /* 0x000fe20000000000 */
[----:B------:R-:W-:-:S04]  /*0a00*/  IADD3 R3, PT, PT, R3, 0x1, RZ ;  /* 0x0000000103037810 */ /* 0x000fc80007ffe0ff */
[----:B------:R-:W-:Y:S01]  /*0a10*/  ISETP.NE.AND P0, PT, R0, R7, PT ;  /* 0x000000070000720c */ /* 0x000fe20003f05270 */
[----:B--2---:R-:W-:-:S12]  /*0a20*/  FFMA R5, R2, R10, R5 ;  /* 0x0000000a02057223 */ /* 0x004fd80000000005 */
[----:B------:R-:W-:Y:S05]  /*0a30*/  @P0 BRA `(.L_x_151) ;  /* 0xfffffffc00e40947 */ /* 0x000fea000383ffff */
.L_x_146:
[----:B------:R-:W-:Y:S05]  /*0a40*/  BSYNC.RECONVERGENT B1 ;  /* 0x0000000000017941 */ /* 0x000fea0003800200 */
.L_x_145:
[----:B------:R-:W-:Y:S05]  /*0a50*/  BRA `(.L_x_152) ;  /* 0x0000000400b47947 */ /* 0x000fea0003800000 */
.L_x_141:
[----:B------:R-:W-:Y:S01]  /*0a60*/  ISETP.GE.AND P0, PT, R28, R3, PT ;  /* 0x000000031c00720c */ /* 0x000fe20003f06270 */
[----:B------:R-:W-:-:S12]  /*0a70*/  HFMA2 R5, -RZ, RZ, 0, 0 ;  /* 0x00000000ff057431 */ /* 0x000fd800000001ff */
[----:B------:R-:W-:Y:S05]  /*0a80*/  @P0 BRA `(.L_x_152) ;  /* 0x0000000400a80947 */ /* 0x000fea0003800000 */
[--C-:B0-----:R-:W-:Y:S01]  /*0a90*/  IMAD.IADD R4, R3, 0x1, -R28.reuse ;  /* 0x0000000103047824 */ /* 0x101fe200078e0a1c */
[----:B------:R-:W-:Y:S01]  /*0aa0*/  IADD3 R3, PT, PT, R28, -R3, RZ ;  /* 0x800000031c037210 */ /* 0x000fe20007ffe0ff */
[----:B------:R-:W-:Y:S01]  /*0ab0*/  BSSY.RECONVERGENT B1, `(.L_x_153) ;  /* 0x0000031000017945 */ /* 0x000fe20003800200 */
[----:B------:R-:W-:Y:S01]  /*0ac0*/  MOV R5, RZ ;  /* 0x000000ff00057202 */ /* 0x000fe20000000f00 */
[----:B------:R-:W-:Y:S01]  /*0ad0*/  IMAD.MOV.U32 R0, RZ, RZ, R28 ;  /* 0x000000ffff007224 */ /* 0x000fe200078e001c */
[----:B------:R-:W-:Y:S02]  /*0ae0*/  ISETP.GT.U32.AND P0, PT, R3, -0x10, PT ;  /* 0xfffffff00300780c */ /* 0x000fe40003f04070 */
[----:B------:R-:W-:-:S04]  /*0af0*/  LOP3.LUT R25, R4, 0xf, RZ, 0xc0, !PT ;  /* 0x0000000f04197812 */ /* 0x000fc800078ec0ff */
[----:B------:R-:W-:-:S07]  /*0b00*/  ISETP.NE.AND P1, PT, R25, RZ, PT ;  /* 0x000000ff1900720c */ /* 0x000fce0003f25270 */
[----:B------:R-:W-:Y:S06]  /*0b10*/  @P0 BRA `(.L_x_154) ;  /* 0x0000000000a80947 */ /* 0x000fec0003800000 */
[----:B------:R-:W-:Y:S01]  /*0b20*/  HFMA2 R5, -RZ, RZ, 0, 0 ;  /* 0x00000000ff057431 */ /* 0x000fe200000001ff */
[----:B------:R-:W-:Y:S01]  /*0b30*/  LOP3.LUT R8, R4, 0xfffffff0, RZ, 0xc0, !PT ;  /* 0xfffffff004087812 */ /* 0x000fe200078ec0ff */
[----:B------:R-:W-:Y:S01]  /*0b40*/  IMAD.MOV.U32 R0, RZ, RZ, R28 ;  /* 0x000000ffff007224 */ /* 0x000fe200078e001c */
[----:B------:R-:W-:-:S07]  /*0b50*/  MOV R3, RZ ;  /* 0x000000ff00037202 */ /* 0x000fce0000000f00 */
.L_x_155:
        /* <DEDUP_REMOVED lines=18> */
[----:B------:R-:W-:-:S02]  /*0c80*/  IADD3 R3, PT, PT, R3, 0x10, RZ ;  /* 0x0000001003037810 */ /* 0x000fc40007ffe0ff */
[----:B------:R-:W-:Y:S02]  /*0c90*/  IADD3 R0, PT, PT, R0, 0x10, RZ ;  /* 0x0000001000007810 */ /* 0x000fe40007ffe0ff */
[----:B------:R-:W-:Y:S01]  /*0ca0*/  ISETP.NE.AND P0, PT, R3, R8, PT ;  /* 0x000000080300720c */ /* 0x000fe20003f05270 */
[----:B--2---:R-:W-:-:S04]  /*0cb0*/  FFMA R5, -R2, R14, R5 ;  /* 0x0000000e02057223 */ /* 0x004fc80000000105 */
[----:B---3--:R-:W-:-:S04]  /*0cc0*/  FFMA R5, -R2, R16, R5 ;  /* 0x0000001002057223 */ /* 0x008fc80000000105 */
[----:B----4-:R-:W-:-:S04]  /*0cd0*/  FFMA R5, -R2, R18, R5 ;  /* 0x0000001202057223 */ /* 0x010fc80000000105 */
[----:B-----5:R-:W-:-:S04]  /*0ce0*/  FFMA R5, -R2, R20, R5 ;  /* 0x0000001402057223 */ /* 0x020fc80000000105 */
[----:B------:R-:W-:-:S04]  /*0cf0*/  FFMA R5, -R2, R22, R5 ;  /* 0x0000001602057223 */ /* 0x000fc80000000105 */
        /* <DEDUP_REMOVED lines=10> */
[----:B------:R-:W-:Y:S01]  /*0da0*/  FFMA R5, -R2, R23, R32 ;  /* 0x0000001702057223 */ /* 0x000fe20000000120 */
[----:B------:R-:W-:Y:S06]  /*0db0*/  @P0 BRA `(.L_x_155) ;  /* 0xfffffffc00680947 */ /* 0x000fec000383ffff */
.L_x_154:
[----:B------:R-:W-:Y:S05]  /*0dc0*/  BSYNC.RECONVERGENT B1 ;  /* 0x0000000000017941 */ /* 0x000fea0003800200 */
.L_x_153:
        /* <DEDUP_REMOVED lines=16> */
[----:B------:R-:W-:-:S02]  /*0ed0*/  VIADD R0, R0, 0x8 ;  /* 0x0000000800007836 */ /* 0x000fc40000000000 */
[----:B--2---:R-:W-:-:S04]  /*0ee0*/  FFMA R3, -R2, R3, R5 ;  /* 0x0000000302037223 */ /* 0x004fc80000000105 */
[----:B---3--:R-:W-:-:S04]  /*0ef0*/  FFMA R3, -R2, R8, R3 ;  /* 0x0000000802037223 */ /* 0x008fc80000000103 */
[----:B----4-:R-:W-:-:S04]  /*0f00*/  FFMA R3, -R2, R14, R3 ;  /* 0x0000000e02037223 */ /* 0x010fc80000000103 */
[----:B-----5:R-:W-:-:S04]  /*0f10*/  FFMA R3, -R2, R16, R3 ;  /* 0x0000001002037223 */ /* 0x020fc80000000103 */
[----:B------:R-:W-:-:S04]  /*0f20*/  FFMA R3, -R2, R18, R3 ;  /* 0x0000001202037223 */ /* 0x000fc80000000103 */
[----:B------:R-:W-:-:S04]  /*0f30*/  FFMA R3, -R2, R20, R3 ;  /* 0x0000001402037223 */ /* 0x000fc80000000103 */
[----:B------:R-:W-:-:S04]  /*0f40*/  FFMA R3, -R2, R22, R3 ;  /* 0x0000001602037223 */ /* 0x000fc80000000103 */
[----:B------:R-:W-:-:S07]  /*0f50*/  FFMA R5, -R2, R24, R3 ;  /* 0x0000001802057223 */ /* 0x000fce0000000103 */
.L_x_157:
[----:B------:R-:W-:Y:S05]  /*0f60*/  BSYNC.RECONVERGENT B1 ;  /* 0x0000000000017941 */ /* 0x000fea0003800200 */
.L_x_156:
        /* <DEDUP_REMOVED lines=12> */
[----:B------:R-:W-:Y:S01]  /*1030*/  IADD3 R0, PT, PT, R0, 0x4, RZ ;  /* 0x0000000400007810 */ /* 0x000fe20007ffe0ff */
[----:B--2---:R-:W-:-:S04]  /*1040*/  FFMA R3, -R2, R3, R5 ;  /* 0x0000000302037223 */ /* 0x004fc80000000105 */
[----:B---3--:R-:W-:-:S04]  /*1050*/  FFMA R3, -R2, R8, R3 ;  /* 0x0000000802037223 */ /* 0x008fc80000000103 */
[----:B----4-:R-:W-:-:S04]  /*1060*/  FFMA R3, -R2, R14, R3 ;  /* 0x0000000e02037223 */ /* 0x010fc80000000103 */
[----:B-----5:R-:W-:-:S07]  /*1070*/  FFMA R5, -R2, R16, R3 ;  /* 0x0000001002057223 */ /* 0x020fce0000000103 */
.L_x_159:
[----:B------:R-:W-:Y:S05]  /*1080*/  BSYNC.RECONVERGENT B1 ;  /* 0x0000000000017941 */ /* 0x000fea0003800200 */
.L_x_158:
[----:B------:R-:W-:Y:S05]  /*1090*/  @!P1 BRA `(.L_x_152) ;  /* 0x0000000000249947 */ /* 0x000fea0003800000 */
[----:B------:R-:W0:Y:S01]  /*10a0*/  LDC.64 R10, c[0x0][0x390] ;  /* 0x0000e400ff0a7b82 */ /* 0x000e220000000a00 */
[----:B------:R-:W-:-:S07]  /*10b0*/  MOV R3, RZ ;  /* 0x000000ff00037202 */ /* 0x000fce0000000f00 */
.L_x_160:
[----:B0-----:R-:W-:-:S06]  /*10c0*/  IMAD.WIDE R14, R0, 0x4, R10 ;  /* 0x00000004000e7825 */ /* 0x001fcc00078e020a */
[----:B------:R-:W2:Y:S01]  /*10d0*/  LDG.E R14, desc[UR6][R14.64] ;  /* 0x000000060e0e7981 */ /* 0x000ea2000c1e1900 */
[----:B------:R-:W-:Y:S01]  /*10e0*/  VIADD R3, R3, 0x1 ;  /* 0x0000000103037836 */ /* 0x000fe20000000000 */
[----:B------:R-:W-:-:S04]  /*10f0*/  IADD3 R0, PT, PT, R0, 0x1, RZ ;  /* 0x0000000100007810 */ /* 0x000fc80007ffe0ff */
[----:B------:R-:W-:Y:S01]  /*1100*/  ISETP.NE.AND P0, PT, R3, R4, PT ;  /* 0x000000040300720c */ /* 0x000fe20003f05270 */
[----:B--2---:R-:W-:-:S12]  /*1110*/  FFMA R5, -R2, R14, R5 ;  /* 0x0000000e02057223 */ /* 0x004fd80000000105 */
[----:B------:R-:W-:Y:S05]  /*1120*/  @P0 BRA `(.L_x_160) ;  /* 0xfffffffc00e40947 */ /* 0x000fea000383ffff */
.L_x_152:
[----:B------:R-:W-:Y:S05]  /*1130*/  BSYNC.RECONVERGENT B0 ;  /* 0x0000000000007941 */ /* 0x000fea0003800200 */
.L_x_140:
[----:B------:R-:W1:Y:S01]  /*1140*/  LDC.64 R22, c[0x0][0x398] ;  /* 0x0000e600ff167b82 */ /* 0x000e620000000a00 */
[----:B------:R-:W2:Y:S01]  /*1150*/  LDCU UR4, c[0x3][0x48] ;  /* 0x00c00900ff0477ac */ /* 0x000ea20008000800 */
[----:B-1----:R-:W-:-:S05]  /*1160*/  IMAD.WIDE.U32 R22, R6, 0x4, R22 ;  /* 0x0000000406167825 */ /* 0x002fca00078e0016 */
[----:B------:R1:W5:Y:S01]  /*1170*/  LDG.E R13, desc[UR6][R22.64] ;  /* 0x00000006160d7981 */ /* 0x000362000c1e1900 */
[----:B--2---:R-:W2:Y:S01]  /*1180*/  F2F.F64.F32 R14, UR4 ;  /* 0x00000004000e7d10 */ /* 0x004ea20008201800 */
[----:B------:R-:W-:Y:S01]  /*1190*/  MOV R2, 0x1 ;  /* 0x0000000100027802 */ /* 0x000fe20000000f00 */
[----:B------:R-:W3:Y:S01]  /*11a0*/  LDCU UR4, c[0x3][0x5c] ;  /* 0x00c00b80ff0477ac */ /* 0x000ee20008000800 */
[----:B------:R-:W-:Y:S01]  /*11b0*/  FFMA R12, R5, -R9, R12 ;  /* 0x80000009050c7223 */ /* 0x000fe2000000000c */
[----:B--2---:R-:W-:-:S04]  /*11c0*/  DADD R14, R14, R14 ;  /* 0x000000000e0e7229 */ /* 0x004fc8000000000e */
[----:B---3--:R-:W2:Y:S01]  /*11d0*/  F2F.F64.F32 R16, UR4 ;  /* 0x0000000400107d10 */ /* 0x008ea20008201800 */
[----:B------:R-:W3:Y:S07]  /*11e0*/  LDCU UR4, c[0x0][0x3b0] ;  /* 0x00007600ff0477ac */ /* 0x000eee0008000800 */
[----:B------:R-:W4:Y:S01]  /*11f0*/  MUFU.RCP64H R3, R15 ;  /* 0x0000000f00037308 */ /* 0x000f220000001800 */
[----:B--2---:R-:W-:Y:S01]  /*1200*/  FSETP.GEU.AND P1, PT, |R17|, 6.5827683646048100446e-37, PT ;  /* 0x036000001100780b */ /* 0x004fe20003f2e200 */
[----:B----4-:R-:W-:-:S08]  /*1210*/  DFMA R10, -R14, R2, 1 ;  /* 0x3ff000000e0a742b */ /* 0x010fd00000000102 */
[----:B------:R-:W-:-:S08]  /*1220*/  DFMA R10, R10, R10, R10 ;  /* 0x0000000a0a0a722b */ /* 0x000fd0000000000a */
[----:B------:R-:W-:-:S08]  /*1230*/  DFMA R10, R2, R10, R2 ;  /* 0x0000000a020a722b */ /* 0x000fd00000000002 */
[----:B------:R-:W-:-:S08]  /*1240*/  DFMA R2, -R14, R10, 1 ;  /* 0x3ff000000e02742b */ /* 0x000fd0000000010a */
[----:B------:R-:W-:-:S08]  /*1250*/  DFMA R2, R10, R2, R10 ;  /* 0x000000020a02722b */ /* 0x000fd0000000000a */
[----:B------:R-:W-:-:S08]  /*1260*/  DMUL R10, R16, R2 ;  /* 0x00000002100a7228 */ /* 0x000fd00000000000 */
[----:B------:R-:W-:-:S08]  /*1270*/  DFMA R18, -R14, R10, R16 ;  /* 0x0000000a0e12722b */ /* 0x000fd00000000110 */
[----:B------:R-:W-:Y:S01]  /*1280*/  DFMA R2, R2, R18, R10 ;  /* 0x000000120202722b */ /* 0x000fe2000000000a */
[----:B---3--:R-:W-:-:S09]  /*1290*/  FMUL R11, R9, UR4 ;  /* 0x00000004090b7c20 */ /* 0x008fd20008400000 */
[----:B------:R-:W-:-:S05]  /*12a0*/  FFMA R0, RZ, R15, R3 ;  /* 0x0000000fff007223 */ /* 0x000fca0000000003 */
[----:B------:R-:W-:-:S13]  /*12b0*/  FSETP.GT.AND P0, PT, |R0|, 1.469367938527859385e-39, PT ;  /* 0x001000000000780b */ /* 0x000fda0003f04200 */
[----:B-1----:R-:W-:Y:S05]  /*12c0*/  @P0 BRA P1, `(.L_x_161) ;  /* 0x0000000000100947 */ /* 0x002fea0000800000 */
[----:B------:R-:W-:-:S07]  /*12d0*/  MOV R0, 0x12f0 ;  /* 0x000012f000007802 */ /* 0x000fce0000000f00 */
[----:B0----5:R-:W-:Y:S05]  /*12e0*/  CALL.REL.NOINC `($__internal_12_$__cuda_sm20_div_rn_f64_full) ;  /* 0x00000084004c7944 */ /* 0x021fea0003c00000 */
[----:B------:R-:W-:Y:S01]  /*12f0*/  IMAD.MOV.U32 R2, RZ, RZ, R20 ;  /* 0x000000ffff027224 */ /* 0x000fe200078e0014 */
[----:B------:R-:W-:-:S07]  /*1300*/  MOV R3, R21 ;  /* 0x0000001500037202 */ /* 0x000fce0000000f00 */
.L_x_161:
[----:B------:R-:W1:Y:S01]  /*1310*/  LDC R0, c[0x3][0x4c] ;  /* 0x00c01300ff007b82 */ /* 0x000e620000000800 */
[----:B------:R-:W2:Y:S01]  /*1320*/  LDCU UR4, c[0x3][0x54] ;  /* 0x00c00a80ff0477ac */ /* 0x000ea20008000800 */
[----:B-1----:R-:W-:-:S04]  /*1330*/  FMUL R0, R0, R0 ;  /* 0x0000000000007220 */ /* 0x002fc80000400000 */
[----:B--2---:R-:W-:-:S04]  /*1340*/  FMUL R0, R0, UR4 ;  /* 0x0000000400007c20 */ /* 0x004fc80008400000 */
[----:B------:R-:W-:-:S04]  /*1350*/  FMUL R0, R0, UR4 ;  /* 0x0000000400007c20 */ /* 0x000fc80008400000 */
[----:B0-----:R-:W0:Y:S08]  /*1360*/  F2F.F64.F32 R4, R0 ;  /* 0x0000000000047310 */ /* 0x001e300000201800 */
[----:B0-----:R-:W0:Y:S01]  /*1370*/  MUFU.RCP64H R15, R5 ;  /* 0x00000005000f7308 */ /* 0x001e220000001800 */
        /* <DEDUP_REMOVED lines=8> */
[----:B------:R-:W-:Y:S01]  /*1400*/  LOP3.LUT R0, R5, 0x7fffffff, RZ, 0xc0, !PT ;  /* 0x7fffffff05007812 */ /* 0x000fe200078ec0ff */
[----:B------:R-:W-:Y:S01]  /*1410*/  IMAD.MOV.U32 R15, RZ, RZ, R4 ;  /* 0x000000ffff0f7224 */ /* 0x000fe200078e0004 */
[----:B------:R-:W-:Y:S02]  /*1420*/  MOV R14, R5 ;  /* 0x00000005000e7202 */ /* 0x000fe40000000f00 */
[----:B------:R-:W-:Y:S02]  /*1430*/  IADD3 R4, PT, PT, R0, -0x100000, RZ ;  /* 0xfff0000000047810 */ /* 0x000fe40007ffe0ff */
[----:B------:R-:W-:-:S07]  /*1440*/  MOV R0, 0x1460 ;  /* 0x0000146000007802 */ /* 0x000fce0000000f00 */
[----:B-----5:R-:W-:Y:S05]  /*1450*/  CALL.REL.NOINC `($__internal_11_$__cuda_sm20_dblrcp_rn_slowpath_v3) ;  /* 0x00000080003c7944 */ /* 0x020fea0003c00000 */
[----:B------:R-:W-:Y:S01]  /*1460*/  IMAD.MOV.U32 R20, RZ, RZ, R14 ;  /* 0x000000ffff147224 */ /* 0x000fe200078e000e */
[----:B------:R-:W-:-:S07]  /*1470*/  MOV R21, R4 ;  /* 0x0000000400157202 */ /* 0x000fce0000000f00 */
.L_x_162:
[----:B------:R-:W0:Y:S01]  /*1480*/  LDC R10, c[0x3][0x50] ;  /* 0x00c01400ff0a7b82 */ /* 0x000e220000000800 */
[----:B------:R-:W0:Y:S01]  /*1490*/  LDCU UR4, c[0x0][0x3ac] ;  /* 0x00007580ff0477ac */ /* 0x000e220008000800 */
[----:B------:R-:W-:Y:S01]  /*14a0*/  DMUL R18, R20, R2 ;  /* 0x0000000214127228 */ /* 0x000fe20000000000 */
[----:B------:R-:W-:Y:S01]  /*14b0*/  MOV R7, RZ ;  /* 0x000000ff00077202 */ /* 0x000fe20000000f00 */
[----:B------:R-:W-:Y:S02]  /*14c0*/  IMAD.MOV.U32 R5, RZ, RZ, RZ ;  /* 0x000000ffff057224 */ /* 0x000fe400078e00ff */
[----:B0-----:R-:W-:Y:S01]  /*14d0*/  FMUL R10, R10, UR4 ;  /* 0x000000040a0a7c20 */ /* 0x001fe20008400000 */
[----:B------:R-:W-:-:S06]  /*14e0*/  UMOV UR4, URZ ;  /* 0x000000ff00047c82 */ /* 0x000fcc0008000000 */
.L_x_179:
[----:B------:R-:W-:Y:S01]  /*14f0*/  I2FP.F32.U32 R8, UR4 ;  /* 0x0000000400087c45 */ /* 0x000fe20008201000 */
[----:B0-----:R-:W0:Y:S01]  /*1500*/  MUFU.RCP R17, R10 ;  /* 0x0000000a00117308 */ /* 0x001e220000001000 */
[----:B------:R-:W-:Y:S03]  /*1510*/  BSSY.RECONVERGENT B2, `(.L_x_163) ;  /* 0x0000011000027945 */ /* 0x000fe60003800200 */
[----:B------:R-:W-:-:S04]  /*1520*/  FMUL R8, R8, 0.0009765625 ;  /* 0x3a80000008087820 */ /* 0x000fc80000400000 */
[----:B-1----:R-:W1:Y:S01]  /*1530*/  F2F.F64.F32 R14, |R8| ;  /* 0x40000008000e7310 */ /* 0x002e620000201800 */
[----:B-----5:R-:W-:-:S07]  /*1540*/  FADD R4, -R13, R8 ;  /* 0x000000080d047221 */ /* 0x020fce0000000100 */
[----:B------:R-:W2:Y:S01]  /*1550*/  FCHK P0, R4, R10 ;  /* 0x0000000a04007302 */ /* 0x000ea20000000000 */
[----:B0-----:R-:W-:-:S04]  /*1560*/  FFMA R0, -R10, R17, 1 ;  /* 0x3f8000000a007423 */ /* 0x001fc80000000111 */
[----:B------:R-:W-:Y:S01]  /*1570*/  FFMA R25, R17, R0, R17 ;  /* 0x0000000011197223 */ /* 0x000fe20000000011 */
[----:B-1----:R-:W-:-:S03]  /*1580*/  DMUL R14, R18, R14 ;  /* 0x0000000e120e7228 */ /* 0x002fc60000000000 */
[----:B------:R-:W-:-:S04]  /*1590*/  FFMA R0, R4, R25, RZ ;  /* 0x0000001904007223 */ /* 0x000fc800000000ff */
[----:B------:R-:W-:-:S03]  /*15a0*/  FFMA R24, -R10, R0, R4 ;  /* 0x000000000a187223 */ /* 0x000fc60000000104 */
[----:B------:R-:W0:Y:S01]  /*15b0*/  F2F.F32.F64 R14, R14 ;  /* 0x0000000e000e7310 */ /* 0x000e220000301000 */
[----:B------:R-:W-:-:S07]  /*15c0*/  FFMA R0, R25, R24, R0 ;  /* 0x0000001819007223 */ /* 0x000fce0000000000 */
[----:B0-----:R0:W1:Y:S01]  /*15d0*/  F2F.F64.F32 R16, R14 ;  /* 0x0000000e00107310 */ /* 0x0010620000201800 */
[----:B--2---:R-:W-:Y:S05]  /*15e0*/  @!P0 BRA `(.L_x_164) ;  /* 0x00000000000c8947 */ /* 0x004fea0003800000 */
[----:B------:R-:W-:Y:S02]  /*15f0*/  MOV R0, R10 ;  /* 0x0000000a00007202 */ /* 0x000fe40000000f00 */
[----:B0-----:R-:W-:-:S07]  /*1600*/  MOV R14, 0x1620 ;  /* 0x00001620000e7802 */ /* 0x001fce0000000f00 */
[----:B-1----:R-:W-:Y:S05]  /*1610*/  CALL.REL.NOINC `($__internal_13_$__cuda_sm3x_div_rn_noftz_f32_slowpath) ;  /* 0x0000008400f87944 */ /* 0x002fea0003c00000 */
.L_x_164:
[----:B------:R-:W-:Y:S05]  /*1620*/  BSYNC.RECONVERGENT B2 ;  /* 0x0000000000027941 */ /* 0x000fea0003800200 */
.L_x_163:
        /* <DEDUP_REMOVED lines=9> */
[----:B------:R-:W2:Y:S02]  /*16c0*/  MUFU.EX2 R15, R0 ;  /* 0x00000000000f7308 */ /* 0x000ea40000000800 */
[----:B--2---:R-:W-:-:S06]  /*16d0*/  FMUL R4, R4, R15 ;  /* 0x0000000f04047220 */ /* 0x004fcc0000400000 */
[----:B------:R-:W2:Y:S02]  /*16e0*/  F2F.F64.F32 R24, R4 ;  /* 0x0000000400187310 */ /* 0x000ea40000201800 */
[----:B--2---:R-:W-:-:S06]  /*16f0*/  DADD R24, R24, 1 ;  /* 0x3ff0000018187429 */ /* 0x004fcc0000000000 */
        /* <DEDUP_REMOVED lines=14> */
[----:B-1----:R-:W-:Y:S05]  /*17e0*/  CALL.REL.NOINC `($__internal_11_$__cuda_sm20_dblrcp_rn_slowpath_v3) ;  /* 0x0000007c00587944 */ /* 0x002fea0003c00000 */
[----:B------:R-:W-:-:S07]  /*17f0*/  IMAD.MOV.U32 R15, RZ, RZ, R4 ;  /* 0x000000ffff0f7224 */ /* 0x000fce00078e0004 */
.L_x_166:
[----:B------:R-:W-:Y:S05]  /*1800*/  BSYNC.RECONVERGENT B1 ;  /* 0x0000000000017941 */ /* 0x000fea0003800200 */
.L_x_165:
[----:B------:R-:W-:Y:S01]  /*1810*/  HFMA2 R27, -RZ, RZ, 3.7421875, 0 ;  /* 0x437c0000ff1b7431 */ /* 0x000fe200000001ff */
[----:B------:R-:W-:Y:S01]  /*1820*/  MOV R25, 0x3bbb989d ;  /* 0x3bbb989d00197802 */ /* 0x000fe20000000f00 */
[----:B------:R-:W-:Y:S01]  /*1830*/  FADD R8, R13, R8 ;  /* 0x000000080d087221 */ /* 0x000fe20000000000 */
[----:B------:R-:W0:Y:S01]  /*1840*/  F2F.F64.F32 R4, R5 ;  /* 0x0000000500047310 */ /* 0x000e220000201800 */
[----:B-1----:R-:W-:Y:S01]  /*1850*/  DMUL R14, R16, R14 ;  /* 0x0000000e100e7228 */ /* 0x002fe20000000000 */
[----:B------:R-:W-:Y:S01]  /*1860*/  BSSY.RECONVERGENT B2, `(.L_x_167) ;  /* 0x0000017000027945 */ /* 0x000fe20003800200 */
[----:B------:R-:W-:-:S04]  /*1870*/  FFMA.SAT R0, R8, R25, 0.5 ;  /* 0x3f00000008007423 */ /* 0x000fc80000002019 */
[----:B------:R-:W-:Y:S01]  /*1880*/  FFMA.RM R0, R0, R27, 12582913 ;  /* 0x4b40000100007423 */ /* 0x000fe2000000401b */
[----:B------:R-:W1:Y:S03]  /*1890*/  MUFU.RCP R29, R10 ;  /* 0x0000000a001d7308 */ /* 0x000e660000001000 */
[C---:B------:R-:W-:Y:S01]  /*18a0*/  FADD R25, R0.reuse, -12583039 ;  /* 0xcb40007f00197421 */ /* 0x040fe20000000000 */
[----:B------:R-:W-:-:S03]  /*18b0*/  IMAD.SHL.U32 R0, R0, 0x800000, RZ ;  /* 0x0080000000007824 */ /* 0x000fc600078e00ff */
[----:B------:R-:W-:Y:S01]  /*18c0*/  FFMA R25, R8, 1.4426950216293334961, -R25 ;  /* 0x3fb8aa3b08197823 */ /* 0x000fe20000000819 */
[----:B0-----:R-:W-:-:S03]  /*18d0*/  DFMA R14, R14, 0.0009765625, R4 ;  /* 0x3f5000000e0e782b */ /* 0x001fc60000000004 */
[----:B------:R-:W-:-:S03]  /*18e0*/  FFMA R25, R8, 1.925963033500011079e-08, R25 ;  /* 0x32a5706008197823 */ /* 0x000fc60000000019 */
[----:B------:R0:W2:Y:S01]  /*18f0*/  F2F.F32.F64 R8, R14 ;  /* 0x0000000e00087310 */ /* 0x0000a20000301000 */
[----:B-1----:R-:W-:-:S07]  /*1900*/  FFMA R4, -R10, R29, 1 ;  /* 0x3f8000000a047423 */ /* 0x002fce000000011d */
[----:B------:R-:W1:Y:S02]  /*1910*/  MUFU.EX2 R25, R25 ;  /* 0x0000001900197308 */ /* 0x000e640000000800 */
[----:B-1----:R-:W-:Y:S01]  /*1920*/  FMUL R27, R0, R25 ;  /* 0x00000019001b7220 */ /* 0x002fe20000400000 */
[----:B------:R-:W-:-:S05]  /*1930*/  FFMA R0, R29, R4, R29 ;  /* 0x000000041d007223 */ /* 0x000fca000000001d */
[----:B------:R-:W1:Y:S01]  /*1940*/  FCHK P0, R27, R10 ;  /* 0x0000000a1b007302 */ /* 0x000e620000000000 */
[----:B------:R-:W-:-:S04]  /*1950*/  FFMA R5, R0, R27, RZ ;  /* 0x0000001b00057223 */ /* 0x000fc800000000ff */
[----:B------:R-:W-:-:S04]  /*1960*/  FFMA R4, -R10, R5, R27 ;  /* 0x000000050a047223 */ /* 0x000fc8000000011b */
[----:B------:R-:W-:Y:S01]  /*1970*/  FFMA R0, R0, R4, R5 ;  /* 0x0000000400007223 */ /* 0x000fe20000000005 */
[----:B012---:R-:W-:Y:S06]  /*1980*/  @!P0 BRA `(.L_x_168) ;  /* 0x0000000000108947 */ /* 0x007fec0003800000 */
[----:B------:R-:W-:Y:S02]  /*1990*/  MOV R4, R27 ;  /* 0x0000001b00047202 */ /* 0x000fe40000000f00 */
[----:B------:R-:W-:Y:S02]  /*19a0*/  MOV R0, R10 ;  /* 0x0000000a00007202 */ /* 0x000fe40000000f00 */
[----:B------:R-:W-:-:S07]  /*19b0*/  MOV R14, 0x19d0 ;  /* 0x000019d0000e7802 */ /* 0x000fce0000000f00 */
[----:B------:R-:W-:Y:S05]  /*19c0*/  CALL.REL.NOINC `($__internal_13_$__cuda_sm3x_div_rn_noftz_f32_slowpath) ;  /* 0x00000084000c7944 */ /* 0x000fea0003c00000 */
.L_x_168:
[----:B------:R-:W-:Y:S05]  /*19d0*/  BSYNC.RECONVERGENT B2 ;  /* 0x0000000000027941 */ /* 0x000fea0003800200 */
.L_x_167:
[----:B------:R-:W0:Y:S01]  /*19e0*/  F2F.F64.F32 R4, R0 ;  /* 0x0000000000047310 */ /* 0x000e220000201800 */
[----:B------:R-:W-:Y:S01]  /*19f0*/  BSSY.RECONVERGENT B1, `(.L_x_169) ;  /* 0x0000012000017945 */ /* 0x000fe20003800200 */
        /* <DEDUP_REMOVED lines=11> */
[----:B------:R-:W-:Y:S02]  /*1ab0*/  MOV R15, R4 ;  /* 0x00000004000f7202 */ /* 0x000fe40000000f00 */
[----:B------:R-:W-:Y:S01]  /*1ac0*/  MOV R14, R5 ;  /* 0x00000005000e7202 */ /* 0x000fe20000000f00 */
[----:B------:R-:W-:Y:S01]  /*1ad0*/  VIADD R4, R0, 0xfff00000 ;  /* 0xfff0000000047836 */ /* 0x000fe20000000000 */
[----:B------:R-:W-:-:S07]  /*1ae0*/  MOV R0, 0x1b00 ;  /* 0x00001b0000007802 */ /* 0x000fce0000000f00 */
[----:B------:R-:W-:Y:S05]  /*1af0*/  CALL.REL.NOINC `($__internal_11_$__cuda_sm20_dblrcp_rn_slowpath_v3) ;  /* 0x0000007800947944 */ /* 0x000fea0003c00000 */
[----:B------:R-:W-:-:S07]  /*1b00*/  MOV R15, R4 ;  /* 0x00000004000f7202 */ /* 0x000fce0000000f00 */
.L_x_170:
[----:B------:R-:W-:Y:S05]  /*1b10*/  BSYNC.RECONVERGENT B1 ;  /* 0x0000000000017941 */ /* 0x000fea0003800200 */
.L_x_169:
[----:B------:R-:W-:Y:S01]  /*1b20*/  UIADD3 UR5, UPT, UPT, UR4, 0x1, URZ ;  /* 0x0000000104057890 */ /* 0x000fe2000fffe0ff */
[----:B------:R-:W-:Y:S01]  /*1b30*/  DMUL R14, R16, R14 ;  /* 0x0000000e100e7228 */ /* 0x000fe20000000000 */
[----:B------:R-:W0:Y:S01]  /*1b40*/  F2F.F64.F32 R26, R7 ;  /* 0x00000007001a7310 */ /* 0x000e220000201800 */
[----:B------:R-:W-:Y:S03]  /*1b50*/  BSSY.RECONVERGENT B2, `(.L_x_171) ;  /* 0x0000016000027945 */ /* 0x000fe60003800200 */
[----:B------:R-:W-:-:S04]  /*1b60*/  I2FP.F32.U32 R5, UR5 ;  /* 0x0000000500057c45 */ /* 0x000fc80008201000 */
[----:B------:R-:W1:Y:S01]  /*1b70*/  MUFU.RCP R17, R10 ;  /* 0x0000000a00117308 */ /* 0x000e620000001000 */
[----:B------:R-:W-:-:S04]  /*1b80*/  FMUL R5, R5, 0.0009765625 ;  /* 0x3a80000005057820 */ /* 0x000fc80000400000 */
[----:B------:R-:W-:Y:S01]  /*1b90*/  FADD R29, -R13, R5 ;  /* 0x000000050d1d7221 */ /* 0x000fe20000000100 */
[----:B0-----:R-:W-:Y:S02]  /*1ba0*/  DFMA R14, R14, 0.0009765625, R26 ;  /* 0x3f5000000e0e782b */ /* 0x001fe4000000001a */
[----:B------:R-:W0:Y:S08]  /*1bb0*/  F2F.F64.F32 R24, |R5| ;  /* 0x4000000500187310 */ /* 0x000e300000201800 */
[----:B------:R-:W2:Y:S01]  /*1bc0*/  FCHK P0, R29, R10 ;  /* 0x0000000a1d007302 */ /* 0x000ea20000000000 */
[----:B-1----:R-:W-:-:S04]  /*1bd0*/  FFMA R0, -R10, R17, 1 ;  /* 0x3f8000000a007423 */ /* 0x002fc80000000111 */
[----:B------:R-:W-:Y:S01]  /*1be0*/  FFMA R0, R17, R0, R17 ;  /* 0x0000000011007223 */ /* 0x000fe20000000011 */
[----:B0-----:R-:W-:Y:S02]  /*1bf0*/  DMUL R24, R18, R24 ;  /* 0x0000001812187228 */ /* 0x001fe40000000000 */
[----:B------:R-:W-:Y:S01]  /*1c00*/  F2F.F32.F64 R7, R14 ;  /* 0x0000000e00077310 */ /* 0x000fe20000301000 */
[----:B------:R-:W-:-:S04]  /*1c10*/  FFMA R27, R0, R29, RZ ;  /* 0x0000001d001b7223 */ /* 0x000fc800000000ff */
[----:B------:R-:W-:-:S03]  /*1c20*/  FFMA R4, -R10, R27, R29 ;  /* 0x0000001b0a047223 */ /* 0x000fc6000000011d */
[----:B------:R-:W0:Y:S01]  /*1c30*/  F2F.F32.F64 R16, R24 ;  /* 0x0000001800107310 */ /* 0x000e220000301000 */
[----:B------:R-:W-:-:S07]  /*1c40*/  FFMA R0, R0, R4, R27 ;  /* 0x0000000400007223 */ /* 0x000fce000000001b */
[----:B0-----:R-:W0:Y:S01]  /*1c50*/  F2F.F64.F32 R16, R16 ;  /* 0x0000001000107310 */ /* 0x001e220000201800 */
[----:B--2---:R-:W-:Y:S05]  /*1c60*/  @!P0 BRA `(.L_x_172) ;  /* 0x0000000000108947 */ /* 0x004fea0003800000 */
[----:B------:R-:W-:Y:S01]  /*1c70*/  MOV R4, R29 ;  /* 0x0000001d00047202 */ /* 0x000fe20000000f00 */
[----:B------:R-:W-:Y:S01]  /*1c80*/  IMAD.MOV.U32 R0, RZ, RZ, R10 ;  /* 0x000000ffff007224 */ /* 0x000fe200078e000a */
[----:B------:R-:W-:-:S07]  /*1c90*/  MOV R14, 0x1cb0 ;  /* 0x00001cb0000e7802 */ /* 0x000fce0000000f00 */
[----:B0-----:R-:W-:Y:S05]  /*1ca0*/  CALL.REL.NOINC `($__internal_13_$__cuda_sm3x_div_rn_noftz_f32_slowpath) ;  /* 0x0000008000547944 */ /* 0x001fea0003c00000 */
.L_x_172:
[----:B------:R-:W-:Y:S05]  /*1cb0*/  BSYNC.RECONVERGENT B2 ;  /* 0x0000000000027941 */ /* 0x000fea0003800200 */
.L_x_171:
[----:B------:R-:W-:Y:S01]  /*1cc0*/  HFMA2 R25, -RZ, RZ, 3.7421875, 0 ;  /* 0x437c0000ff197431 */ /* 0x000fe200000001ff */
[----:B------:R-:W-:Y:S01]  /*1cd0*/  MOV R15, 0x3bbb989d ;  /* 0x3bbb989d000f7802 */ /* 0x000fe20000000f00 */
[----:B------:R-:W-:Y:S04]  /*1ce0*/  BSSY.RECONVERGENT B1, `(.L_x_173) ;  /* 0x000001b000017945 */ /* 0x000fe80003800200 */
[----:B------:R-:W-:-:S04]  /*1cf0*/  FFMA.SAT R4, R0, R15, 0.5 ;  /* 0x3f00000000047423 */ /* 0x000fc8000000200f */
[----:B------:R-:W-:-:S04]  /*1d00*/  FFMA.RM R4, R4, R25, 12582913 ;  /* 0x4b40000104047423 */ /* 0x000fc80000004019 */
[C---:B------:R-:W-:Y:S01]  /*1d10*/  FADD R15, R4.reuse, -12583039 ;  /* 0xcb40007f040f7421 */ /* 0x040fe20000000000 */
[----:B------:R-:W-:-:S03]  /*1d20*/  IMAD.SHL.U32 R4, R4, 0x800000, RZ ;  /* 0x0080000004047824 */ /* 0x000fc600078e00ff */
[----:B------:R-:W-:-:S04]  /*1d30*/  FFMA R15, R0, 1.4426950216293334961, -R15 ;  /* 0x3fb8aa3b000f7823 */ /* 0x000fc8000000080f */
[----:B------:R-:W-:-:S04]  /*1d40*/  FFMA R0, R0, 1.925963033500011079e-08, R15 ;  /* 0x32a5706000007823 */ /* 0x000fc8000000000f */
[----:B------:R-:W1:Y:S02]  /*1d50*/  MUFU.EX2 R15, R0 ;  /* 0x00000000000f7308 */ /* 0x000e640000000800 */
[----:B-1----:R-:W-:-:S06]  /*1d60*/  FMUL R4, R4, R15 ;  /* 0x0000000f04047220 */ /* 0x002fcc0000400000 */
[----:B------:R-:W1:Y:S02]  /*1d70*/  F2F.F64.F32 R24, R4 ;  /* 0x0000000400187310 */ /* 0x000e640000201800 */
[----:B-1----:R-:W-:-:S06]  /*1d80*/  DADD R24, R24, 1 ;  /* 0x3ff0000018187429 */ /* 0x002fcc0000000000 */
[----:B------:R-:W1:Y:S04]  /*1d90*/  MUFU.RCP64H R31, R25 ;  /* 0x00000019001f7308 */ /* 0x000e680000001800 */
[----:B------:R-:W-:-:S04]  /*1da0*/  IADD3 R30, PT, PT, R25, 0x300402, RZ ;  /* 0x00300402191e7810 */ /* 0x000fc80007ffe0ff */
[----:B------:R-:W-:Y:S02]  /*1db0*/  FSETP.GEU.AND P0, PT, |R30|, 5.8789094863358348022e-39, PT ;  /* 0x004004021e00780b */ /* 0x000fe40003f0e200 */
[----:B-1----:R-:W-:-:S08]  /*1dc0*/  DFMA R14, -R24, R30, 1 ;  /* 0x3ff00000180e742b */ /* 0x002fd0000000011e */
        /* <DEDUP_REMOVED lines=10> */
[----:B0-----:R-:W-:Y:S05]  /*1e70*/  CALL.REL.NOINC `($__internal_11_$__cuda_sm20_dblrcp_rn_slowpath_v3) ;  /* 0x0000007400b47944 */ /* 0x001fea0003c00000 */
[----:B------:R-:W-:-:S07]  /*1e80*/  MOV R15, R4 ;  /* 0x00000004000f7202 */ /* 0x000fce0000000f00 */
.L_x_174:
[----:B------:R-:W-:Y:S05]  /*1e90*/  BSYNC.RECONVERGENT B1 ;  /* 0x0000000000017941 */ /* 0x000fea0003800200 */
.L_x_173:
[----:B------:R-:W-:Y:S02]  /*1ea0*/  HFMA2 R27, -RZ, RZ, 3.7421875, 0 ;  /* 0x437c0000ff1b7431 */ /* 0x000fe400000001ff */
[----:B------:R-:W-:Y:S02]  /*1eb0*/  IMAD.MOV.U32 R25, RZ, RZ, 0x3bbb989d ;  /* 0x3bbb989dff197424 */ /* 0x000fe400078e00ff */
[----:B------:R-:W-:Y:S01]  /*1ec0*/  FADD R0, R13, R5 ;  /* 0x000000050d007221 */ /* 0x000fe20000000000 */
[----:B------:R-:W1:Y:S01]  /*1ed0*/  MUFU.RCP R29, R10 ;  /* 0x0000000a001d7308 */ /* 0x000e620000001000 */
[----:B0-----:R-:W-:Y:S01]  /*1ee0*/  DMUL R14, R16, R14 ;  /* 0x0000000e100e7228 */ /* 0x001fe20000000000 */
[----:B------:R-:W-:Y:S01]  /*1ef0*/  BSSY.RECONVERGENT B2, `(.L_x_175) ;  /* 0x0000017000027945 */ /* 0x000fe20003800200 */
[----:B------:R-:W-:-:S04]  /*1f00*/  FFMA.SAT R24, R0, R25, 0.5 ;  /* 0x3f00000000187423 */ /* 0x000fc80000002019 */
[----:B------:R-:W-:Y:S01]  /*1f10*/  FFMA.RM R24, R24, R27, 12582913 ;  /* 0x4b40000118187423 */ /* 0x000fe2000000401b */
[----:B------:R-:W0:Y:S03]  /*1f20*/  F2F.F64.F32 R4, R8 ;  /* 0x0000000800047310 */ /* 0x000e260000201800 */
[C---:B------:R-:W-:Y:S01]  /*1f30*/  FADD R25, R24.reuse, -12583039 ;  /* 0xcb40007f18197421 */ /* 0x040fe20000000000 */
[----:B------:R-:W-:-:S03]  /*1f40*/  SHF.L.U32 R24, R24, 0x17, RZ ;  /* 0x0000001718187819 */ /* 0x000fc600000006ff */
[----:B------:R-:W-:-:S04]  /*1f50*/  FFMA R25, R0, 1.4426950216293334961, -R25 ;  /* 0x3fb8aa3b00197823 */ /* 0x000fc80000000819 */
[----:B------:R-:W-:Y:S01]  /*1f60*/  FFMA R25, R0, 1.925963033500011079e-08, R25 ;  /* 0x32a5706000197823 */ /* 0x000fe20000000019 */
[----:B-1----:R-:W-:Y:S01]  /*1f70*/  FFMA R0, -R10, R29, 1 ;  /* 0x3f8000000a007423 */ /* 0x002fe2000000011d */
[----:B0-----:R-:W-:-:S03]  /*1f80*/  DFMA R4, R14, 0.0009765625, R4 ;  /* 0x3f5000000e04782b */ /* 0x001fc60000000004 */
[----:B------:R-:W-:Y:S01]  /*1f90*/  FFMA R0, R29, R0, R29 ;  /* 0x000000001d007223 */ /* 0x000fe2000000001d */
[----:B------:R-:W0:Y:S08]  /*1fa0*/  MUFU.EX2 R25, R25 ;  /* 0x0000001900197308 */ /* 0x000e300000000800 */
[----:B------:R1:W2:Y:S01]  /*1fb0*/  F2F.F32.F64 R5, R4 ;  /* 0x0000000400057310 */ /* 0x0002a20000301000 */
[----:B0-----:R-:W-:-:S07]  /*1fc0*/  FMUL R27, R24, R25 ;  /* 0x00000019181b7220 */ /* 0x001fce0000400000 */
[----:B------:R-:W0:Y:S01]  /*1fd0*/  FCHK P0, R27, R10 ;  /* 0x0000000a1b007302 */ /* 0x000e220000000000 */
[----:B------:R-:W-:-:S04]  /*1fe0*/  FFMA R15, R0, R27, RZ ;  /* 0x0000001b000f7223 */ /* 0x000fc800000000ff */
[----:B------:R-:W-:-:S04]  /*1ff0*/  FFMA R8, -R10, R15, R27 ;  /* 0x0000000f0a087223 */ /* 0x000fc8000000011b */
[----:B------:R-:W-:Y:S01]  /*2000*/  FFMA R0, R0, R8, R15 ;  /* 0x0000000800007223 */ /* 0x000fe2000000000f */
[----:B012---:R-:W-:Y:S06]  /*2010*/  @!P0 BRA `(.L_x_176) ;  /* 0x0000000000108947 */ /* 0x007fec0003800000 */
[----:B------:R-:W-:Y:S01]  /*2020*/  IMAD.MOV.U32 R4, RZ, RZ, R27 ;  /* 0x000000ffff047224 */ /* 0x000fe200078e001b */
[----:B------:R-:W-:Y:S02]  /*2030*/  MOV R0, R10 ;  /* 0x0000000a00007202 */ /* 0x000fe40000000f00 */
[----:B------:R-:W-:-:S07]  /*2040*/  MOV R14, 0x2060 ;  /* 0x00002060000e7802 */ /* 0x000fce0000000f00 */
[----:B------:R-:W-:Y:S05]  /*2050*/  CALL.REL.NOINC `($__internal_13_$__cuda_sm3x_div_rn_noftz_f32_slowpath) ;  /* 0x0000007c00687944 */ /* 0x000fea0003c00000 */
.L_x_176:
[----:B------:R-:W-:Y:S05]  /*2060*/  BSYNC.RECONVERGENT B2 ;  /* 0x0000000000027941 */ /* 0x000fea0003800200 */
.L_x_175:
[----:B------:R-:W0:Y:S01]  /*2070*/  F2F.F64.F32 R24, R0 ;  /* 0x0000000000187310 */ /* 0x000e220000201800 */
[----:B------:R-:W-:Y:S01]  /*2080*/  BSSY.RECONVERGENT B1, `(.L_x_177) ;  /* 0x0000012000017945 */ /* 0x000fe20003800200 */
        /* <DEDUP_REMOVED lines=15> */
[----:B------:R-:W-:Y:S05]  /*2180*/  CALL.REL.NOINC `($__internal_11_$__cuda_sm20_dblrcp_rn_slowpath_v3) ;  /* 0x0000007000f07944 */ /* 0x000fea0003c00000 */
[----:B------:R-:W-:-:S07]  /*2190*/  IMAD.MOV.U32 R15, RZ, RZ, R4 ;  /* 0x000000ffff0f7224 */ /* 0x000fce00078e0004 */
.L_x_178:
[----:B------:R-:W-:Y:S05]  /*21a0*/  BSYNC.RECONVERGENT B1 ;  /* 0x0000000000017941 */ /* 0x000fea0003800200 */
.L_x_177:
[----:B------:R-:W0:Y:S01]  /*21b0*/  F2F.F64.F32 R24, R7 ;  /* 0x0000000700187310 */ /* 0x000e220000201800 */
[----:B------:R-:W-:Y:S01]  /*21c0*/  DMUL R14, R16, R14 ;  /* 0x0000000e100e7228 */ /* 0x000fe20000000000 */
[----:B------:R-:W-:-:S04]  /*21d0*/  UIADD3 UR4, UPT, UPT, UR4, 0x2, URZ ;  /* 0x0000000204047890 */ /* 0x000fc8000fffe0ff */
[----:B------:R-:W-:-:S03]  /*21e0*/  UISETP.NE.AND UP0, UPT, UR4, 0x400, UPT ;  /* 0x000004000400788c */ /* 0x000fc6000bf05270 */
[----:B0-----:R-:W-:-:S06]  /*21f0*/  DFMA R14, R14, 0.0009765625, R24 ;  /* 0x3f5000000e0e782b */ /* 0x001fcc0000000018 */
[----:B------:R0:W1:Y:S01]  /*2200*/  F2F.F32.F64 R7, R14 ;  /* 0x0000000e00077310 */ /* 0x0000620000301000 */
[----:B------:R-:W-:Y:S05]  /*2210*/  BRA.U UP0, `(.L_x_179) ;  /* 0xfffffff100b47547 */ /* 0x000fea000b83ffff */
[----:B0-----:R-:W0:Y:S01]  /*2220*/  LDC.64 R14, c[0x0][0x3a0] ;  /* 0x0000e800ff0e7b82 */ /* 0x001e220000000a00 */
[----:B------:R-:W2:Y:S07]  /*2230*/  LDCU UR4, c[0x3][0x58] ;  /* 0x00c00b00ff0477ac */ /* 0x000eae0008000800 */
[----:B------:R-:W3:Y:S01]  /*2240*/  LDC R4, c[0x0][0x3b0] ;  /* 0x0000ec00ff047b82 */ /* 0x000ee20000000800 */
[----:B0-----:R-:W4:Y:S01]  /*2250*/  LDG.E R27, desc[UR6][R14.64] ;  /* 0x000000060e1b7981 */ /* 0x001f22000c1e1900 */
[----:B-1----:R-:W-:Y:S01]  /*2260*/  FADD R0, -R7, R5 ;  /* 0x0000000507007221 */ /* 0x002fe20000000100 */
[----:B--2---:R-:W0:Y:S03]  /*2270*/  F2F.F64.F32 R16, UR4 ;  /* 0x0000000400107d10 */ /* 0x004e260008201800 */
[----:B------:R-:W-:Y:S01]  /*2280*/  FFMA R5, R11, R0, R13 ;  /* 0x000000000b057223 */ /* 0x000fe2000000000d */
[----:B---3--:R-:W-:-:S04]  /*2290*/  FADD R4, -R4, 1 ;  /* 0x3f80000004047421 */ /* 0x008fc80000000100 */
[----:B------:R-:W-:Y:S01]  /*22a0*/  FMUL R9, R4, R9 ;  /* 0x0000000904097220 */ /* 0x000fe20000400000 */
[----:B----4-:R-:W-:-:S13]  /*22b0*/  FSETP.GEU.AND P0, PT, R27, RZ, PT ;  /* 0x000000ff1b00720b */ /* 0x010fda0003f0e000 */
[----:B0-----:R-:W-:Y:S05]  /*22c0*/  @!P0 BRA `(.L_x_180) ;  /* 0x0000001800648947 */ /* 0x001fea0003800000 */
[----:B------:R-:W2:Y:S01]  /*22d0*/  LDG.E R26, desc[UR6][R14.64+0x4] ;  /* 0x000004060e1a7981 */ /* 0x000ea2000c1e1900 */
[----:B------:R-:W2:Y:S01]  /*22e0*/  LDCU UR4, c[0x3][0x64] ;  /* 0x00c00c80ff0477ac */ /* 0x000ea20008000800 */
[----:B------:R-:W-:Y:S01]  /*22f0*/  HFMA2 R8, -RZ, RZ, 0, 0 ;  /* 0x00000000ff087431 */ /* 0x000fe200000001ff */
[----:B------:R-:W-:Y:S01]  /*2300*/  MOV R25, RZ ;  /* 0x000000ff00197202 */ /* 0x000fe20000000f00 */
[----:B--2---:R-:W-:Y:S01]  /*2310*/  FMUL R26, R26, UR4 ;  /* 0x000000041a1a7c20 */ /* 0x004fe20008400000 */
[----:B------:R-:W-:-:S06]  /*2320*/  UMOV UR4, URZ ;  /* 0x000000ff00047c82 */ /* 0x000fcc0008000000 */
.L_x_191:
[----:B0-----:R-:W0:Y:S01]  /*2330*/  MUFU.RCP R15, R26 ;  /* 0x0000001a000f7308 */ /* 0x001e220000001000 */
[----:B------:R-:W-:Y:S01]  /*2340*/  I2FP.F32.U32 R7, UR4 ;  /* 0x0000000400077c45 */ /* 0x000fe20008201000 */
[----:B------:R-:W-:-:S04]  /*2350*/  UIADD3 UR4, UPT, UPT, UR4, 0x1, URZ ;  /* 0x0000000104047890 */ /* 0x000fc8000fffe0ff */
[----:B------:R-:W-:Y:S01]  /*2360*/  FMUL R7, R7, 0.0009765625 ;  /* 0x3a80000007077820 */ /* 0x000fe20000400000 */
[----:B------:R-:W-:-:S03]  /*2370*/  UISETP.NE.AND UP0, UPT, UR4, 0x400, UPT ;  /* 0x000004000400788c */ /* 0x000fc6000bf05270 */
[----:B------:R-:W-:-:S04]  /*2380*/  FADD R4, R27, R7 ;  /* 0x000000071b047221 */ /* 0x000fc80000000000 */
[----:B-1----:R-:W1:Y:S01]  /*2390*/  FCHK P0, R4, R26 ;  /* 0x0000001a04007302 */ /* 0x002e620000000000 */
[----:B0-----:R-:W-:-:S04]  /*23a0*/  FFMA R0, -R26, R15, 1 ;  /* 0x3f8000001a007423 */ /* 0x001fc8000000010f */
[----:B------:R-:W-:-:S04]  /*23b0*/  FFMA R15, R15, R0, R15 ;  /* 0x000000000f0f7223 */ /* 0x000fc8000000000f */
[----:B------:R-:W-:-:S04]  /*23c0*/  FFMA R0, R4, R15, RZ ;  /* 0x0000000f04007223 */ /* 0x000fc800000000ff */
[----:B------:R-:W-:-:S04]  /*23d0*/  FFMA R14, -R26, R0, R4 ;  /* 0x000000001a0e7223 */ /* 0x000fc80000000104 */
[----:B------:R-:W-:Y:S01]  /*23e0*/  FFMA R0, R15, R14, R0 ;  /* 0x0000000e0f007223 */ /* 0x000fe20000000000 */
[----:B-12---:R-:W-:Y:S06]  /*23f0*/  @!P0 BRA `(.L_x_181) ;  /* 0x00000000000c8947 */ /* 0x006fec0003800000 */
[----:B------:R-:W-:Y:S01]  /*2400*/  IMAD.MOV.U32 R0, RZ, RZ, R26 ;  /* 0x000000ffff007224 */ /* 0x000fe200078e001a */
[----:B------:R-:W-:-:S07]  /*2410*/  MOV R14, 0x2430 ;  /* 0x00002430000e7802 */ /* 0x000fce0000000f00 */
[----:B------:R-:W-:Y:S05]  /*2420*/  CALL.REL.NOINC `($__internal_13_$__cuda_sm3x_div_rn_noftz_f32_slowpath) ;  /* 0x0000007800747944 */ /* 0x000fea0003c00000 */
.L_x_181:
[----:B------:R0:W1:Y:S01]  /*2430*/  F2F.F64.F32 R36, R0 ;  /* 0x0000000000247310 */ /* 0x0000620000201800 */
[----:B------:R-:W-:Y:S01]  /*2440*/  HFMA2 R14, -RZ, RZ, -232.75, -52192 ;  /* 0xdb46fa5fff0e7431 */ /* 0x000fe200000001ff */
[----:B------:R-:W-:Y:S01]  /*2450*/  MOV R15, 0x3d47088f ;  /* 0x3d47088f000f7802 */ /* 0x000fe20000000f00 */
[----:B------:R-:W-:Y:S01]  /*2460*/  UMOV UR8, 0xfba6f279 ;  /* 0xfba6f27900087882 */ /* 0x000fe20000000000 */
[----:B------:R-:W-:Y:S01]  /*2470*/  UMOV UR9, 0x3cf0679a ;  /* 0x3cf0679a00097882 */ /* 0x000fe20000000000 */
[----:B0-----:R-:W-:-:S03]  /*2480*/  SHF.R.U32.HI R0, RZ, 0x1f, R0 ;  /* 0x0000001fff007819 */ /* 0x001fc60000011600 */
        /* <DEDUP_REMOVED lines=80> */
[----:B------:R-:W-:Y:S01]  /*2990*/  IMAD.MOV.U32 R14, RZ, RZ, -0x7649667 ;  /* 0xf89b6999ff0e7424 */ /* 0x000fe200078e00ff */
[----:B------:R-:W-:Y:S01]  /*29a0*/  MOV R15, 0x3e928a27 ;  /* 0x3e928a27000f7802 */ /* 0x000fe20000000f00 */
[----:B------:R-:W-:-:S05]  /*29b0*/  UMOV UR9, 0x3e5ae904 ;  /* 0x3e5ae90400097882 */ /* 0x000fca0000000000 */
        /* <DEDUP_REMOVED lines=28> */
[C---:B------:R-:W-:Y:S02]  /*2b80*/  DMUL R30, R32.reuse, R14 ;  /* 0x0000000e201e7228 */ /* 0x040fe40000000000 */
[----:B0-----:R-:W0:Y:S06]  /*2b90*/  F2F.F64.F32 R14, R4 ;  /* 0x00000004000e7310 */ /* 0x001e2c0000201800 */
[----:B------:R-:W-:-:S08]  /*2ba0*/  DFMA R30, R32, R30, -R34 ;  /* 0x0000001e201e722b */ /* 0x000fd00000000822 */
        /* <DEDUP_REMOVED lines=12> */
[----:B------:R-:W-:-:S04]  /*2c70*/  FADD R31, -R27, R7 ;  /* 0x000000071b1f7221 */ /* 0x000fc80000000100 */
        /* <DEDUP_REMOVED lines=10> */
[----:B-1----:R-:W-:-:S07]  /*2d20*/  MOV R14, 0x2d40 ;  /* 0x00002d40000e7802 */ /* 0x002fce0000000f00 */
[----:B--2---:R-:W-:Y:S05]  /*2d30*/  CALL.REL.NOINC `($__internal_13_$__cuda_sm3x_div_rn_noftz_f32_slowpath) ;  /* 0x0000007000307944 */ /* 0x004fea0003c00000 */
.L_x_182:
[----:B------:R0:W3:Y:S01]  /*2d40*/  F2F.F64.F32 R36, R0 ;  /* 0x0000000000247310 */ /* 0x0000e20000201800 */
[----:B-1----:R-:W-:Y:S01]  /*2d50*/  MOV R14, 0xdb46fa5f ;  /* 0xdb46fa5f000e7802 */ /* 0x002fe20000000f00 */
[----:B------:R-:W-:Y:S01]  /*2d60*/  UMOV UR8, 0xfba6f279 ;  /* 0xfba6f27900087882 */ /* 0x000fe20000000000 */
[----:B------:R-:W-:Y:S01]  /*2d70*/  MOV R15, 0x3d47088f ;  /* 0x3d47088f000f7802 */ /* 0x000fe20000000f00 */
[----:B------:R-:W-:Y:S01]  /*2d80*/  UMOV UR9, 0x3cf0679a ;  /* 0x3cf0679a00097882 */ /* 0x000fe20000000000 */
[----:B------:R-:W-:Y:S01]  /*2d90*/  BSSY.RECONVERGENT B2, `(.L_x_183) ;  /* 0x0000097000027945 */ /* 0x000fe20003800200 */
[----:B0-----:R-:W-:Y:S02]  /*2da0*/  SHF.R.U32.HI R0, RZ, 0x1f, R0 ;  /* 0x0000001fff007819 */ /* 0x001fe40000011600 */
[----:B------:R-:W-:Y:S01]  /*2db0*/  MUFU.RCP R29, R10 ;  /* 0x0000000a001d7308 */ /* 0x000fe20000001000 */
        /* <DEDUP_REMOVED lines=111> */
[C---:B------:R-:W-:Y:S01]  /*34b0*/  DFMA R14, R30.reuse, R14, -R34 ;  /* 0x0000000e1e0e722b */ /* 0x040fe20000000822 */
[----:B0-----:R0:W1:Y:S07]  /*34c0*/  F2F.F64.F32 R34, R4 ;  /* 0x0000000400227310 */ /* 0x00106e0000201800 */
[----:B------:R-:W-:Y:S01]  /*34d0*/  DADD R30, R30, R14 ;  /* 0x000000001e1e7229 */ /* 0x000fe2000000000e */
[----:B0-----:R-:W-:Y:S01]  /*34e0*/  FFMA R4, -R10, R29, 1 ;  /* 0x3f8000000a047423 */ /* 0x001fe2000000011d */
[----:B-1----:R-:W-:-:S08]  /*34f0*/  DADD R14, -R34, 1 ;  /* 0x3ff00000220e7429 */ /* 0x002fd00000000100 */
        /* <DEDUP_REMOVED lines=11> */
[----:B0-----:R-:W-:-:S06]  /*35b0*/  FADD R0, -R14, 1 ;  /* 0x3f8000000e007421 */ /* 0x001fcc0000000100 */
[----:B------:R-:W0:Y:S01]  /*35c0*/  F2F.F64.F32 R14, |R7| ;  /* 0x40000007000e7310 */ /* 0x000e220000201800 */
[----:B--2---:R-:W-:-:S07]  /*35d0*/  FADD R0, R33, R0 ;  /* 0x0000000021007221 */ /* 0x004fce0000000000 */
[----:B------:R1:W2:Y:S01]  /*35e0*/  F2F.F64.F32 R30, R0 ;  /* 0x00000000001e7310 */ /* 0x0002a20000201800 */
[----:B0-----:R-:W-:Y:S01]  /*35f0*/  DFMA R14, R16, 0.5, R14 ;  /* 0x3fe00000100e782b */ /* 0x001fe2000000000e */
[----:B-1----:R-:W-:Y:S01]  /*3600*/  FFMA R0, R29, R4, R29 ;  /* 0x000000041d007223 */ /* 0x002fe2000000001d */
[----:B--2---:R-:W-:-:S08]  /*3610*/  DMUL R30, R30, R2 ;  /* 0x000000021e1e7228 */ /* 0x004fd00000000000 */
[----:B------:R-:W-:-:S08]  /*3620*/  DMUL R30, R30, R20 ;  /* 0x000000141e1e7228 */ /* 0x000fd00000000000 */
[----:B------:R-:W-:Y:S01]  /*3630*/  DMUL R14, R30, R14 ;  /* 0x0000000e1e0e7228 */ /* 0x000fe20000000000 */
[----:B------:R-:W-:-:S05]  /*3640*/  FADD R31, -R13, R7 ;  /* 0x000000070d1f7221 */ /* 0x000fca0000000100 */
[----:B------:R-:W0:Y:S01]  /*3650*/  F2F.F32.F64 R34, R14 ;  /* 0x0000000e00227310 */ /* 0x000e220000301000 */
[----:B------:R-:W-:-:S04]  /*3660*/  FFMA R29, R0, R31, RZ ;  /* 0x0000001f001d7223 */ /* 0x000fc800000000ff */
[----:B------:R-:W-:-:S03]  /*3670*/  FFMA R4, -R10, R29, R31 ;  /* 0x0000001d0a047223 */ /* 0x000fc6000000011f */
[----:B------:R-:W1:Y:S01]  /*3680*/  FCHK P0, R31, R10 ;  /* 0x0000000a1f007302 */ /* 0x000e620000000000 */
[----:B------:R-:W-:-:S07]  /*3690*/  FFMA R0, R0, R4, R29 ;  /* 0x0000000400007223 */ /* 0x000fce000000001d */
[----:B0-----:R-:W0:Y:S01]  /*36a0*/  F2F.F64.F32 R34, R34 ;  /* 0x0000002200227310 */ /* 0x001e220000201800 */
[----:B-1----:R-:W-:Y:S05]  /*36b0*/  @!P0 BRA `(.L_x_184) ;  /* 0x0000000000108947 */ /* 0x002fea0003800000 */
[----:B------:R-:W-:Y:S01]  /*36c0*/  MOV R4, R31 ;  /* 0x0000001f00047202 */ /* 0x000fe20000000f00 */
[----:B------:R-:W-:Y:S01]  /*36d0*/  IMAD.MOV.U32 R0, RZ, RZ, R10 ;  /* 0x000000ffff007224 */ /* 0x000fe200078e000a */
[----:B------:R-:W-:-:S07]  /*36e0*/  MOV R14, 0x3700 ;  /* 0x00003700000e7802 */ /* 0x000fce0000000f00 */
[----:B0-----:R-:W-:Y:S05]  /*36f0*/  CALL.REL.NOINC `($__internal_13_$__cuda_sm3x_div_rn_noftz_f32_slowpath) ;  /* 0x0000006400c07944 */ /* 0x001fea0003c00000 */
.L_x_184:
[----:B------:R-:W-:Y:S05]  /*3700*/  BSYNC.RECONVERGENT B2 ;  /* 0x0000000000027941 */ /* 0x000fea0003800200 */
.L_x_183:
        /* <DEDUP_REMOVED lines=29> */
.L_x_186:
[----:B------:R-:W-:Y:S05]  /*38e0*/  BSYNC.RECONVERGENT B1 ;  /* 0x0000000000017941 */ /* 0x000fea0003800200 */
.L_x_185:
[----:B------:R-:W1:Y:S01]  /*38f0*/  MUFU.RCP R33, R10 ;  /* 0x0000000a00217308 */ /* 0x000e620000001000 */
[----:B0-----:R-:W-:Y:S01]  /*3900*/  DMUL R14, R34, R14 ;  /* 0x0000000e220e7228 */ /* 0x001fe20000000000 */
[----:B------:R-:W-:Y:S01]  /*3910*/  FADD R29, R13, R7 ;  /* 0x000000070d1d7221 */ /* 0x000fe20000000000 */
[----:B------:R-:W-:Y:S05]  /*3920*/  BSSY.RECONVERGENT B2, `(.L_x_187) ;  /* 0x000000f000027945 */ /* 0x000fea0003800200 */
[----:B------:R-:W0:Y:S08]  /*3930*/  F2F.F64.F32 R30, R8 ;  /* 0x00000008001e7310 */ /* 0x000e300000201800 */
[----:B------:R-:W2:Y:S01]  /*3940*/  FCHK P0, R29, R10 ;  /* 0x0000000a1d007302 */ /* 0x000ea20000000000 */
[----:B-1----:R-:W-:-:S04]  /*3950*/  FFMA R0, -R10, R33, 1 ;  /* 0x3f8000000a007423 */ /* 0x002fc80000000121 */
[----:B------:R-:W-:Y:S01]  /*3960*/  FFMA R0, R33, R0, R33 ;  /* 0x0000000021007223 */ /* 0x000fe20000000021 */
[----:B0-----:R-:W-:-:S03]  /*3970*/  DFMA R14, R14, 0.0009765625, R30 ;  /* 0x3f5000000e0e782b */ /* 0x001fc6000000001e */
[----:B------:R-:W-:-:S03]  /*3980*/  FFMA R7, R0, R29, RZ ;  /* 0x0000001d00077223 */ /* 0x000fc600000000ff */
[----:B------:R0:W1:Y:S01]  /*3990*/  F2F.F32.F64 R8, R14 ;  /* 0x0000000e00087310 */ /* 0x0000620000301000 */
[----:B------:R-:W-:-:S04]  /*39a0*/  FFMA R4, -R10, R7, R29 ;  /* 0x000000070a047223 */ /* 0x000fc8000000011d */
[----:B------:R-:W-:Y:S01]  /*39b0*/  FFMA R0, R0, R4, R7 ;  /* 0x0000000400007223 */ /* 0x000fe20000000007 */
[----:B--2---:R-:W-:Y:S06]  /*39c0*/  @!P0 BRA `(.L_x_188) ;  /* 0x0000000000108947 */ /* 0x004fec0003800000 */
[----:B------:R-:W-:Y:S01]  /*39d0*/  IMAD.MOV.U32 R4, RZ, RZ, R29 ;  /* 0x000000ffff047224 */ /* 0x000fe200078e001d */
[----:B------:R-:W-:Y:S02]  /*39e0*/  MOV R0, R10 ;  /* 0x0000000a00007202 */ /* 0x000fe40000000f00 */
[----:B0-----:R-:W-:-:S07]  /*39f0*/  MOV R14, 0x3a10 ;  /* 0x00003a10000e7802 */ /* 0x001fce0000000f00 */
[----:B-1----:R-:W-:Y:S05]  /*3a00*/  CALL.REL.NOINC `($__internal_13_$__cuda_sm3x_div_rn_noftz_f32_slowpath) ;  /* 0x0000006000fc7944 */ /* 0x002fea0003c00000 */
.L_x_188:
[----:B------:R-:W-:Y:S05]  /*3a10*/  BSYNC.RECONVERGENT B2 ;  /* 0x0000000000027941 */ /* 0x000fea0003800200 */
.L_x_187:
[----:B------:R-:W-:Y:S01]  /*3a20*/  MOV R7, 0x3bbb989d ;  /* 0x3bbb989d00077802 */ /* 0x000fe20000000f00 */
[----:B0-----:R-:W-:Y:S01]  /*3a30*/  IMAD.MOV.U32 R15, RZ, RZ, 0x437c0000 ;  /* 0x437c0000ff0f7424 */ /* 0x001fe200078e00ff */
[----:B------:R-:W-:Y:S03]  /*3a40*/  BSSY.RECONVERGENT B1, `(.L_x_189) ;  /* 0x000001b000017945 */ /* 0x000fe60003800200 */
[----:B------:R-:W-:-:S04]  /*3a50*/  FFMA.SAT R4, R0, R7, 0.5 ;  /* 0x3f00000000047423 */ /* 0x000fc80000002007 */
[----:B------:R-:W-:-:S04]  /*3a60*/  FFMA.RM R4, R4, R15, 12582913 ;  /* 0x4b40000104047423 */ /* 0x000fc8000000400f */
[C---:B------:R-:W-:Y:S01]  /*3a70*/  FADD R7, R4.reuse, -12583039 ;  /* 0xcb40007f04077421 */ /* 0x040fe20000000000 */
[----:B------:R-:W-:-:S03]  /*3a80*/  SHF.L.U32 R4, R4, 0x17, RZ ;  /* 0x0000001704047819 */ /* 0x000fc600000006ff */
[----:B------:R-:W-:-:S04]  /*3a90*/  FFMA R7, R0, 1.4426950216293334961, -R7 ;  /* 0x3fb8aa3b00077823 */ /* 0x000fc80000000807 */
[----:B------:R-:W-:-:S06]  /*3aa0*/  FFMA R7, R0, 1.925963033500011079e-08, R7 ;  /* 0x32a5706000077823 */ /* 0x000fcc0000000007 */
        /* <DEDUP_REMOVED lines=20> */
.L_x_190:
[----:B------:R-:W-:Y:S05]  /*3bf0*/  BSYNC.RECONVERGENT B1 ;  /* 0x0000000000017941 */ /* 0x000fea0003800200 */
.L_x_189:
[----:B------:R-:W0:Y:S01]  /*3c00*/  F2F.F64.F32 R24, R25 ;  /* 0x0000001900187310 */ /* 0x000e220000201800 */
[----:B------:R-:W-:-:S08]  /*3c10*/  DMUL R14, R34, R14 ;  /* 0x0000000e220e7228 */ /* 0x000fd00000000000 */
[----:B0-----:R-:W-:-:S06]  /*3c20*/  DFMA R14, R14, 0.0009765625, R24 ;  /* 0x3f5000000e0e782b */ /* 0x001fcc0000000018 */
[----:B------:R0:W2:Y:S01]  /*3c30*/  F2F.F32.F64 R25, R14 ;  /* 0x0000000e00197310 */ /* 0x0000a20000301000 */
[----:B------:R-:W-:Y:S05]  /*3c40*/  BRA.U UP0, `(.L_x_191) ;  /* 0xffffffe500b87547 */ /* 0x000fea000b83ffff */
[----:B------:R-:W-:Y:S05]  /*3c50*/  BRA `(.L_x_192) ;  /* 0x0000000c00647947 */ /* 0x000fea0003800000 */
.L_x_180:
[----:B------:R-:W-:Y:S01]  /*3c60*/  HFMA2 R8, -RZ, RZ, 0, 0 ;  /* 0x00000000ff087431 */ /* 0x000fe200000001ff */
[----:B------:R-:W-:Y:S01]  /*3c70*/  MOV R25, RZ ;  /* 0x000000ff00197202 */ /* 0x000fe20000000f00 */
[----:B------:R-:W-:-:S06]  /*3c80*/  UMOV UR4, URZ ;  /* 0x000000ff00047c82 */ /* 0x000fcc0008000000 */
.L_x_209:
[----:B------:R-:W-:Y:S01]  /*3c90*/  I2FP.F32.U32 R7, UR4 ;  /* 0x0000000400077c45 */ /* 0x000fe20008201000 */
[----:B------:R-:W0:Y:S01]  /*3ca0*/  MUFU.RCP R27, R10 ;  /* 0x0000000a001b7308 */ /* 0x000e220000001000 */
[----:B------:R-:W-:Y:S03]  /*3cb0*/  BSSY.RECONVERGENT B2, `(.L_x_193) ;  /* 0x0000013000027945 */ /* 0x000fe60003800200 */
[----:B------:R-:W-:-:S04]  /*3cc0*/  FMUL R7, R7, 0.0009765625 ;  /* 0x3a80000007077820 */ /* 0x000fc80000400000 */
[----:B---3--:R-:W1:Y:S01]  /*3cd0*/  F2F.F64.F32 R14, |R7| ;  /* 0x40000007000e7310 */ /* 0x008e620000201800 */
[----:B------:R-:W-:-:S07]  /*3ce0*/  FADD R31, -R13, R7 ;  /* 0x000000070d1f7221 */ /* 0x000fce0000000100 */
[----:B--2---:R-:W2:Y:S01]  /*3cf0*/  FCHK P0, R31, R10 ;  /* 0x0000000a1f007302 */ /* 0x004ea20000000000 */
[----:B0-----:R-:W-:-:S04]  /*3d00*/  FFMA R0, -R10, R27, 1 ;  /* 0x3f8000000a007423 */ /* 0x001fc8000000011b */
[----:B------:R-:W-:Y:S01]  /*3d10*/  FFMA R0, R27, R0, R27 ;  /* 0x000000001b007223 */ /* 0x000fe2000000001b */
[----:B-1----:R-:W-:-:S03]  /*3d20*/  DFMA R14, R16, 0.5, R14 ;  /* 0x3fe00000100e782b */ /* 0x002fc6000000000e */
[----:B------:R-:W-:-:S04]  /*3d30*/  FFMA R29, R0, R31, RZ ;  /* 0x0000001f001d7223 */ /* 0x000fc800000000ff */
[----:B------:R-:W-:Y:S01]  /*3d40*/  FFMA R4, -R10, R29, R31 ;  /* 0x0000001d0a047223 */ /* 0x000fe2000000011f */
[----:B------:R-:W-:-:S03]  /*3d50*/  DMUL R14, R18, R14 ;  /* 0x0000000e120e7228 */ /* 0x000fc60000000000 */
[----:B------:R-:W-:-:S07]  /*3d60*/  FFMA R0, R0, R4, R29 ;  /* 0x0000000400007223 */ /* 0x000fce000000001d */
[----:B------:R-:W0:Y:S08]  /*3d70*/  F2F.F32.F64 R14, R14 ;  /* 0x0000000e000e7310 */ /* 0x000e300000301000 */
[----:B0-----:R0:W1:Y:S01]  /*3d80*/  F2F.F64.F32 R26, R14 ;  /* 0x0000000e001a7310 */ /* 0x0010620000201800 */
[----:B--2-4-:R-:W-:Y:S05]  /*3d90*/  @!P0 BRA `(.L_x_194) ;  /* 0x0000000000108947 */ /* 0x014fea0003800000 */
[----:B------:R-:W-:Y:S01]  /*3da0*/  IMAD.MOV.U32 R4, RZ, RZ, R31 ;  /* 0x000000ffff047224 */ /* 0x000fe200078e001f */
[----:B------:R-:W-:Y:S02]  /*3db0*/  MOV R0, R10 ;  /* 0x0000000a00007202 */ /* 0x000fe40000000f00 */
[----:B0-----:R-:W-:-:S07]  /*3dc0*/  MOV R14, 0x3de0 ;  /* 0x00003de0000e7802 */ /* 0x001fce0000000f00 */
[----:B-1----:R-:W-:Y:S05]  /*3dd0*/  CALL.REL.NOINC `($__internal_13_$__cuda_sm3x_div_rn_noftz_f32_slowpath) ;  /* 0x0000006000087944 */ /* 0x002fea0003c00000 */
.L_x_194:
[----:B------:R-:W-:Y:S05]  /*3de0*/  BSYNC.RECONVERGENT B2 ;  /* 0x0000000000027941 */ /* 0x000fea0003800200 */
.L_x_193:
        /* <DEDUP_REMOVED lines=13> */
[----:B------:R-:W2:Y:S04]  /*3ec0*/  MUFU.RCP64H R35, R31 ;  /* 0x0000001f00237308 */ /* 0x000ea80000001800 */
[----:B------:R-:W-:-:S04]  /*3ed0*/  IADD3 R34, PT, PT, R31, 0x300402, RZ ;  /* 0x003004021f227810 */ /* 0x000fc80007ffe0ff */
[----:B------:R-:W-:Y:S02]  /*3ee0*/  FSETP.GEU.AND P0, PT, |R34|, 5.8789094863358348022e-39, PT ;  /* 0x004004022200780b */ /* 0x000fe40003f0e200 */
[----:B--2---:R-:W-:-:S08]  /*3ef0*/  DFMA R32, -R30, R34, 1 ;  /* 0x3ff000001e20742b */ /* 0x004fd00000000122 */
[----:B------:R-:W-:-:S08]  /*3f00*/  DFMA R32, R32, R32, R32 ;  /* 0x000000202020722b */ /* 0x000fd00000000020 */
[----:B------:R-:W-:-:S08]  /*3f10*/  DFMA R32, R34, R32, R34 ;  /* 0x000000202220722b */ /* 0x000fd00000000022 */
[----:B0-----:R-:W-:-:S08]  /*3f20*/  DFMA R14, -R30, R32, 1 ;  /* 0x3ff000001e0e742b */ /* 0x001fd00000000120 */
        /* <DEDUP_REMOVED lines=9> */
.L_x_196:
[----:B------:R-:W-:Y:S05]  /*3fc0*/  BSYNC.RECONVERGENT B1 ;  /* 0x0000000000017941 */ /* 0x000fea0003800200 */
.L_x_195:
[----:B------:R-:W0:Y:S01]  /*3fd0*/  MUFU.RCP R33, R10 ;  /* 0x0000000a00217308 */ /* 0x000e220000001000 */
[----:B-1----:R-:W-:Y:S01]  /*3fe0*/  DMUL R14, R26, R14 ;  /* 0x0000000e1a0e7228 */ /* 0x002fe20000000000 */
[----:B------:R-:W-:Y:S01]  /*3ff0*/  FADD R29, R13, R7 ;  /* 0x000000070d1d7221 */ /* 0x000fe20000000000 */
[----:B------:R-:W-:Y:S05]  /*4000*/  BSSY.RECONVERGENT B2, `(.L_x_197) ;  /* 0x000000f000027945 */ /* 0x000fea0003800200 */
[----:B------:R-:W1:Y:S08]  /*4010*/  F2F.F64.F32 R30, R8 ;  /* 0x00000008001e7310 */ /* 0x000e700000201800 */
[----:B------:R-:W2:Y:S01]  /*4020*/  FCHK P0, R29, R10 ;  /* 0x0000000a1d007302 */ /* 0x000ea20000000000 */
[----:B0-----:R-:W-:-:S04]  /*4030*/  FFMA R0, -R10, R33, 1 ;  /* 0x3f8000000a007423 */ /* 0x001fc80000000121 */
[----:B------:R-:W-:Y:S01]  /*4040*/  FFMA R0, R33, R0, R33 ;  /* 0x0000000021007223 */ /* 0x000fe20000000021 */
[----:B-1----:R-:W-:-:S03]  /*4050*/  DFMA R14, R14, 0.0009765625, R30 ;  /* 0x3f5000000e0e782b */ /* 0x002fc6000000001e */
[----:B------:R-:W-:-:S03]  /*4060*/  FFMA R7, R0, R29, RZ ;  /* 0x0000001d00077223 */ /* 0x000fc600000000ff */
[----:B------:R0:W1:Y:S01]  /*4070*/  F2F.F32.F64 R8, R14 ;  /* 0x0000000e00087310 */ /* 0x0000620000301000 */
[----:B------:R-:W-:-:S04]  /*4080*/  FFMA R4, -R10, R7, R29 ;  /* 0x000000070a047223 */ /* 0x000fc8000000011d */
[----:B------:R-:W-:Y:S01]  /*4090*/  FFMA R0, R0, R4, R7 ;  /* 0x0000000400007223 */ /* 0x000fe20000000007 */
[----:B--2---:R-:W-:Y:S06]  /*40a0*/  @!P0 BRA `(.L_x_198) ;  /* 0x0000000000108947 */ /* 0x004fec0003800000 */
[----:B------:R-:W-:Y:S02]  /*40b0*/  MOV R4, R29 ;  /* 0x0000001d00047202 */ /* 0x000fe40000000f00 */
[----:B------:R-:W-:Y:S02]  /*40c0*/  MOV R0, R10 ;  /* 0x0000000a00007202 */ /* 0x000fe40000000f00 */
[----:B0-----:R-:W-:-:S07]  /*40d0*/  MOV R14, 0x40f0 ;  /* 0x000040f0000e7802 */ /* 0x001fce0000000f00 */
[----:B-1----:R-:W-:Y:S05]  /*40e0*/  CALL.REL.NOINC `($__internal_13_$__cuda_sm3x_div_rn_noftz_f32_slowpath) ;  /* 0x0000005c00447944 */ /* 0x002fea0003c00000 */
.L_x_198:
[----:B------:R-:W-:Y:S05]  /*40f0*/  BSYNC.RECONVERGENT B2 ;  /* 0x0000000000027941 */ /* 0x000fea0003800200 */
.L_x_197:
[----:B------:R-:W-:Y:S01]  /*4100*/  IMAD.MOV.U32 R7, RZ, RZ, 0x3bbb989d ;  /* 0x3bbb989dff077424 */ /* 0x000fe200078e00ff */
[----:B0-----:R-:W-:Y:S01]  /*4110*/  MOV R15, 0x437c0000 ;  /* 0x437c0000000f7802 */ /* 0x001fe20000000f00 */
[----:B------:R-:W-:Y:S02]  /*4120*/  BSSY.RECONVERGENT B1, `(.L_x_199) ;  /* 0x000001b000017945 */ /* 0x000fe40003800200 */
        /* <DEDUP_REMOVED lines=24> */
[----:B-1----:R-:W-:Y:S05]  /*42b0*/  CALL.REL.NOINC `($__internal_11_$__cuda_sm20_dblrcp_rn_slowpath_v3) ;  /* 0x0000005000a47944 */ /* 0x002fea0003c00000 */
[----:B------:R-:W-:-:S07]  /*42c0*/  MOV R15, R4 ;  /* 0x00000004000f7202 */ /* 0x000fce0000000f00 */
.L_x_200:
[----:B------:R-:W-:Y:S05]  /*42d0*/  BSYNC.RECONVERGENT B1 ;  /* 0x0000000000017941 */ /* 0x000fea0003800200 */
.L_x_199:
[----:B------:R-:W-:Y:S01]  /*42e0*/  UIADD3 UR5, UPT, UPT, UR4, 0x1, URZ ;  /* 0x0000000104057890 */ /* 0x000fe2000fffe0ff */
[----:B------:R-:W-:Y:S01]  /*42f0*/  DMUL R14, R26, R14 ;  /* 0x0000000e1a0e7228 */ /* 0x000fe20000000000 */
[----:B------:R-:W0:Y:S01]  /*4300*/  F2F.F64.F32 R24, R25 ;  /* 0x0000001900187310 */ /* 0x000e220000201800 */
[----:B------:R-:W-:Y:S03]  /*4310*/  BSSY.RECONVERGENT B2, `(.L_x_201) ;  /* 0x0000017000027945 */ /* 0x000fe60003800200 */
[----:B------:R-:W-:-:S04]  /*4320*/  I2FP.F32.U32 R7, UR5 ;  /* 0x0000000500077c45 */ /* 0x000fc80008201000 */
[----:B------:R-:W2:Y:S01]  /*4330*/  MUFU.RCP R27, R10 ;  /* 0x0000000a001b7308 */ /* 0x000ea20000001000 */
[----:B------:R-:W-:-:S04]  /*4340*/  FMUL R7, R7, 0.0009765625 ;  /* 0x3a80000007077820 */ /* 0x000fc80000400000 */
[----:B------:R-:W-:Y:S01]  /*4350*/  FADD R33, -R13, R7 ;  /* 0x000000070d217221 */ /* 0x000fe20000000100 */
[----:B0-----:R-:W-:Y:S02]  /*4360*/  DFMA R14, R14, 0.0009765625, R24 ;  /* 0x3f5000000e0e782b */ /* 0x001fe40000000018 */
[----:B------:R-:W0:Y:S08]  /*4370*/  F2F.F64.F32 R30, |R7| ;  /* 0x40000007001e7310 */ /* 0x000e300000201800 */
[----:B------:R-:W3:Y:S01]  /*4380*/  FCHK P0, R33, R10 ;  /* 0x0000000a21007302 */ /* 0x000ee20000000000 */
[----:B--2---:R-:W-:-:S04]  /*4390*/  FFMA R0, -R10, R27, 1 ;  /* 0x3f8000000a007423 */ /* 0x004fc8000000011b */
[----:B------:R-:W-:Y:S01]  /*43a0*/  FFMA R0, R27, R0, R27 ;  /* 0x000000001b007223 */ /* 0x000fe2000000001b */
[----:B0-----:R-:W-:Y:S02]  /*43b0*/  DFMA R30, R16, 0.5, R30 ;  /* 0x3fe00000101e782b */ /* 0x001fe4000000001e */
[----:B------:R-:W-:Y:S01]  /*43c0*/  F2F.F32.F64 R25, R14 ;  /* 0x0000000e00197310 */ /* 0x000fe20000301000 */
[----:B------:R-:W-:-:S04]  /*43d0*/  FFMA R29, R0, R33, RZ ;  /* 0x00000021001d7223 */ /* 0x000fc800000000ff */
[----:B------:R-:W-:Y:S01]  /*43e0*/  FFMA R4, -R10, R29, R33 ;  /* 0x0000001d0a047223 */ /* 0x000fe20000000121 */
[----:B------:R-:W-:-:S03]  /*43f0*/  DMUL R30, R18, R30 ;  /* 0x0000001e121e7228 */ /* 0x000fc60000000000 */
[----:B------:R-:W-:-:S03]  /*4400*/  FFMA R0, R0, R4, R29 ;  /* 0x0000000400007223 */ /* 0x000fc6000000001d */
[----:B------:R-:W0:Y:S08]  /*4410*/  F2F.F32.F64 R26, R30 ;  /* 0x0000001e001a7310 */ /* 0x000e300000301000 */
[----:B0-----:R-:W0:Y:S01]  /*4420*/  F2F.F64.F32 R26, R26 ;  /* 0x0000001a001a7310 */ /* 0x001e220000201800 */
[----:B---3--:R-:W-:Y:S05]  /*4430*/  @!P0 BRA `(.L_x_202) ;  /* 0x0000000000108947 */ /* 0x008fea0003800000 */
[----:B------:R-:W-:Y:S01]  /*4440*/  MOV R4, R33 ;  /* 0x0000002100047202 */ /* 0x000fe20000000f00 */
[----:B------:R-:W-:Y:S01]  /*4450*/  IMAD.MOV.U32 R0, RZ, RZ, R10 ;  /* 0x000000ffff007224 */ /* 0x000fe200078e000a */
[----:B------:R-:W-:-:S07]  /*4460*/  MOV R14, 0x4480 ;  /* 0x00004480000e7802 */ /* 0x000fce0000000f00 */
[----:B01----:R-:W-:Y:S05]  /*4470*/  CALL.REL.NOINC `($__internal_13_$__cuda_sm3x_div_rn_noftz_f32_slowpath) ;  /* 0x0000005800607944 */ /* 0x003fea0003c00000 */
.L_x_202:
[----:B------:R-:W-:Y:S05]  /*4480*/  BSYNC.RECONVERGENT B2 ;  /* 0x0000000000027941 */ /* 0x000fea0003800200 */
.L_x_201:
        /* <DEDUP_REMOVED lines=27> */
[----:B01----:R-:W-:Y:S05]  /*4640*/  CALL.REL.NOINC `($__internal_11_$__cuda_sm20_dblrcp_rn_slowpath_v3) ;  /* 0x0000004c00c07944 */ /* 0x003fea0003c00000 */
[----:B------:R-:W-:-:S07]  /*4650*/  MOV R15, R4 ;  /* 0x00000004000f7202 */ /* 0x000fce0000000f00 */
.L_x_204:
[----:B------:R-:W-:Y:S05]  /*4660*/  BSYNC.RECONVERGENT B1 ;  /* 0x0000000000017941 */ /* 0x000fea0003800200 */
.L_x_203:
[----:B------:R-:W2:Y:S01]  /*4670*/  MUFU.RCP R33, R10 ;  /* 0x0000000a00217308 */ /* 0x000ea20000001000 */
[----:B0-----:R-:W-:Y:S01]  /*4680*/  DMUL R14, R26, R14 ;  /* 0x0000000e1a0e7228 */ /* 0x001fe20000000000 */
[----:B------:R-:W-:Y:S01]  /*4690*/  FADD R29, R13, R7 ;  /* 0x000000070d1d7221 */ /* 0x000fe20000000000 */
[----:B------:R-:W-:Y:S05]  /*46a0*/  BSSY.RECONVERGENT B2, `(.L_x_205) ;  /* 0x000000f000027945 */ /* 0x000fea0003800200 */
[----:B-1----:R-:W0:Y:S08]  /*46b0*/  F2F.F64.F32 R30, R8 ;  /* 0x00000008001e7310 */ /* 0x002e300000201800 */
[----:B------:R-:W1:Y:S01]  /*46c0*/  FCHK P0, R29, R10 ;  /* 0x0000000a1d007302 */ /* 0x000e620000000000 */
[----:B--2---:R-:W-:-:S04]  /*46d0*/  FFMA R0, -R10, R33, 1 ;  /* 0x3f8000000a007423 */ /* 0x004fc80000000121 */
[----:B------:R-:W-:Y:S01]  /*46e0*/  FFMA R0, R33, R0, R33 ;  /* 0x0000000021007223 */ /* 0x000fe20000000021 */
[----:B0-----:R-:W-:-:S03]  /*46f0*/  DFMA R14, R14, 0.0009765625, R30 ;  /* 0x3f5000000e0e782b */ /* 0x001fc6000000001e */
[----:B------:R-:W-:-:S03]  /*4700*/  FFMA R7, R0, R29, RZ ;  /* 0x0000001d00077223 */ /* 0x000fc600000000ff */
[----:B------:R0:W2:Y:S01]  /*4710*/  F2F.F32.F64 R8, R14 ;  /* 0x0000000e00087310 */ /* 0x0000a20000301000 */
[----:B------:R-:W-:-:S04]  /*4720*/  FFMA R4, -R10, R7, R29 ;  /* 0x000000070a047223 */ /* 0x000fc8000000011d */
[----:B------:R-:W-:Y:S01]  /*4730*/  FFMA R0, R0, R4, R7 ;  /* 0x0000000400007223 */ /* 0x000fe20000000007 */
[----:B-1----:R-:W-:Y:S06]  /*4740*/  @!P0 BRA `(.L_x_206) ;  /* 0x0000000000108947 */ /* 0x002fec0003800000 */
[----:B------:R-:W-:Y:S01]  /*4750*/  IMAD.MOV.U32 R4, RZ, RZ, R29 ;  /* 0x000000ffff047224 */ /* 0x000fe200078e001d */
[----:B------:R-:W-:Y:S02]  /*4760*/  MOV R0, R10 ;  /* 0x0000000a00007202 */ /* 0x000fe40000000f00 */
[----:B0-----:R-:W-:-:S07]  /*4770*/  MOV R14, 0x4790 ;  /* 0x00004790000e7802 */ /* 0x001fce0000000f00 */
[----:B--2---:R-:W-:Y:S05]  /*4780*/  CALL.REL.NOINC `($__internal_13_$__cuda_sm3x_div_rn_noftz_f32_slowpath) ;  /* 0x00000054009c7944 */ /* 0x004fea0003c00000 */
.L_x_206:
[----:B------:R-:W-:Y:S05]  /*4790*/  BSYNC.RECONVERGENT B2 ;  /* 0x0000000000027941 */ /* 0x000fea0003800200 */
.L_x_205:
        /* <DEDUP_REMOVED lines=27> */
[----:B--2---:R-:W-:Y:S05]  /*4950*/  CALL.REL.NOINC `($__internal_11_$__cuda_sm20_dblrcp_rn_slowpath_v3) ;  /* 0x0000004800fc7944 */ /* 0x004fea0003c00000 */
[----:B------:R-:W-:-:S07]  /*4960*/  IMAD.MOV.U32 R15, RZ, RZ, R4 ;  /* 0x000000ffff0f7224 */ /* 0x000fce00078e0004 */
.L_x_208:
[----:B------:R-:W-:Y:S05]  /*4970*/  BSYNC.RECONVERGENT B1 ;  /* 0x0000000000017941 */ /* 0x000fea0003800200 */
.L_x_207:
[----:B------:R-:W0:Y:S01]  /*4980*/  F2F.F64.F32 R24, R25 ;  /* 0x0000001900187310 */ /* 0x000e220000201800 */
[----:B------:R-:W-:Y:S01]  /*4990*/  DMUL R14, R26, R14 ;  /* 0x0000000e1a0e7228 */ /* 0x000fe20000000000 */
[----:B------:R-:W-:-:S04]  /*49a0*/  UIADD3 UR4, UPT, UPT, UR4, 0x2, URZ ;  /* 0x0000000204047890 */ /* 0x000fc8000fffe0ff */
[----:B------:R-:W-:-:S03]  /*49b0*/  UISETP.NE.AND UP0, UPT, UR4, 0x400, UPT ;  /* 0x000004000400788c */ /* 0x000fc6000bf05270 */
[----:B0-----:R-:W-:-:S06]  /*49c0*/  DFMA R14, R14, 0.0009765625, R24 ;  /* 0x3f5000000e0e782b */ /* 0x001fcc0000000018 */
[----:B------:R3:W4:Y:S01]  /*49d0*/  F2F.F32.F64 R25, R14 ;  /* 0x0000000e00197310 */ /* 0x0007220000301000 */
[----:B------:R-:W-:Y:S05]  /*49e0*/  BRA.U UP0, `(.L_x_209) ;  /* 0xfffffff100a87547 */ /* 0x000fea000b83ffff */
.L_x_192:
[----:B------:R-:W-:-:S13]  /*49f0*/  ISETP.NE.AND P0, PT, R6, R28, PT ;  /* 0x0000001c0600720c */ /* 0x000fda0003f05270 */
[----:B------:R0:W-:Y:S01]  /*4a00*/  @!P0 STG.E desc[UR6][R22.64], RZ ;  /* 0x000000ff16008986 */ /* 0x0001e2000c101906 */
[----:B------:R-:W-:Y:S05]  /*4a10*/  @!P0 EXIT ;  /* 0x000000000000894d */ /* 0x000fea0003800000 */
[----:B------:R-:W-:Y:S01]  /*4a20*/  LOP3.LUT R0, R6, 0xffff, RZ, 0xc0, !PT ;  /* 0x0000ffff06007812 */ /* 0x000fe200078ec0ff */
[----:B-12-4-:R-:W-:-:S04]  /*4a30*/  FADD R8, -R25, R8 ;  /* 0x0000000819087221 */ /* 0x016fc80000000100 */
[----:B------:R-:W-:Y:S02]  /*4a40*/  IMAD R0, R0, 0x290, RZ ;  /* 0x0000029000007824 */ /* 0x000fe400078e02ff */
[----:B------:R-:W-:-:S03]  /*4a50*/  FFMA R25, R9, R8, R5 ;  /* 0x0000000809197223 */ /* 0x000fc60000000005 */
[----:B------:R-:W-:-:S04]  /*4a60*/  SHF.R.U32.HI R0, RZ, 0x10, R0 ;  /* 0x00000010ff007819 */ /* 0x000fc80000011600 */
[----:B------:R-:W-:-:S05]  /*4a70*/  PRMT R0, R0, 0x9910, RZ ;  /* 0x0000991000007816 */ /* 0x000fca00000000ff */
[----:B------:R-:W-:-:S05]  /*4a80*/  IMAD R0, R0, 0x64, RZ ;  /* 0x0000006400007824 */ /* 0x000fca00078e02ff */
[----:B------:R-:W-:-:S04]  /*4a90*/  IADD3 R0, PT, PT, RZ, -R0, RZ ;  /* 0x80000000ff007210 */ /* 0x000fc80007ffe0ff */
[----:B------:R-:W-:-:S04]  /*4aa0*/  PRMT R7, R0, 0x7710, RZ ;  /* 0x0000771000077816 */ /* 0x000fc800000000ff */
[----:B------:R-:W-:-:S05]  /*4ab0*/  IADD3 R0, PT, PT, R7, R6, RZ ;  /* 0x0000000607007210 */ /* 0x000fca0007ffe0ff */
[----:B------:R-:W-:-:S05]  /*4ac0*/  IMAD.SHL.U32 R0, R0, 0x2, RZ ;  /* 0x0000000200007824 */ /* 0x000fca00078e00ff */
[----:B------:R-:W-:-:S04]  /*4ad0*/  LOP3.LUT R7, R0, 0xffff, RZ, 0xc0, !PT ;  /* 0x0000ffff00077812 */ /* 0x000fc800078ec0ff */
[----:B------:R-:W-:-:S04]  /*4ae0*/  IADD3 R7, PT, PT, -R7, R6, RZ ;  /* 0x0000000607077210 */ /* 0x000fc80007ffe1ff */
[----:B------:R-:W-:-:S13]  /*4af0*/  ISETP.NE.AND P0, PT, R7, R28, PT ;  /* 0x0000001c0700720c */ /* 0x000fda0003f05270 */
[----:B------:R-:W-:Y:S05]  /*4b00*/  @!P0 BRA `(.L_x_210) ;  /* 0x0000004800888947 */ /* 0x000fea0003800000 */
[----:B------:R-:W-:-:S07]  /*4b10*/  MOV R8, RZ ;  /* 0x000000ff00087202 */ /* 0x000fce0000000f00 */
.L_x_265:
[----:B------:R-:W-:Y:S01]  /*4b20*/  FADD R4, R12, -R25 ;  /* 0x800000190c047221 */ /* 0x000fe20000000000 */
[----:B------:R-:W-:Y:S01]  /*4b30*/  UMOV UR4, 0xa0b5ed8d ;  /* 0xa0b5ed8d00047882 */ /* 0x000fe20000000000 */
[----:B------:R-:W-:Y:S01]  /*4b40*/  UMOV UR5, 0x3eb0c6f7 ;  /* 0x3eb0c6f700057882 */ /* 0x000fe20000000000 */
[----:B------:R-:W-:-:S03]  /*4b50*/  VIADD R8, R8, 0x1 ;  /* 0x0000000108087836 */ /* 0x000fc60000000000 */
[----:B-1----:R-:W1:Y:S02]  /*4b60*/  F2F.F64.F32 R4, |R4| ;  /* 0x4000000400047310 */ /* 0x002e640000201800 */
[----:B-1----:R-:W-:-:S14]  /*4b70*/  DSETP.GEU.AND P0, PT, R4, UR4, PT ;  /* 0x0000000404007e2a */ /* 0x002fdc000bf0e000 */
[----:B------:R-:W-:Y:S05]  /*4b80*/  @!P0 EXIT ;  /* 0x000000000000894d */ /* 0x000fea0003800000 */
[----:B------:R-:W-:Y:S01]  /*4b90*/  ISETP.NE.AND P2, PT, R8, 0x64, PT ;  /* 0x000000640800780c */ /* 0x000fe20003f45270 */
[----:B------:R-:W-:Y:S01]  /*4ba0*/  IMAD.MOV.U32 R6, RZ, RZ, RZ ;  /* 0x000000ffff067224 */ /* 0x000fe200078e00ff */
[----:B------:R-:W-:Y:S02]  /*4bb0*/  MOV R5, RZ ;  /* 0x000000ff00057202 */ /* 0x000fe40000000f00 */
[----:B------:R-:W-:-:S09]  /*4bc0*/  MOV R25, RZ ;  /* 0x000000ff00197202 */ /* 0x000fd20000000f00 */
.L_x_227:
[----:B------:R-:W-:Y:S01]  /*4bd0*/  I2FP.F32.U32 R7, R25 ;  /* 0x0000001900077245 */ /* 0x000fe20000201000 */
[----:B-1----:R-:W1:Y:S01]  /*4be0*/  MUFU.RCP R27, R10 ;  /* 0x0000000a001b7308 */ /* 0x002e620000001000 */
[----:B------:R-:W-:Y:S03]  /*4bf0*/  BSSY.RECONVERGENT B2, `(.L_x_211) ;  /* 0x0000012000027945 */ /* 0x000fe60003800200 */
[----:B------:R-:W-:-:S04]  /*4c00*/  FMUL R7, R7, 0.0009765625 ;  /* 0x3a80000007077820 */ /* 0x000fc80000400000 */
[----:B0--3--:R-:W0:Y:S01]  /*4c10*/  F2F.F64.F32 R14, |R7| ;  /* 0x40000007000e7310 */ /* 0x009e220000201800 */
[----:B------:R-:W-:-:S07]  /*4c20*/  FADD R31, R7, -R13 ;  /* 0x8000000d071f7221 */ /* 0x000fce0000000000 */
[----:B--2---:R-:W2:Y:S01]  /*4c30*/  FCHK P0, R31, R10 ;  /* 0x0000000a1f007302 */ /* 0x004ea20000000000 */
[----:B-1----:R-:W-:-:S04]  /*4c40*/  FFMA R0, -R10, R27, 1 ;  /* 0x3f8000000a007423 */ /* 0x002fc8000000011b */
[----:B------:R-:W-:Y:S01]  /*4c50*/  FFMA R0, R27, R0, R27 ;  /* 0x000000001b007223 */ /* 0x000fe2000000001b */
[----:B0-----:R-:W-:-:S03]  /*4c60*/  DMUL R14, R18, R14 ;  /* 0x0000000e120e7228 */ /* 0x001fc60000000000 */
[----:B------:R-:W-:-:S04]  /*4c70*/  FFMA R29, R0, R31, RZ ;  /* 0x0000001f001d7223 */ /* 0x000fc800000000ff */
[----:B------:R-:W-:-:S03]  /*4c80*/  FFMA R4, -R10, R29, R31 ;  /* 0x0000001d0a047223 */ /* 0x000fc6000000011f */
[----:B------:R-:W0:Y:S01]  /*4c90*/  F2F.F32.F64 R14, R14 ;  /* 0x0000000e000e7310 */ /* 0x000e220000301000 */
[----:B------:R-:W-:-:S07]  /*4ca0*/  FFMA R0, R0, R4, R29 ;  /* 0x0000000400007223 */ /* 0x000fce000000001d */
[----:B0-----:R0:W1:Y:S01]  /*4cb0*/  F2F.F64.F32 R26, R14 ;  /* 0x0000000e001a7310 */ /* 0x0010620000201800 */
[----:B--2---:R-:W-:Y:S05]  /*4cc0*/  @!P0 BRA `(.L_x_212) ;  /* 0x0000000000108947 */ /* 0x004fea0003800000 */
[----:B------:R-:W-:Y:S02]  /*4cd0*/  MOV R4, R31 ;  /* 0x0000001f00047202 */ /* 0x000fe40000000f00 */
[----:B------:R-:W-:Y:S02]  /*4ce0*/  MOV R0, R10 ;  /* 0x0000000a00007202 */ /* 0x000fe40000000f00 */
[----:B0-----:R-:W-:-:S07]  /*4cf0*/  MOV R14, 0x4d10 ;  /* 0x00004d10000e7802 */ /* 0x001fce0000000f00 */
[----:B-1----:R-:W-:Y:S05]  /*4d00*/  CALL.REL.NOINC `($__internal_13_$__cuda_sm3x_div_rn_noftz_f32_slowpath) ;  /* 0x00000050003c7944 */ /* 0x002fea0003c00000 */
.L_x_212:
[----:B------:R-:W-:Y:S05]  /*4d10*/  BSYNC.RECONVERGENT B2 ;  /* 0x0000000000027941 */ /* 0x000fea0003800200 */
.L_x_211:
[----:B------:R-:W-:Y:S01]  /*4d20*/  IMAD.MOV.U32 R15, RZ, RZ, 0x3bbb989d ;  /* 0x3bbb989dff0f7424 */ /* 0x000fe200078e00ff */
[----:B------:R-:W-:Y:S01]  /*4d30*/  MOV R29, 0x437c0000 ;  /* 0x437c0000001d7802 */ /* 0x000fe20000000f00 */
[----:B------:R-:W-:Y:S02]  /*4d40*/  BSSY.RECONVERGENT B1, `(.L_x_213) ;  /* 0x000001b000017945 */ /* 0x000fe40003800200 */
        /* <DEDUP_REMOVED lines=11> */
[----:B------:R-:W-:-:S05]  /*4e00*/  VIADD R32, R29, 0x300402 ;  /* 0x003004021d207836 */ /* 0x000fca0000000000 */
[----:B------:R-:W-:Y:S01]  /*4e10*/  FSETP.GEU.AND P0, PT, |R32|, 5.8789094863358348022e-39, PT ;  /* 0x004004022000780b */ /* 0x000fe20003f0e200 */
[----:B--2---:R-:W-:-:S08]  /*4e20*/  DFMA R30, -R28, R32, 1 ;  /* 0x3ff000001c1e742b */ /* 0x004fd00000000120 */
[----:B------:R-:W-:-:S08]  /*4e30*/  DFMA R30, R30, R30, R30 ;  /* 0x0000001e1e1e722b */ /* 0x000fd0000000001e */
[----:B------:R-:W-:-:S08]  /*4e40*/  DFMA R30, R32, R30, R32 ;  /* 0x0000001e201e722b */ /* 0x000fd00000000020 */
[----:B0-----:R-:W-:-:S08]  /*4e50*/  DFMA R14, -R28, R30, 1 ;  /* 0x3ff000001c0e742b */ /* 0x001fd0000000011e */
        /* <DEDUP_REMOVED lines=9> */
.L_x_214:
[----:B------:R-:W-:Y:S05]  /*4ef0*/  BSYNC.RECONVERGENT B1 ;  /* 0x0000000000017941 */ /* 0x000fea0003800200 */
.L_x_213:
[----:B------:R-:W-:Y:S02]  /*4f00*/  HFMA2 R29, -RZ, RZ, 0.96630859375, -0.0022525787353515625 ;  /* 0x3bbb989dff1d7431 */ /* 0x000fe400000001ff */
[----:B------:R-:W-:Y:S01]  /*4f10*/  FADD R0, R7, R13 ;  /* 0x0000000d07007221 */ /* 0x000fe20000000000 */
[----:B------:R-:W-:Y:S01]  /*4f20*/  IMAD.MOV.U32 R31, RZ, RZ, 0x437c0000 ;  /* 0x437c0000ff1f7424 */ /* 0x000fe200078e00ff */
[----:B------:R-:W0:Y:S01]  /*4f30*/  F2F.F64.F32 R6, R6 ;  /* 0x0000000600067310 */ /* 0x000e220000201800 */
[----:B-1----:R-:W-:Y:S01]  /*4f40*/  DMUL R14, R26, R14 ;  /* 0x0000000e1a0e7228 */ /* 0x002fe20000000000 */
[----:B------:R-:W-:Y:S01]  /*4f50*/  BSSY.RECONVERGENT B2, `(.L_x_215) ;  /* 0x0000017000027945 */ /* 0x000fe20003800200 */
[----:B------:R-:W-:-:S05]  /*4f60*/  FFMA.SAT R4, R0, R29, 0.5 ;  /* 0x3f00000000047423 */ /* 0x000fca000000201d */
[----:B------:R-:W1:Y:S01]  /*4f70*/  MUFU.RCP R29, R10 ;  /* 0x0000000a001d7308 */ /* 0x000e620000001000 */
[----:B------:R-:W-:-:S04]  /*4f80*/  FFMA.RM R4, R4, R31, 12582913 ;  /* 0x4b40000104047423 */ /* 0x000fc8000000401f */
[C---:B------:R-:W-:Y:S01]  /*4f90*/  FADD R31, R4.reuse, -12583039 ;  /* 0xcb40007f041f7421 */ /* 0x040fe20000000000 */
[----:B------:R-:W-:Y:S01]  /*4fa0*/  SHF.L.U32 R4, R4, 0x17, RZ ;  /* 0x0000001704047819 */ /* 0x000fe200000006ff */
[----:B0-----:R-:W-:Y:S02]  /*4fb0*/  DFMA R14, R14, 0.0009765625, R6 ;  /* 0x3f5000000e0e782b */ /* 0x001fe40000000006 */
[----:B------:R-:W-:-:S04]  /*4fc0*/  FFMA R31, R0, 1.4426950216293334961, -R31 ;  /* 0x3fb8aa3b001f7823 */ /* 0x000fc8000000081f */
[----:B------:R-:W-:Y:S01]  /*4fd0*/  FFMA R31, R0, 1.925963033500011079e-08, R31 ;  /* 0x32a57060001f7823 */ /* 0x000fe2000000001f */
[----:B------:R0:W2:Y:S01]  /*4fe0*/  F2F.F32.F64 R7, R14 ;  /* 0x0000000e00077310 */ /* 0x0000a20000301000 */
[----:B-1----:R-:W-:-:S04]  /*4ff0*/  FFMA R0, -R10, R29, 1 ;  /* 0x3f8000000a007423 */ /* 0x002fc8000000011d */
[----:B------:R-:W-:-:S03]  /*5000*/  FFMA R0, R29, R0, R29 ;  /* 0x000000001d007223 */ /* 0x000fc6000000001d */
[----:B------:R-:W1:Y:S02]  /*5010*/  MUFU.EX2 R31, R31 ;  /* 0x0000001f001f7308 */ /* 0x000e640000000800 */
[----:B-1----:R-:W-:-:S06]  /*5020*/  FMUL R33, R4, R31 ;  /* 0x0000001f04217220 */ /* 0x002fcc0000400000 */
[----:B------:R-:W1:Y:S01]  /*5030*/  FCHK P0, R33, R10 ;  /* 0x0000000a21007302 */ /* 0x000e620000000000 */
[----:B------:R-:W-:-:S04]  /*5040*/  FFMA R29, R0, R33, RZ ;  /* 0x00000021001d7223 */ /* 0x000fc800000000ff */
[----:B------:R-:W-:-:S04]  /*5050*/  FFMA R4, -R10, R29, R33 ;  /* 0x0000001d0a047223 */ /* 0x000fc80000000121 */
[----:B------:R-:W-:Y:S01]  /*5060*/  FFMA R0, R0, R4, R29 ;  /* 0x0000000400007223 */ /* 0x000fe2000000001d */
[----:B012---:R-:W-:Y:S06]  /*5070*/  @!P0 BRA `(.L_x_216) ;  /* 0x0000000000108947 */ /* 0x007fec0003800000 */
[----:B------:R-:W-:Y:S01]  /*5080*/  MOV R4, R33 ;  /* 0x0000002100047202 */ /* 0x000fe20000000f00 */
[----:B------:R-:W-:Y:S01]  /*5090*/  IMAD.MOV.U32 R0, RZ, RZ, R10 ;  /* 0x000000ffff007224 */ /* 0x000fe200078e000a */
[----:B------:R-:W-:-:S07]  /*50a0*/  MOV R14, 0x50c0 ;  /* 0x000050c0000e7802 */ /* 0x000fce0000000f00 */
[----:B------:R-:W-:Y:S05]  /*50b0*/  CALL.REL.NOINC `($__internal_13_$__cuda_sm3x_div_rn_noftz_f32_slowpath) ;  /* 0x0000004c00507944 */ /* 0x000fea0003c00000 */
.L_x_216:
[----:B------:R-:W-:Y:S05]  /*50c0*/  BSYNC.RECONVERGENT B2 ;  /* 0x0000000000027941 */ /* 0x000fea0003800200 */
.L_x_215:
        /* <DEDUP_REMOVED lines=18> */
[----:B------:R-:W-:-:S07]  /*51f0*/  MOV R15, R4 ;  /* 0x00000004000f7202 */ /* 0x000fce0000000f00 */
.L_x_218:
[----:B------:R-:W-:Y:S05]  /*5200*/  BSYNC.RECONVERGENT B1 ;  /* 0x0000000000017941 */ /* 0x000fea0003800200 */
.L_x_217:
[----:B------:R-:W-:Y:S01]  /*5210*/  VIADD R0, R25, 0x1 ;  /* 0x0000000119007836 */ /* 0x000fe20000000000 */
[----:B------:R-:W-:Y:S01]  /*5220*/  DMUL R14, R26, R14 ;  /* 0x0000000e1a0e7228 */ /* 0x000fe20000000000 */
[----:B------:R-:W0:Y:S01]  /*5230*/  F2F.F64.F32 R4, R5 ;  /* 0x0000000500047310 */ /* 0x000e220000201800 */
[----:B------:R-:W-:Y:S02]  /*5240*/  BSSY.RECONVERGENT B2, `(.L_x_219) ;  /* 0x0000016000027945 */ /* 0x000fe40003800200 */
[----:B------:R-:W-:-:S05]  /*5250*/  I2FP.F32.U32 R0, R0 ;  /* 0x0000000000007245 */ /* 0x000fca0000201000 */
[----:B------:R-:W-:Y:S01]  /*5260*/  FMUL R6, R0, 0.0009765625 ;  /* 0x3a80000000067820 */ /* 0x000fe20000400000 */
[----:B------:R-:W1:Y:S03]  /*5270*/  MUFU.RCP R27, R10 ;  /* 0x0000000a001b7308 */ /* 0x000e660000001000 */
[----:B------:R-:W-:Y:S01]  /*5280*/  FADD R33, R6, -R13 ;  /* 0x8000000d06217221 */ /* 0x000fe20000000000 */
[----:B0-----:R-:W-:-:S04]  /*5290*/  DFMA R14, R14, 0.0009765625, R4 ;  /* 0x3f5000000e0e782b */ /* 0x001fc80000000004 */
        /* <DEDUP_REMOVED lines=12> */
[----:B------:R-:W-:Y:S02]  /*5360*/  MOV R4, R33 ;  /* 0x0000002100047202 */ /* 0x000fe40000000f00 */
[----:B------:R-:W-:Y:S02]  /*5370*/  MOV R0, R10 ;  /* 0x0000000a00007202 */ /* 0x000fe40000000f00 */
[----:B------:R-:W-:-:S07]  /*5380*/  MOV R14, 0x53a0 ;  /* 0x000053a0000e7802 */ /* 0x000fce0000000f00 */
[----:B0-----:R-:W-:Y:S05]  /*5390*/  CALL.REL.NOINC `($__internal_13_$__cuda_sm3x_div_rn_noftz_f32_slowpath) ;  /* 0x0000004800987944 */ /* 0x001fea0003c00000 */
.L_x_220:
[----:B------:R-:W-:Y:S05]  /*53a0*/  BSYNC.RECONVERGENT B2 ;  /* 0x0000000000027941 */ /* 0x000fea0003800200 */
.L_x_219:
        /* <DEDUP_REMOVED lines=27> */
[----:B0-----:R-:W-:Y:S05]  /*5560*/  CALL.REL.NOINC `($__internal_11_$__cuda_sm20_dblrcp_rn_slowpath_v3) ;  /* 0x0000003c00f87944 */ /* 0x001fea0003c00000 */
[----:B------:R-:W-:-:S07]  /*5570*/  MOV R15, R4 ;  /* 0x00000004000f7202 */ /* 0x000fce0000000f00 */
.L_x_222:
[----:B------:R-:W-:Y:S05]  /*5580*/  BSYNC.RECONVERGENT B1 ;  /* 0x0000000000017941 */ /* 0x000fea0003800200 */
.L_x_221:
[----:B------:R-:W-:Y:S02]  /*5590*/  HFMA2 R29, -RZ, RZ, 0.96630859375, -0.0022525787353515625 ;  /* 0x3bbb989dff1d7431 */ /* 0x000fe400000001ff */
[----:B------:R-:W-:Y:S01]  /*55a0*/  FADD R0, R6, R13 ;  /* 0x0000000d06007221 */ /* 0x000fe20000000000 */
[----:B------:R-:W-:Y:S01]  /*55b0*/  IMAD.MOV.U32 R31, RZ, RZ, 0x437c0000 ;  /* 0x437c0000ff1f7424 */ /* 0x000fe200078e00ff */
[----:B------:R-:W1:Y:S01]  /*55c0*/  F2F.F64.F32 R6, R7 ;  /* 0x0000000700067310 */ /* 0x000e620000201800 */
[----:B0-----:R-:W-:Y:S01]  /*55d0*/  DMUL R14, R26, R14 ;  /* 0x0000000e1a0e7228 */ /* 0x001fe20000000000 */
[----:B------:R-:W-:Y:S01]  /*55e0*/  BSSY.RECONVERGENT B2, `(.L_x_223) ;  /* 0x0000017000027945 */ /* 0x000fe20003800200 */
[----:B------:R-:W-:-:S05]  /*55f0*/  FFMA.SAT R4, R0, R29, 0.5 ;  /* 0x3f00000000047423 */ /* 0x000fca000000201d */
[----:B------:R-:W0:Y:S01]  /*5600*/  MUFU.RCP R29, R10 ;  /* 0x0000000a001d7308 */ /* 0x000e220000001000 */
[----:B------:R-:W-:-:S04]  /*5610*/  FFMA.RM R4, R4, R31, 12582913 ;  /* 0x4b40000104047423 */ /* 0x000fc8000000401f */
[C---:B------:R-:W-:Y:S01]  /*5620*/  FADD R31, R4.reuse, -12583039 ;  /* 0xcb40007f041f7421 */ /* 0x040fe20000000000 */
[----:B------:R-:W-:Y:S01]  /*5630*/  SHF.L.U32 R4, R4, 0x17, RZ ;  /* 0x0000001704047819 */ /* 0x000fe200000006ff */
[----:B-1----:R-:W-:Y:S02]  /*5640*/  DFMA R14, R14, 0.0009765625, R6 ;  /* 0x3f5000000e0e782b */ /* 0x002fe40000000006 */
[----:B------:R-:W-:-:S04]  /*5650*/  FFMA R31, R0, 1.4426950216293334961, -R31 ;  /* 0x3fb8aa3b001f7823 */ /* 0x000fc8000000081f */
[----:B------:R-:W-:Y:S01]  /*5660*/  FFMA R31, R0, 1.925963033500011079e-08, R31 ;  /* 0x32a57060001f7823 */ /* 0x000fe2000000001f */
[----:B------:R1:W2:Y:S01]  /*5670*/  F2F.F32.F64 R6, R14 ;  /* 0x0000000e00067310 */ /* 0x0002a20000301000 */
[----:B0-----:R-:W-:-:S04]  /*5680*/  FFMA R0, -R10, R29, 1 ;  /* 0x3f8000000a007423 */ /* 0x001fc8000000011d */
[----:B------:R-:W-:-:S03]  /*5690*/  FFMA R0, R29, R0, R29 ;  /* 0x000000001d007223 */ /* 0x000fc6000000001d */
[----:B------:R-:W0:Y:S02]  /*56a0*/  MUFU.EX2 R31, R31 ;  /* 0x0000001f001f7308 */ /* 0x000e240000000800 */
[----:B0-----:R-:W-:-:S06]  /*56b0*/  FMUL R33, R4, R31 ;  /* 0x0000001f04217220 */ /* 0x001fcc0000400000 */
[----:B------:R-:W0:Y:S01]  /*56c0*/  FCHK P0, R33, R10 ;  /* 0x0000000a21007302 */ /* 0x000e220000000000 */
        /* <DEDUP_REMOVED lines=8> */
.L_x_224:
[----:B------:R-:W-:Y:S05]  /*5750*/  BSYNC.RECONVERGENT B2 ;  /* 0x0000000000027941 */ /* 0x000fea0003800200 */
.L_x_223:
        /* <DEDUP_REMOVED lines=19> */
.L_x_226:
[----:B------:R-:W-:Y:S05]  /*5890*/  BSYNC.RECONVERGENT B1 ;  /* 0x0000000000017941 */ /* 0x000fea0003800200 */
.L_x_225:
[----:B------:R-:W0:Y:S01]  /*58a0*/  F2F.F64.F32 R4, R5 ;  /* 0x0000000500047310 */ /* 0x000e220000201800 */
[----:B------:R-:W-:Y:S01]  /*58b0*/  DMUL R14, R26, R14 ;  /* 0x0000000e1a0e7228 */ /* 0x000fe20000000000 */
[----:B------:R-:W-:-:S05]  /*58c0*/  VIADD R25, R25, 0x2 ;  /* 0x0000000219197836 */ /* 0x000fca0000000000 */
[----:B------:R-:W-:Y:S02]  /*58d0*/  ISETP.NE.AND P0, PT, R25, 0x400, PT ;  /* 0x000004001900780c */ /* 0x000fe40003f05270 */
[----:B0-----:R-:W-:-:S06]  /*58e0*/  DFMA R14, R14, 0.0009765625, R4 ;  /* 0x3f5000000e0e782b */ /* 0x001fcc0000000004 */
[----:B------:R1:W2:Y:S05]  /*58f0*/  F2F.F32.F64 R5, R14 ;  /* 0x0000000e00057310 */ /* 0x0002aa0000301000 */
[----:B------:R-:W-:Y:S05]  /*5900*/  @P0 BRA `(.L_x_227) ;  /* 0xfffffff000b00947 */ /* 0x000fea000383ffff */
[----:B-1----:R-:W0:Y:S01]  /*5910*/  LDC.64 R14, c[0x0][0x3a0] ;  /* 0x0000e800ff0e7b82 */ /* 0x002e220000000a00 */
[----:B------:R-:W1:Y:S01]  /*5920*/  LDCU UR4, c[0x3][0x64] ;  /* 0x00c00c80ff0477ac */ /* 0x000e620008000800 */
[----:B0-----:R-:W3:Y:S04]  /*5930*/  LDG.E R7, desc[UR6][R14.64] ;  /* 0x000000060e077981 */ /* 0x001ee8000c1e1900 */
[----:B------:R-:W1:Y:S01]  /*5940*/  LDG.E R0, desc[UR6][R14.64+0x4] ;  /* 0x000004060e007981 */ /* 0x000e62000c1e1900 */
[----:B--2---:R-:W-:Y:S01]  /*5950*/  FADD R6, -R5, R6 ;  /* 0x0000000605067221 */ /* 0x004fe20000000100 */
[----:B------:R-:W-:-:S03]  /*5960*/  MOV R25, RZ ;  /* 0x000000ff00197202 */ /* 0x000fc60000000f00 */
[----:B------:R-:W-:Y:S01]  /*5970*/  FFMA R6, R11, R6, R13 ;  /* 0x000000060b067223 */ /* 0x000fe2000000000d */
[----:B---3--:R-:W-:Y:S01]  /*5980*/  FSETP.GEU.AND P0, PT, R7, RZ, PT ;  /* 0x000000ff0700720b */ /* 0x008fe20003f0e000 */
[----:B-1----:R-:W-:-:S12]  /*5990*/  FMUL R5, R0, UR4 ;  /* 0x0000000400057c20 */ /* 0x002fd80008400000 */
[----:B------:R-:W-:Y:S05]  /*59a0*/  @!P0 BRA `(.L_x_228) ;  /* 0x0000001800508947 */ /* 0x000fea0003800000 */
[----:B------:R-:W-:-:S07]  /*59b0*/  CS2R R26, SRZ ;  /* 0x00000000001a7805 */ /* 0x000fce000001ff00 */
.L_x_239:
[----:B0-----:R-:W0:Y:S01]  /*59c0*/  MUFU.RCP R0, R5 ;  /* 0x0000000500007308 */ /* 0x001e220000001000 */
[----:B------:R-:W-:Y:S02]  /*59d0*/  I2FP.F32.U32 R28, R26 ;  /* 0x0000001a001c7245 */ /* 0x000fe40000201000 */
[----:B------:R-:W-:-:S03]  /*59e0*/  IADD3 R26, PT, PT, R26, 0x1, RZ ;  /* 0x000000011a1a7810 */ /* 0x000fc60007ffe0ff */
[----:B------:R-:W-:Y:S01]  /*59f0*/  FMUL R28, R28, 0.0009765625 ;  /* 0x3a8000001c1c7820 */ /* 0x000fe20000400000 */
[----:B------:R-:W-:-:S03]  /*5a00*/  ISETP.NE.AND P3, PT, R26, 0x400, PT ;  /* 0x000004001a00780c */ /* 0x000fc60003f65270 */
        /* <DEDUP_REMOVED lines=11> */
.L_x_229:
[----:B------:R0:W1:Y:S01]  /*5ac0*/  F2F.F64.F32 R36, R0 ;  /* 0x0000000000247310 */ /* 0x0000620000201800 */
[----:B------:R-:W-:Y:S01]  /*5ad0*/  HFMA2 R15, -RZ, RZ, 1.3193359375, 0.00013911724090576171875 ;  /* 0x3d47088fff0f7431 */ /* 0x000fe200000001ff */
[----:B------:R-:W-:Y:S01]  /*5ae0*/  MOV R14, 0xdb46fa5f ;  /* 0xdb46fa5f000e7802 */ /* 0x000fe20000000f00 */
[----:B------:R-:W-:Y:S01]  /*5af0*/  UMOV UR4, 0xfba6f279 ;  /* 0xfba6f27900047882 */ /* 0x000fe20000000000 */
[----:B------:R-:W-:Y:S01]  /*5b00*/  UMOV UR5, 0x3cf0679a ;  /* 0x3cf0679a00057882 */ /* 0x000fe20000000000 */
[----:B------:R-:W-:Y:S01]  /*5b10*/  FADD R24, -R7, R28 ;  /* 0x0000001c07187221 */ /* 0x000fe20000000100 */
[----:B0-----:R-:W-:Y:S02]  /*5b20*/  SHF.R.U32.HI R0, RZ, 0x1f, R0 ;  /* 0x0000001fff007819 */ /* 0x001fe40000011600 */
        /* <DEDUP_REMOVED lines=111> */
[----:B0-----:R0:W1:Y:S06]  /*6220*/  F2F.F64.F32 R14, R4 ;  /* 0x00000004000e7310 */ /* 0x00106c0000201800 */
[C---:B------:R-:W-:Y:S02]  /*6230*/  DFMA R30, R32.reuse, R30, -R34 ;  /* 0x0000001e201e722b */ /* 0x040fe40000000822 */
[----:B0-----:R-:W0:Y:S06]  /*6240*/  MUFU.RCP R4, R5 ;  /* 0x0000000500047308 */ /* 0x001e2c0000001000 */
[----:B------:R-:W-:-:S02]  /*6250*/  DADD R32, R32, R30 ;  /* 0x0000000020207229 */ /* 0x000fc4000000001e */
[----:B-1----:R-:W-:-:S08]  /*6260*/  DADD R30, -R14, 1 ;  /* 0x3ff000000e1e7429 */ /* 0x002fd00000000100 */
[----:B------:R-:W-:Y:S01]  /*6270*/  DFMA R30, -R32, R14, R30 ;  /* 0x0000000e201e722b */ /* 0x000fe2000000011e */
[----:B0-----:R-:W-:-:S09]  /*6280*/  FFMA R29, -R5, R4, 1 ;  /* 0x3f800000051d7423 */ /* 0x001fd20000000104 */
[----:B------:R-:W-:Y:S02]  /*6290*/  FSEL R14, R30, RZ, !P0 ;  /* 0x000000ff1e0e7208 */ /* 0x000fe40004000000 */
[----:B------:R-:W-:Y:S02]  /*62a0*/  FSEL R15, R31, 1.875, !P0 ;  /* 0x3ff000001f0f7808 */ /* 0x000fe40004000000 */
[----:B------:R-:W-:Y:S01]  /*62b0*/  ISETP.NE.U32.AND P0, PT, R0, 0x1, PT ;  /* 0x000000010000780c */ /* 0x000fe20003f05070 */
[----:B------:R-:W-:-:S03]  /*62c0*/  FFMA R0, R4, R29, R4 ;  /* 0x0000001d04007223 */ /* 0x000fc60000000004 */
[--C-:B------:R-:W-:Y:S01]  /*62d0*/  DADD R30, -RZ, -|R14|.reuse ;  /* 0x00000000ff1e7229 */ /* 0x100fe20000000d0e */
[----:B------:R-:W-:Y:S01]  /*62e0*/  FFMA R4, R0, R24, RZ ;  /* 0x0000001800047223 */ /* 0x000fe200000000ff */
[----:B------:R-:W-:-:S03]  /*62f0*/  DADD R14, -RZ, |R14| ;  /* 0x00000000ff0e7229 */ /* 0x000fc6000000050e */
[----:B------:R-:W-:-:S04]  /*6300*/  FFMA R29, -R5, R4, R24 ;  /* 0x00000004051d7223 */ /* 0x000fc80000000118 */
[----:B------:R-:W-:-:S03]  /*6310*/  FFMA R0, R0, R29, R4 ;  /* 0x0000001d00007223 */ /* 0x000fc60000000004 */
[----:B------:R-:W-:Y:S02]  /*6320*/  FSEL R14, R30, R14, !P0 ;  /* 0x0000000e1e0e7208 */ /* 0x000fe40004000000 */
[----:B------:R-:W-:Y:S01]  /*6330*/  FSEL R15, R31, R15, !P0 ;  /* 0x0000000f1f0f7208 */ /* 0x000fe20004000000 */
[----:B------:R-:W0:Y:S05]  /*6340*/  FCHK P0, R24, R5 ;  /* 0x0000000518007302 */ /* 0x000e2a0000000000 */
[----:B------:R-:W-:-:S08]  /*6350*/  DADD R14, -R14, 1 ;  /* 0x3ff000000e0e7429 */ /* 0x000fd00000000100 */
[----:B------:R-:W-:-:S06]  /*6360*/  DMUL R14, R14, 0.5 ;  /* 0x3fe000000e0e7828 */ /* 0x000fcc0000000000 */
[----:B------:R1:W2:Y:S01]  /*6370*/  F2F.F32.F64 R33, R14 ;  /* 0x0000000e00217310 */ /* 0x0002a20000301000 */
[----:B0-----:R-:W-:Y:S05]  /*6380*/  @!P0 BRA `(.L_x_230) ;  /* 0x0000000000108947 */ /* 0x001fea0003800000 */
[----:B------:R-:W-:Y:S01]  /*6390*/  MOV R4, R24 ;  /* 0x0000001800047202 */ /* 0x000fe20000000f00 */
[----:B------:R-:W-:Y:S01]  /*63a0*/  IMAD.MOV.U32 R0, RZ, RZ, R5 ;  /* 0x000000ffff007224 */ /* 0x000fe200078e0005 */
[----:B-1----:R-:W-:-:S07]  /*63b0*/  MOV R14, 0x63d0 ;  /* 0x000063d0000e7802 */ /* 0x002fce0000000f00 */
[----:B--2---:R-:W-:Y:S05]  /*63c0*/  CALL.REL.NOINC `($__internal_13_$__cuda_sm3x_div_rn_noftz_f32_slowpath) ;  /* 0x00000038008c7944 */ /* 0x004fea0003c00000 */
.L_x_230:
        /* <DEDUP_REMOVED lines=144> */
[----:B------:R-:W-:-:S05]  /*6cd0*/  FADD R31, R28, -R13 ;  /* 0x8000000d1c1f7221 */ /* 0x000fca0000000000 */
        /* <DEDUP_REMOVED lines=11> */
.L_x_232:
[----:B------:R-:W-:Y:S05]  /*6d90*/  BSYNC.RECONVERGENT B2 ;  /* 0x0000000000027941 */ /* 0x000fea0003800200 */
.L_x_231:
        /* <DEDUP_REMOVED lines=29> */
.L_x_234:
[----:B------:R-:W-:Y:S05]  /*6f70*/  BSYNC.RECONVERGENT B1 ;  /* 0x0000000000017941 */ /* 0x000fea0003800200 */
.L_x_233:
        /* <DEDUP_REMOVED lines=18> */
.L_x_236:
[----:B------:R-:W-:Y:S05]  /*70a0*/  BSYNC.RECONVERGENT B2 ;  /* 0x0000000000027941 */ /* 0x000fea0003800200 */
.L_x_235:
[----:B0-----:R-:W-:Y:S01]  /*70b0*/  IMAD.MOV.U32 R15, RZ, RZ, 0x3bbb989d ;  /* 0x3bbb989dff0f7424 */ /* 0x001fe200078e00ff */
        /* <DEDUP_REMOVED lines=27> */
[----:B------:R-:W-:-:S07]  /*7270*/  MOV R15, R4 ;  /* 0x00000004000f7202 */ /* 0x000fce0000000f00 */
.L_x_238:
[----:B------:R-:W-:Y:S05]  /*7280*/  BSYNC.RECONVERGENT B1 ;  /* 0x0000000000017941 */ /* 0x000fea0003800200 */
.L_x_237:
[----:B------:R-:W0:Y:S01]  /*7290*/  F2F.F64.F32 R24, R25 ;  /* 0x0000001900187310 */ /* 0x000e220000201800 */
[----:B------:R-:W-:-:S08]  /*72a0*/  DMUL R14, R34, R14 ;  /* 0x0000000e220e7228 */ /* 0x000fd00000000000 */
[----:B0-----:R-:W-:-:S06]  /*72b0*/  DFMA R14, R14, 0.0009765625, R24 ;  /* 0x3f5000000e0e782b */ /* 0x001fcc0000000018 */
[----:B------:R0:W2:Y:S01]  /*72c0*/  F2F.F32.F64 R25, R14 ;  /* 0x0000000e00197310 */ /* 0x0000a20000301000 */
[----:B------:R-:W-:Y:S05]  /*72d0*/  @P3 BRA `(.L_x_239) ;  /* 0xffffffe400b83947 */ /* 0x000fea000383ffff */
[----:B------:R-:W-:Y:S05]  /*72e0*/  BRA `(.L_x_240) ;  /* 0x0000000c005c7947 */ /* 0x000fea0003800000 */
.L_x_228:
[----:B------:R-:W-:-:S07]  /*72f0*/  CS2R R26, SRZ ;  /* 0x00000000001a7805 */ /* 0x000fce000001ff00 */
.L_x_257:
[----:B------:R-:W-:Y:S01]  /*7300*/  I2FP.F32.U32 R28, R26 ;  /* 0x0000001a001c7245 */ /* 0x000fe20000201000 */
[----:B0-----:R-:W0:Y:S01]  /*7310*/  MUFU.RCP R29, R10 ;  /* 0x0000000a001d7308 */ /* 0x001e220000001000 */
[----:B------:R-:W-:Y:S03]  /*7320*/  BSSY.RECONVERGENT B2, `(.L_x_241) ;  /* 0x0000013000027945 */ /* 0x000fe60003800200 */
[----:B------:R-:W-:-:S04]  /*7330*/  FMUL R28, R28, 0.0009765625 ;  /* 0x3a8000001c1c7820 */ /* 0x000fc80000400000 */
[----:B-1----:R-:W1:Y:S01]  /*7340*/  F2F.F64.F32 R14, |R28| ;  /* 0x4000001c000e7310 */ /* 0x002e620000201800 */
[----:B------:R-:W-:-:S07]  /*7350*/  FADD R31, R28, -R13 ;  /* 0x8000000d1c1f7221 */ /* 0x000fce0000000000 */
        /* <DEDUP_REMOVED lines=10> */
[----:B--2---:R-:W-:Y:S05]  /*7400*/  @!P0 BRA `(.L_x_242) ;  /* 0x0000000000108947 */ /* 0x004fea0003800000 */
[----:B------:R-:W-:Y:S01]  /*7410*/  IMAD.MOV.U32 R4, RZ, RZ, R31 ;  /* 0x000000ffff047224 */ /* 0x000fe200078e001f */
[----:B------:R-:W-:Y:S02]  /*7420*/  MOV R0, R10 ;  /* 0x0000000a00007202 */ /* 0x000fe40000000f00 */
[----:B0-----:R-:W-:-:S07]  /*7430*/  MOV R14, 0x7450 ;  /* 0x00007450000e7802 */ /* 0x001fce0000000f00 */
[----:B-1----:R-:W-:Y:S05]  /*7440*/  CALL.REL.NOINC `($__internal_13_$__cuda_sm3x_div_rn_noftz_f32_slowpath) ;  /* 0x00000028006c7944 */ /* 0x002fea0003c00000 */
.L_x_242:
[----:B------:R-:W-:Y:S05]  /*7450*/  BSYNC.RECONVERGENT B2 ;  /* 0x0000000000027941 */ /* 0x000fea0003800200 */
.L_x_241:
        /* <DEDUP_REMOVED lines=29> */
.L_x_244:
[----:B------:R-:W-:Y:S05]  /*7630*/  BSYNC.RECONVERGENT B1 ;  /* 0x0000000000017941 */ /* 0x000fea0003800200 */
.L_x_243:
        /* <DEDUP_REMOVED lines=18> */
.L_x_246:
[----:B------:R-:W-:Y:S05]  /*7760*/  BSYNC.RECONVERGENT B2 ;  /* 0x0000000000027941 */ /* 0x000fea0003800200 */
.L_x_245:
        /* <DEDUP_REMOVED lines=29> */
.L_x_248:
[----:B------:R-:W-:Y:S05]  /*7940*/  BSYNC.RECONVERGENT B1 ;  /* 0x0000000000017941 */ /* 0x000fea0003800200 */
.L_x_247:
[----:B------:R-:W-:Y:S01]  /*7950*/  VIADD R0, R26, 0x1 ;  /* 0x000000011a007836 */ /* 0x000fe20000000000 */
[----:B------:R-:W0:Y:S01]  /*7960*/  F2F.F64.F32 R24, R25 ;  /* 0x0000001900187310 */ /* 0x000e220000201800 */
[----:B------:R-:W-:Y:S01]  /*7970*/  DMUL R14, R34, R14 ;  /* 0x0000000e220e7228 */ /* 0x000fe20000000000 */
[----:B------:R-:W-:Y:S02]  /*7980*/  BSSY.RECONVERGENT B2, `(.L_x_249) ;  /* 0x0000017000027945 */ /* 0x000fe40003800200 */
[----:B------:R-:W-:-:S04]  /*7990*/  I2FP.F32.U32 R0, R0 ;  /* 0x0000000000007245 */ /* 0x000fc80000201000 */
[----:B------:R-:W2:Y:S01]  /*79a0*/  MUFU.RCP R29, R10 ;  /* 0x0000000a001d7308 */ /* 0x000ea20000001000 */
[----:B------:R-:W-:-:S04]  /*79b0*/  FMUL R28, R0, 0.0009765625 ;  /* 0x3a800000001c7820 */ /* 0x000fc80000400000 */
[----:B------:R-:W-:Y:S01]  /*79c0*/  FADD R33, R28, -R13 ;  /* 0x8000000d1c217221 */ /* 0x000fe20000000000 */
        /* <DEDUP_REMOVED lines=10> */
[----:B------:R-:W-:-:S07]  /*7a70*/  FFMA R0, R0, R4, R29 ;  /* 0x0000000400007223 */ /* 0x000fce000000001d */
[----:B------:R-:W0:Y:S08]  /*7a80*/  F2F.F32.F64 R30, R30 ;  /* 0x0000001e001e7310 */ /* 0x000e300000301000 */
[----:B0-----:R0:W2:Y:S01]  /*7a90*/  F2F.F64.F32 R34, R30 ;  /* 0x0000001e00227310 */ /* 0x0010a20000201800 */
[----:B---3--:R-:W-:Y:S05]  /*7aa0*/  @!P0 BRA `(.L_x_250) ;  /* 0x0000000000108947 */ /* 0x008fea0003800000 */
[----:B------:R-:W-:Y:S02]  /*7ab0*/  MOV R4, R33 ;  /* 0x0000002100047202 */ /* 0x000fe40000000f00 */
[----:B------:R-:W-:Y:S02]  /*7ac0*/  MOV R0, R10 ;  /* 0x0000000a00007202 */ /* 0x000fe40000000f00 */
[----:B------:R-:W-:-:S07]  /*7ad0*/  MOV R14, 0x7af0 ;  /* 0x00007af0000e7802 */ /* 0x000fce0000000f00 */
[----:B012---:R-:W-:Y:S05]  /*7ae0*/  CALL.REL.NOINC `($__internal_13_$__cuda_sm3x_div_rn_noftz_f32_slowpath) ;  /* 0x0000002000c47944 */ /* 0x007fea0003c00000 */
.L_x_250:
[----:B------:R-:W-:Y:S05]  /*7af0*/  BSYNC.RECONVERGENT B2 ;  /* 0x0000000000027941 */ /* 0x000fea0003800200 */
.L_x_249:
        /* <DEDUP_REMOVED lines=9> */
[----:B------:R-:W3:Y:S02]  /*7b90*/  MUFU.EX2 R15, R0 ;  /* 0x00000000000f7308 */ /* 0x000ee40000000800 */
[----:B---3--:R-:W-:-:S06]  /*7ba0*/  FMUL R4, R4, R15 ;  /* 0x0000000f04047220 */ /* 0x008fcc0000400000 */
[----:B0-----:R-:W0:Y:S02]  /*7bb0*/  F2F.F64.F32 R30, R4 ;  /* 0x00000004001e7310 */ /* 0x001e240000201800 */
        /* <DEDUP_REMOVED lines=15> */
[----:B-12---:R-:W-:Y:S05]  /*7cb0*/  CALL.REL.NOINC `($__internal_11_$__cuda_sm20_dblrcp_rn_slowpath_v3) ;  /* 0x0000001800247944 */ /* 0x006fea0003c00000 */
[----:B------:R-:W-:-:S07]  /*7cc0*/  MOV R15, R4 ;  /* 0x00000004000f7202 */ /* 0x000fce0000000f00 */
.L_x_252:
[----:B------:R-:W-:Y:S05]  /*7cd0*/  BSYNC.RECONVERGENT B1 ;  /* 0x0000000000017941 */ /* 0x000fea0003800200 */
.L_x_251:
[----:B------:R-:W0:Y:S01]  /*7ce0*/  MUFU.RCP R29, R10 ;  /* 0x0000000a001d7308 */ /* 0x000e220000001000 */
[----:B--2---:R-:W-:Y:S01]  /*7cf0*/  DMUL R14, R34, R14 ;  /* 0x0000000e220e7228 */ /* 0x004fe20000000000 */
[----:B------:R-:W-:Y:S01]  /*7d00*/  FADD R33, R28, R13 ;  /* 0x0000000d1c217221 */ /* 0x000fe20000000000 */
[----:B------:R-:W-:Y:S05]  /*7d10*/  BSSY.RECONVERGENT B2, `(.L_x_253) ;  /* 0x000000f000027945 */ /* 0x000fea0003800200 */
[----:B-1----:R-:W1:Y:S08]  /*7d20*/  F2F.F64.F32 R30, R27 ;  /* 0x0000001b001e7310 */ /* 0x002e700000201800 */
        /* <DEDUP_REMOVED lines=9> */
[----:B------:R-:W-:Y:S01]  /*7dc0*/  MOV R4, R33 ;  /* 0x0000002100047202 */ /* 0x000fe20000000f00 */
[----:B------:R-:W-:Y:S01]  /*7dd0*/  IMAD.MOV.U32 R0, RZ, RZ, R10 ;  /* 0x000000ffff007224 */ /* 0x000fe200078e000a */
[----:B0-----:R-:W-:-:S07]  /*7de0*/  MOV R14, 0x7e00 ;  /* 0x00007e00000e7802 */ /* 0x001fce0000000f00 */
[----:B-1----:R-:W-:Y:S05]  /*7df0*/  CALL.REL.NOINC `($__internal_13_$__cuda_sm3x_div_rn_noftz_f32_slowpath) ;  /* 0x0000002000007944 */ /* 0x002fea0003c00000 */
.L_x_254:
[----:B------:R-:W-:Y:S05]  /*7e00*/  BSYNC.RECONVERGENT B2 ;  /* 0x0000000000027941 */ /* 0x000fea0003800200 */
.L_x_253:
[----:B------:R-:W-:Y:S01]  /*7e10*/  HFMA2 R29, -RZ, RZ, 3.7421875, 0 ;  /* 0x437c0000ff1d7431 */ /* 0x000fe200000001ff */
[----:B0-----:R-:W-:Y:S01]  /*7e20*/  MOV R15, 0x3bbb989d ;  /* 0x3bbb989d000f7802 */ /* 0x001fe20000000f00 */
[----:B------:R-:W-:Y:S04]  /*7e30*/  BSSY.RECONVERGENT B1, `(.L_x_255) ;  /* 0x000001b000017945 */ /* 0x000fe80003800200 */
        /* <DEDUP_REMOVED lines=21> */
[----:B------:R-:W-:Y:S02]  /*7f90*/  MOV R14, R29 ;  /* 0x0000001d000e7202 */ /* 0x000fe40000000f00 */
[----:B------:R-:W-:Y:S02]  /*7fa0*/  IADD3 R4, PT, PT, R4, -0x100000, RZ ;  /* 0xfff0000004047810 */ /* 0x000fe40007ffe0ff */
[----:B------:R-:W-:-:S07]  /*7fb0*/  MOV R0, 0x7fd0 ;  /* 0x00007fd000007802 */ /* 0x000fce0000000f00 */
[----:B-1----:R-:W-:Y:S05]  /*7fc0*/  CALL.REL.NOINC `($__internal_11_$__cuda_sm20_dblrcp_rn_slowpath_v3) ;  /* 0x0000001400607944 */ /* 0x002fea0003c00000 */
[----:B------:R-:W-:-:S07]  /*7fd0*/  IMAD.MOV.U32 R15, RZ, RZ, R4 ;  /* 0x000000ffff0f7224 */ /* 0x000fce00078e0004 */
.L_x_256:
[----:B------:R-:W-:Y:S05]  /*7fe0*/  BSYNC.RECONVERGENT B1 ;  /* 0x0000000000017941 */ /* 0x000fea0003800200 */
.L_x_255:
[----:B------:R-:W0:Y:S01]  /*7ff0*/  F2F.F64.F32 R24, R25 ;  /* 0x0000001900187310 */ /* 0x000e220000201800 */
[----:B------:R-:W-:Y:S01]  /*8000*/  DMUL R14, R34, R14 ;  /* 0x0000000e220e7228 */ /* 0x000fe20000000000 */
[----:B------:R-:W-:-:S04]  /*8010*/  IADD3 R26, PT, PT, R26, 0x2, RZ ;  /* 0x000000021a1a7810 */ /* 0x000fc80007ffe0ff */
[----:B------:R-:W-:-:S03]  /*8020*/  ISETP.NE.AND P0, PT, R26, 0x400, PT ;  /* 0x000004001a00780c */ /* 0x000fc60003f05270 */
[----:B0-----:R-:W-:-:S06]  /*8030*/  DFMA R14, R14, 0.0009765625, R24 ;  /* 0x3f5000000e0e782b */ /* 0x001fcc0000000018 */
[----:B------:R0:W2:Y:S04]  /*8040*/  F2F.F32.F64 R25, R14 ;  /* 0x0000000e00197310 */ /* 0x0000a80000301000 */
[----:B------:R-:W-:Y:S05]  /*8050*/  @P0 BRA `(.L_x_257) ;  /* 0xfffffff000a80947 */ /* 0x000fea000383ffff */
.L_x_240:
[----:B------:R-:W3:Y:S01]  /*8060*/  F2F.F64.F32 R34, |R13| ;  /* 0x4000000d00227310 */ /* 0x000ee20000201800 */
[----:B------:R-:W-:Y:S01]  /*8070*/  FSETP.GEU.AND P0, PT, R7, RZ, PT ;  /* 0x000000ff0700720b */ /* 0x000fe20003f0e000 */
[----:B-12---:R-:W-:-:S04]  /*8080*/  FADD R25, -R25, R27 ;  /* 0x0000001b19197221 */ /* 0x006fc80000000100 */
[----:B------:R-:W-:Y:S01]  /*8090*/  FFMA R25, R9, R25, R6 ;  /* 0x0000001909197223 */ /* 0x000fe20000000006 */
[----:B---3--:R-:W-:-:S07]  /*80a0*/  DMUL R28, R18, R34 ;  /* 0x00000022121c7228 */ /* 0x008fce0000000000 */
[----:B0-----:R-:W-:-:S03]  /*80b0*/  @!P0 DFMA R14, R16, 0.5, R34 ;  /* 0x3fe00000100e882b */ /* 0x001fc60000000022 */
[----:B------:R-:W0:Y:S05]  /*80c0*/  F2F.F32.F64 R28, R28 ;  /* 0x0000001c001c7310 */ /* 0x000e2a0000301000 */
[----:B------:R-:W-:Y:S01]  /*80d0*/  @!P0 DMUL R14, R18, R14 ;  /* 0x0000000e120e8228 */ /* 0x000fe20000000000 */
[----:B0-----:R-:W-:Y:S01]  /*80e0*/  FFMA R6, R11, R28, 1 ;  /* 0x3f8000000b067423 */ /* 0x001fe2000000001c */
[----:B------:R-:W-:Y:S09]  /*80f0*/  @!P0 BRA `(.L_x_258) ;  /* 0x0000001000b48947 */ /* 0x000ff20003800000 */
[----:B------:R-:W0:Y:S01]  /*8100*/  MUFU.RCP R0, R5 ;  /* 0x0000000500007308 */ /* 0x000e220000001000 */
[----:B------:R-:W-:Y:S01]  /*8110*/  FADD R14, R7, R13 ;  /* 0x0000000d070e7221 */ /* 0x000fe20000000000 */
[----:B------:R-:W-:Y:S06]  /*8120*/  BSSY.RECONVERGENT B2, `(.L_x_259) ;  /* 0x000000c000027945 */ /* 0x000fec0003800200 */
[----:B------:R-:W1:Y:S01]  /*8130*/  FCHK P0, R14, R5 ;  /* 0x000000050e007302 */ /* 0x000e620000000000 */
[----:B0-----:R-:W-:-:S04]  /*8140*/  FFMA R15, -R5, R0, 1 ;  /* 0x3f800000050f7423 */ /* 0x001fc80000000100 */
[----:B------:R-:W-:-:S04]  /*8150*/  FFMA R0, R0, R15, R0 ;  /* 0x0000000f00007223 */ /* 0x000fc80000000000 */
[----:B------:R-:W-:-:S04]  /*8160*/  FFMA R4, R0, R14, RZ ;  /* 0x0000000e00047223 */ /* 0x000fc800000000ff */
[----:B------:R-:W-:-:S04]  /*8170*/  FFMA R15, -R5, R4, R14 ;  /* 0x00000004050f7223 */ /* 0x000fc8000000010e */
[----:B------:R-:W-:Y:S01]  /*8180*/  FFMA R0, R0, R15, R4 ;  /* 0x0000000f00007223 */ /* 0x000fe20000000004 */
[----:B-1----:R-:W-:Y:S06]  /*8190*/  @!P0 BRA `(.L_x_260) ;  /* 0x0000000000108947 */ /* 0x002fec0003800000 */
[----:B------:R-:W-:Y:S02]  /*81a0*/  MOV R4, R14 ;  /* 0x0000000e00047202 */ /* 0x000fe40000000f00 */
[----:B------:R-:W-:Y:S02]  /*81b0*/  MOV R0, R5 ;  /* 0x0000000500007202 */ /* 0x000fe40000000f00 */
[----:B------:R-:W-:-:S07]  /*81c0*/  MOV R14, 0x81e0 ;  /* 0x000081e0000e7802 */ /* 0x000fce0000000f00 */
[----:B------:R-:W-:Y:S05]  /*81d0*/  CALL.REL.NOINC `($__internal_13_$__cuda_sm3x_div_rn_noftz_f32_slowpath) ;  /* 0x0000001c00087944 */ /* 0x000fea0003c00000 */
.L_x_260:
[----:B------:R-:W-:Y:S05]  /*81e0*/  BSYNC.RECONVERGENT B2 ;  /* 0x0000000000027941 */ /* 0x000fea0003800200 */
.L_x_259:
[----:B------:R0:W1:Y:S01]  /*81f0*/  F2F.F64.F32 R32, R0 ;  /* 0x0000000000207310 */ /* 0x0000620000201800 */
[----:B------:R-:W-:Y:S02]  /*8200*/  HFMA2 R15, -RZ, RZ, 1.3193359375, 0.00013911724090576171875 ;  /* 0x3d47088fff0f7431 */ /* 0x000fe400000001ff */
[----:B------:R-:W-:Y:S01]  /*8210*/  IMAD.MOV.U32 R14, RZ, RZ, -0x24b905a1 ;  /* 0xdb46fa5fff0e7424 */ /* 0x000fe200078e00ff */
[----:B------:R-:W-:Y:S01]  /*8220*/  UMOV UR4, 0xfba6f279 ;  /* 0xfba6f27900047882 */ /* 0x000fe20000000000 */
[----:B------:R-:W-:Y:S01]  /*8230*/  UMOV UR5, 0x3cf0679a ;  /* 0x3cf0679a00057882 */ /* 0x000fe20000000000 */
[----:B------:R-:W-:Y:S01]  /*8240*/  HFMA2 R27, -RZ, RZ, 1.642578125, -0.00018775463104248046875 ;  /* 0x3e928a27ff1b7431 */ /* 0x000fe200000001ff */
[----:B------:R-:W-:Y:S01]  /*8250*/  MOV R26, 0xf89b6999 ;  /* 0xf89b6999001a7802 */ /* 0x000fe20000000f00 */
[----:B------:R-:W-:Y:S01]  /*8260*/  FADD R24, -R7, R13 ;  /* 0x0000000d07187221 */ /* 0x000fe20000000100 */
        /* <DEDUP_REMOVED lines=116> */
[----:B-1----:R-:W-:-:S08]  /*89b0*/  DADD R14, -R30, 1 ;  /* 0x3ff000001e0e7429 */ /* 0x002fd00000000100 */
[----:B------:R-:W-:-:S10]  /*89c0*/  DFMA R14, -R26, R30, R14 ;  /* 0x0000001e1a0e722b */ /* 0x000fd4000000010e */
[----:B------:R-:W-:Y:S02]  /*89d0*/  FSEL R14, R14, RZ, !P0 ;  /* 0x000000ff0e0e7208 */ /* 0x000fe40004000000 */
[----:B------:R-:W-:Y:S02]  /*89e0*/  FSEL R15, R15, 1.875, !P0 ;  /* 0x3ff000000f0f7808 */ /* 0x000fe40004000000 */
[----:B------:R-:W-:Y:S01]  /*89f0*/  ISETP.NE.U32.AND P0, PT, R0, 0x1, PT ;  /* 0x000000010000780c */ /* 0x000fe20003f05070 */
[----:B------:R-:W-:-:S03]  /*8a00*/  FFMA R0, R4, R7, R4 ;  /* 0x0000000704007223 */ /* 0x000fc60000000004 */
[--C-:B------:R-:W-:Y:S01]  /*8a10*/  DADD R26, -RZ, -|R14|.reuse ;  /* 0x00000000ff1a7229 */ /* 0x100fe20000000d0e */
[----:B------:R-:W-:Y:S01]  /*8a20*/  FFMA R4, R0, R24, RZ ;  /* 0x0000001800047223 */ /* 0x000fe200000000ff */
[----:B------:R-:W-:-:S10]  /*8a30*/  DADD R14, -RZ, |R14| ;  /* 0x00000000ff0e7229 */ /* 0x000fd4000000050e */
[----:B------:R-:W-:Y:S02]  /*8a40*/  FSEL R14, R26, R14, !P0 ;  /* 0x0000000e1a0e7208 */ /* 0x000fe40004000000 */
[----:B------:R-:W-:Y:S01]  /*8a50*/  FSEL R15, R27, R15, !P0 ;  /* 0x0000000f1b0f7208 */ /* 0x000fe20004000000 */
[----:B------:R-:W0:Y:S01]  /*8a60*/  FCHK P0, R24, R5 ;  /* 0x0000000518007302 */ /* 0x000e220000000000 */
[----:B------:R-:W-:-:S04]  /*8a70*/  FFMA R27, -R5, R4, R24 ;  /* 0x00000004051b7223 */ /* 0x000fc80000000118 */
[----:B------:R-:W-:Y:S01]  /*8a80*/  DADD R14, -R14, 1 ;  /* 0x3ff000000e0e7429 */ /* 0x000fe20000000100 */
[----:B------:R-:W-:-:S07]  /*8a90*/  FFMA R0, R0, R27, R4 ;  /* 0x0000001b00007223 */ /* 0x000fce0000000004 */
[----:B------:R-:W-:-:S06]  /*8aa0*/  DMUL R14, R14, 0.5 ;  /* 0x3fe000000e0e7828 */ /* 0x000fcc0000000000 */
[----:B------:R1:W2:Y:S01]  /*8ab0*/  F2F.F32.F64 R7, R14 ;  /* 0x0000000e00077310 */ /* 0x0002a20000301000 */
[----:B0-----:R-:W-:Y:S05]  /*8ac0*/  @!P0 BRA `(.L_x_262) ;  /* 0x0000000000108947 */ /* 0x001fea0003800000 */
[----:B------:R-:W-:Y:S01]  /*8ad0*/  IMAD.MOV.U32 R4, RZ, RZ, R24 ;  /* 0x000000ffff047224 */ /* 0x000fe200078e0018 */
[----:B------:R-:W-:Y:S02]  /*8ae0*/  MOV R0, R5 ;  /* 0x0000000500007202 */ /* 0x000fe40000000f00 */
[----:B-1----:R-:W-:-:S07]  /*8af0*/  MOV R14, 0x8b10 ;  /* 0x00008b10000e7802 */ /* 0x002fce0000000f00 */
[----:B--2---:R-:W-:Y:S05]  /*8b00*/  CALL.REL.NOINC `($__internal_13_$__cuda_sm3x_div_rn_noftz_f32_slowpath) ;  /* 0x0000001000bc7944 */ /* 0x004fea0003c00000 */
.L_x_262:
[----:B------:R-:W-:Y:S05]  /*8b10*/  BSYNC.RECONVERGENT B2 ;  /* 0x0000000000027941 */ /* 0x000fea0003800200 */
.L_x_261:
[----:B------:R0:W3:Y:S01]  /*8b20*/  F2F.F64.F32 R30, R0 ;  /* 0x00000000001e7310 */ /* 0x0000e20000201800 */
[----:B------:R-:W-:Y:S01]  /*8b30*/  HFMA2 R5, -RZ, RZ, 1.3193359375, 0.00013911724090576171875 ;  /* 0x3d47088fff057431 */ /* 0x000fe200000001ff */
[----:B------:R-:W-:Y:S01]  /*8b40*/  MOV R4, 0xdb46fa5f ;  /* 0xdb46fa5f00047802 */ /* 0x000fe20000000f00 */
[----:B------:R-:W-:Y:S01]  /*8b50*/  UMOV UR4, 0xfba6f279 ;  /* 0xfba6f27900047882 */ /* 0x000fe20000000000 */
[----:B------:R-:W-:Y:S01]  /*8b60*/  UMOV UR5, 0x3cf0679a ;  /* 0x3cf0679a00057882 */ /* 0x000fe20000000000 */
[----:B------:R-:W-:Y:S01]  /*8b70*/  IMAD.MOV.U32 R26, RZ, RZ, -0x7649667 ;  /* 0xf89b6999ff1a7424 */ /* 0x000fe200078e00ff */
[----:B------:R-:W-:Y:S01]  /*8b80*/  MOV R27, 0x3e928a27 ;  /* 0x3e928a27001b7802 */ /* 0x000fe20000000f00 */
[----:B------:R-:W-:Y:S01]  /*8b90*/  DFMA R34, R16, 0.5, R34 ;  /* 0x3fe000001022782b */ /* 0x000fe20000000022 */
        /* <DEDUP_REMOVED lines=126> */
[----:B--2---:R-:W-:-:S04]  /*9380*/  FADD R0, R7, R0 ;  /* 0x0000000007007221 */ /* 0x004fc80000000000 */
[----:B------:R-:W0:Y:S02]  /*9390*/  F2F.F64.F32 R14, R0 ;  /* 0x00000000000e7310 */ /* 0x000e240000201800 */
[----:B0-----:R-:W-:-:S08]  /*93a0*/  DMUL R14, R14, R2 ;  /* 0x000000020e0e7228 */ /* 0x001fd00000000000 */
[----:B------:R-:W-:-:S08]  /*93b0*/  DMUL R14, R14, R20 ;  /* 0x000000140e0e7228 */ /* 0x000fd00000000000 */
[----:B------:R-:W-:-:S11]  /*93c0*/  DMUL R14, R34, R14 ;  /* 0x0000000e220e7228 */ /* 0x000fd60000000000 */
.L_x_258:
[----:B------:R-:W0:Y:S01]  /*93d0*/  F2F.F32.F64 R14, R14 ;  /* 0x0000000e000e7310 */ /* 0x000e220000301000 */
[----:B------:R-:W1:Y:S01]  /*93e0*/  LDCU UR4, c[0x0][0x3b4] ;  /* 0x00007680ff0477ac */ /* 0x000e620008000800 */
[----:B------:R-:W-:Y:S01]  /*93f0*/  FADD R4, R12, -R25 ;  /* 0x800000190c047221 */ /* 0x000fe20000000000 */
[----:B------:R-:W-:Y:S01]  /*9400*/  BSSY.RECONVERGENT B2, `(.L_x_263) ;  /* 0x000000e000027945 */ /* 0x000fe20003800200 */
[----:B0-----:R-:W-:-:S04]  /*9410*/  FFMA R7, R9, R14, R6 ;  /* 0x0000000e09077223 */ /* 0x001fc80000000006 */
[----:B------:R-:W0:Y:S01]  /*9420*/  MUFU.RCP R0, R7 ;  /* 0x0000000700007308 */ /* 0x000e220000001000 */
[----:B-1----:R-:W-:-:S07]  /*9430*/  FMUL R4, R4, UR4 ;  /* 0x0000000404047c20 */ /* 0x002fce0008400000 */
        /* <DEDUP_REMOVED lines=8> */
[----:B------:R-:W-:-:S07]  /*94c0*/  MOV R14, 0x94e0 ;  /* 0x000094e0000e7802 */ /* 0x000fce0000000f00 */
[----:B------:R-:W-:Y:S05]  /*94d0*/  CALL.REL.NOINC `($__internal_13_$__cuda_sm3x_div_rn_noftz_f32_slowpath) ;  /* 0x0000000800487944 */ /* 0x000fea0003c00000 */
.L_x_264:
[----:B------:R-:W-:Y:S05]  /*94e0*/  BSYNC.RECONVERGENT B2 ;  /* 0x0000000000027941 */ /* 0x000fea0003800200 */
.L_x_263:
[----:B------:R-:W-:-:S05]  /*94f0*/  FADD R13, R0, R13 ;  /* 0x0000000d000d7221 */ /* 0x000fca0000000000 */
[----:B------:R1:W-:Y:S01]  /*9500*/  STG.E desc[UR6][R22.64], R13 ;  /* 0x0000000d16007986 */ /* 0x0003e2000c101906 */
[----:B------:R-:W-:Y:S05]  /*9510*/  @P2 BRA `(.L_x_265) ;  /* 0xffffffb400802947 */ /* 0x000fea000383ffff */
[----:B------:R-:W-:Y:S05]  /*9520*/  EXIT ;  /* 0x000000000000794d */ /* 0x000fea0003800000 */
.L_x_210:
[----:B------:R-:W-:Y:S01]  /*9530*/  STG.E desc[UR6][R22.64], RZ ;  /* 0x000000ff16007986 */ /* 0x000fe2000c101906 */
[----:B------:R-:W-:Y:S05]  /*9540*/  EXIT ;  /* 0x000000000000794d */ /* 0x000fea0003800000 */
        .weak           $__internal_11_$__cuda_sm20_dblrcp_rn_slowpath_v3
        .type           $__internal_11_$__cuda_sm20_dblrcp_rn_slowpath_v3,@function
        .size           $__internal_11_$__cuda_sm20_dblrcp_rn_slowpath_v3,($__internal_12_$__cuda_sm20_div_rn_f64_full - $__internal_11_$__cuda_sm20_dblrcp_rn_slowpath_v3)
$__internal_11_$__cuda_sm20_dblrcp_rn_slowpath_v3:
[----:B------:R-:W-:Y:S01]  /*9550*/  MOV R30, R15 ;  /* 0x0000000f001e7202 */ /* 0x000fe20000000f00 */
[----:B------:R-:W-:Y:S01]  /*9560*/  IMAD.MOV.U32 R31, RZ, RZ, R14 ;  /* 0x000000ffff1f7224 */ /* 0x000fe200078e000e */
[----:B------:R-:W-:Y:S05]  /*9570*/  BSSY.RECONVERGENT B0, `(.L_x_266) ;  /* 0x0000025000007945 */ /* 0x000fea0003800200 */
[----:B------:R-:W-:-:S14]  /*9580*/  DSETP.GTU.AND P0, PT, |R30|, +INF , PT ;  /* 0x7ff000001e00742a */ /* 0x000fdc0003f0c200 */
[----:B------:R-:W-:Y:S05]  /*9590*/  @P0 BRA `(.L_x_267) ;  /* 0x0000000000800947 */ /* 0x000fea0003800000 */
[----:B------:R-:W-:-:S04]  /*95a0*/  LOP3.LUT R14, R14, 0x7fffffff, RZ, 0xc0, !PT ;  /* 0x7fffffff0e0e7812 */ /* 0x000fc800078ec0ff */
[----:B------:R-:W-:-:S04]  /*95b0*/  IADD3 R15, PT, PT, R14, -0x1, RZ ;  /* 0xffffffff0e0f7810 */ /* 0x000fc80007ffe0ff */
[----:B------:R-:W-:-:S13]  /*95c0*/  ISETP.GE.U32.AND P0, PT, R15, 0x7fefffff, PT ;  /* 0x7fefffff0f00780c */ /* 0x000fda0003f06070 */
[----:B------:R-:W-:Y:S02]  /*95d0*/  @P0 LOP3.LUT R33, R31, 0x7ff00000, RZ, 0x3c, !PT ;  /* 0x7ff000001f210812 */ /* 0x000fe400078e3cff */
[----:B------:R-:W-:Y:S01]  /*95e0*/  @P0 MOV R32, RZ ;  /* 0x000000ff00200202 */ /* 0x000fe20000000f00 */
[----:B------:R-:W-:Y:S06]  /*95f0*/  @P0 BRA `(.L_x_268) ;  /* 0x0000000000700947 */ /* 0x000fec0003800000 */
[----:B------:R-:W-:-:S13]  /*9600*/  ISETP.GE.U32.AND P0, PT, R14, 0x1000001, PT ;  /* 0x010000010e00780c */ /* 0x000fda0003f06070 */
[----:B------:R-:W-:Y:S05]  /*9610*/  @!P0 BRA `(.L_x_269) ;  /* 0x0000000000388947 */ /* 0x000fea0003800000 */
[----:B------:R-:W-:Y:S01]  /*9620*/  IADD3 R33, PT, PT, R31, -0x3fe00000, RZ ;  /* 0xc02000001f217810 */ /* 0x000fe20007ffe0ff */
[----:B------:R-:W-:Y:S01]  /*9630*/  IMAD.MOV.U32 R32, RZ, RZ, R30 ;  /* 0x000000ffff207224 */ /* 0x000fe200078e001e */
[----:B------:R-:W-:Y:S02]  /*9640*/  MOV R14, R4 ;  /* 0x00000004000e7202 */ /* 0x000fe40000000f00 */
        /* <DEDUP_REMOVED lines=11> */
.L_x_269:
        /* <DEDUP_REMOVED lines=10> */
.L_x_267:
[----:B------:R-:W-:Y:S02]  /*97a0*/  LOP3.LUT R33, R31, 0x80000, RZ, 0xfc, !PT ;  /* 0x000800001f217812 */ /* 0x000fe400078efcff */
[----:B------:R-:W-:-:S07]  /*97b0*/  MOV R32, R30 ;  /* 0x0000001e00207202 */ /* 0x000fce0000000f00 */
.L_x_268:
[----:B------:R-:W-:Y:S05]  /*97c0*/  BSYNC.RECONVERGENT B0 ;  /* 0x0000000000007941 */ /* 0x000fea0003800200 */
.L_x_266:
[----:B------:R-:W-:Y:S01]  /*97d0*/  HFMA2 R31, -RZ, RZ, 0, 0 ;  /* 0x00000000ff1f7431 */ /* 0x000fe200000001ff */
[----:B------:R-:W-:Y:S01]  /*97e0*/  MOV R30, R0 ;  /* 0x00000000001e7202 */ /* 0x000fe20000000f00 */
[----:B------:R-:W-:Y:S01]  /*97f0*/  IMAD.MOV.U32 R14, RZ, RZ, R32 ;  /* 0x000000ffff0e7224 */ /* 0x000fe200078e0020 */
[----:B------:R-:W-:Y:S02]  /*9800*/  MOV R4, R33 ;  /* 0x0000002100047202 */ /* 0x000fe40000000f00 */
[----:B------:R-:W-:Y:S05]  /*9810*/  RET.REL.NODEC R30 `(solve_eF) ;  /* 0xffffff641ef87950 */ /* 0x000fea0003c3ffff */
        .weak           $__internal_12_$__cuda_sm20_div_rn_f64_full
        .type           $__internal_12_$__cuda_sm20_div_rn_f64_full,@function
        .size           $__internal_12_$__cuda_sm20_div_rn_f64_full,($__internal_13_$__cuda_sm3x_div_rn_noftz_f32_slowpath - $__internal_12_$__cuda_sm20_div_rn_f64_full)
$__internal_12_$__cuda_sm20_div_rn_f64_full:
[C---:B------:R-:W-:Y:S01]  /*9820*/  FSETP.GEU.AND P0, PT, |R15|.reuse, 1.469367938527859385e-39, PT ;  /* 0x001000000f00780b */ /* 0x040fe20003f0e200 */
[----:B------:R-:W-:Y:S01]  /*9830*/  IMAD.MOV.U32 R4, RZ, RZ, R14 ;  /* 0x000000ffff047224 */ /* 0x000fe200078e000e */
[----:B------:R-:W-:Y:S01]  /*9840*/  LOP3.LUT R2, R15, 0x800fffff, RZ, 0xc0, !PT ;  /* 0x800fffff0f027812 */ /* 0x000fe200078ec0ff */
[----:B------:R-:W-:Y:S01]  /*9850*/  HFMA2 R8, -RZ, RZ, 0.0045166015625, 0 ;  /* 0x1ca00000ff087431 */ /* 0x000fe200000001ff */
[----:B------:R-:W-:Y:S02]  /*9860*/  MOV R5, R15 ;  /* 0x0000000f00057202 */ /* 0x000fe40000000f00 */
[----:B------:R-:W-:Y:S02]  /*9870*/  LOP3.LUT R3, R2, 0x3ff00000, RZ, 0xfc, !PT ;  /* 0x3ff0000002037812 */ /* 0x000fe400078efcff */
[----:B------:R-:W-:Y:S01]  /*9880*/  MOV R2, R14 ;  /* 0x0000000e00027202 */ /* 0x000fe20000000f00 */
[----:B------:R-:W-:Y:S01]  /*9890*/  IMAD.MOV.U32 R14, RZ, RZ, R16 ;  /* 0x000000ffff0e7224 */ /* 0x000fe200078e0010 */
[----:B------:R-:W-:-:S02]  /*98a0*/  MOV R18, 0x1 ;  /* 0x0000000100127802 */ /* 0x000fc40000000f00 */
[----:B------:R-:W-:Y:S01]  /*98b0*/  LOP3.LUT R10, R15, 0x7ff00000, RZ, 0xc0, !PT ;  /* 0x7ff000000f0a7812 */ /* 0x000fe200078ec0ff */
[----:B------:R-:W-:Y:S01]  /*98c0*/  @!P0 DMUL R2, R4, 8.98846567431157953865e+307 ;  /* 0x7fe0000004028828 */ /* 0x000fe20000000000 */
[----:B------:R-:W-:Y:S01]  /*98d0*/  MOV R15, R17 ;  /* 0x00000011000f7202 */ /* 0x000fe20000000f00 */
[----:B------:R-:W-:-:S03]  /*98e0*/  IMAD.MOV.U32 R16, RZ, RZ, R14 ;  /* 0x000000ffff107224 */ /* 0x000fc600078e000e */
[----:B------:R-:W-:Y:S01]  /*98f0*/  LOP3.LUT R7, R15, 0x7ff00000, RZ, 0xc0, !PT ;  /* 0x7ff000000f077812 */ /* 0x000fe200078ec0ff */
[----:B------:R-:W0:Y:S03]  /*9900*/  MUFU.RCP64H R19, R3 ;  /* 0x0000000300137308 */ /* 0x000e260000001800 */
[----:B------:R-:W-:Y:S02]  /*9910*/  ISETP.GE.U32.AND P1, PT, R7, R10, PT ;  /* 0x0000000a0700720c */ /* 0x000fe40003f26070 */
[----:B------:R-:W-:Y:S02]  /*9920*/  MOV R27, R7 ;  /* 0x00000007001b7202 */ /* 0x000fe40000000f00 */
[----:B------:R-:W-:Y:S02]  /*9930*/  SEL R17, R8, 0x63400000, !P1 ;  /* 0x6340000008117807 */ /* 0x000fe40004800000 */
[----:B------:R-:W-:-:S02]  /*9940*/  FSETP.GEU.AND P1, PT, |R15|, 1.469367938527859385e-39, PT ;  /* 0x001000000f00780b */ /* 0x000fc40003f2e200 */
[----:B------:R-:W-:Y:S01]  /*9950*/  LOP3.LUT R17, R17, 0x800fffff, R15, 0xf8, !PT ;  /* 0x800fffff11117812 */ /* 0x000fe200078ef80f */
[----:B0-----:R-:W-:-:S08]  /*9960*/  DFMA R20, R18, -R2, 1 ;  /* 0x3ff000001214742b */ /* 0x001fd00000000802 */
[----:B------:R-:W-:-:S08]  /*9970*/  DFMA R20, R20, R20, R20 ;  /* 0x000000141414722b */ /* 0x000fd00000000014 */
[----:B------:R-:W-:-:S08]  /*9980*/  DFMA R18, R18, R20, R18 ;  /* 0x000000141212722b */ /* 0x000fd00000000012 */
[----:B------:R-:W-:-:S08]  /*9990*/  DFMA R20, R18, -R2, 1 ;  /* 0x3ff000001214742b */ /* 0x000fd00000000802 */
[----:B------:R-:W-:Y:S01]  /*99a0*/  DFMA R18, R18, R20, R18 ;  /* 0x000000141212722b */ /* 0x000fe20000000012 */
[----:B------:R-:W-:Y:S10]  /*99b0*/  @P1 BRA `(.L_x_270) ;  /* 0x0000000000201947 */ /* 0x000ff40003800000 */
[----:B------:R-:W-:-:S04]  /*99c0*/  LOP3.LUT R20, R5, 0x7ff00000, RZ, 0xc0, !PT ;  /* 0x7ff0000005147812 */ /* 0x000fc800078ec0ff */
[----:B------:R-:W-:Y:S02]  /*99d0*/  ISETP.GE.U32.AND P1, PT, R7, R20, PT ;  /* 0x000000140700720c */ /* 0x000fe40003f26070 */
[----:B------:R-:W-:Y:S02]  /*99e0*/  MOV R20, RZ ;  /* 0x000000ff00147202 */ /* 0x000fe40000000f00 */
[----:B------:R-:W-:-:S04]  /*99f0*/  SEL R21, R8, 0x63400000, !P1 ;  /* 0x6340000008157807 */ /* 0x000fc80004800000 */
[----:B------:R-:W-:-:S04]  /*9a00*/  LOP3.LUT R21, R21, 0x80000000, R15, 0xf8, !PT ;  /* 0x8000000015157812 */ /* 0x000fc800078ef80f */
[----:B------:R-:W-:-:S06]  /*9a10*/  LOP3.LUT R21, R21, 0x100000, RZ, 0xfc, !PT ;  /* 0x0010000015157812 */ /* 0x000fcc00078efcff */
[----:B------:R-:W-:-:S10]  /*9a20*/  DFMA R16, R16, 2, -R20 ;  /* 0x400000001010782b */ /* 0x000fd40000000814 */
[----:B------:R-:W-:-:S07]  /*9a30*/  LOP3.LUT R27, R17, 0x7ff00000, RZ, 0xc0, !PT ;  /* 0x7ff00000111b7812 */ /* 0x000fce00078ec0ff */
.L_x_270:
[----:B------:R-:W-:Y:S01]  /*9a40*/  @!P0 LOP3.LUT R10, R3, 0x7ff00000, RZ, 0xc0, !PT ;  /* 0x7ff00000030a8812 */ /* 0x000fe200078ec0ff */
[----:B------:R-:W-:Y:S01]  /*9a50*/  DMUL R20, R18, R16 ;  /* 0x0000001012147228 */ /* 0x000fe20000000000 */
[----:B------:R-:W-:Y:S02]  /*9a60*/  IADD3 R26, PT, PT, R27, -0x1, RZ ;  /* 0xffffffff1b1a7810 */ /* 0x000fe40007ffe0ff */
        /* <DEDUP_REMOVED lines=10> */
[----:B------:R-:W-:Y:S02]  /*9b10*/  SEL R7, R8, 0x63400000, !P0 ;  /* 0x6340000008077807 */ /* 0x000fe40004000000 */
[----:B------:R-:W-:-:S03]  /*9b20*/  MOV R14, RZ ;  /* 0x000000ff000e7202 */ /* 0x000fc60000000f00 */
[----:B------:R-:W-:-:S05]  /*9b30*/  IMAD.IADD R10, R10, 0x1, -R7 ;  /* 0x000000010a0a7824 */ /* 0x000fca00078e0a07 */
        /* <DEDUP_REMOVED lines=20> */
.L_x_271:
[----:B------:R-:W-:-:S14]  /*9c80*/  DSETP.NAN.AND P0, PT, R14, R14, PT ;  /* 0x0000000e0e00722a */ /* 0x000fdc0003f08000 */
[----:B------:R-:W-:Y:S05]  /*9c90*/  @P0 BRA `(.L_x_273) ;  /* 0x0000000000440947 */ /* 0x000fea0003800000 */
[----:B------:R-:W-:-:S14]  /*9ca0*/  DSETP.NAN.AND P0, PT, R4, R4, PT ;  /* 0x000000040400722a */ /* 0x000fdc0003f08000 */
[----:B------:R-:W-:Y:S05]  /*9cb0*/  @P0 BRA `(.L_x_274) ;  /* 0x0000000000300947 */ /* 0x000fea0003800000 */
[----:B------:R-:W-:Y:S02]  /*9cc0*/  ISETP.NE.AND P0, PT, R27, R10, PT ;  /* 0x0000000a1b00720c */ /* 0x000fe40003f05270 */
[----:B------:R-:W-:Y:S02]  /*9cd0*/  MOV R20, 0x0 ;  /* 0x0000000000147802 */ /* 0x000fe40000000f00 */
[----:B------:R-:W-:-:S09]  /*9ce0*/  MOV R21, 0xfff80000 ;  /* 0xfff8000000157802 */ /* 0x000fd20000000f00 */
[----:B------:R-:W-:Y:S05]  /*9cf0*/  @!P0 BRA `(.L_x_272) ;  /* 0x0000000000348947 */ /* 0x000fea0003800000 */
[----:B------:R-:W-:Y:S02]  /*9d00*/  ISETP.NE.AND P0, PT, R27, 0x7ff00000, PT ;  /* 0x7ff000001b00780c */ /* 0x000fe40003f05270 */
[----:B------:R-:W-:Y:S02]  /*9d10*/  LOP3.LUT R21, R15, 0x80000000, R5, 0x48, !PT ;  /* 0x800000000f157812 */ /* 0x000fe400078e4805 */
[----:B------:R-:W-:-:S13]  /*9d20*/  ISETP.EQ.OR P0, PT, R10, RZ, !P0 ;  /* 0x000000ff0a00720c */ /* 0x000fda0004702670 */
[----:B------:R-:W-:Y:S01]  /*9d30*/  @P0 LOP3.LUT R2, R21, 0x7ff00000, RZ, 0xfc, !PT ;  /* 0x7ff0000015020812 */ /* 0x000fe200078efcff */
[----:B------:R-:W-:Y:S01]  /*9d40*/  @!P0 IMAD.MOV.U32 R20, RZ, RZ, RZ ;  /* 0x000000ffff148224 */ /* 0x000fe200078e00ff */
[----:B------:R-:W-:Y:S02]  /*9d50*/  @P0 MOV R20, RZ ;  /* 0x000000ff00140202 */ /* 0x000fe40000000f00 */
[----:B------:R-:W-:Y:S01]  /*9d60*/  @P0 MOV R21, R2 ;  /* 0x0000000200150202 */ /* 0x000fe20000000f00 */
[----:B------:R-:W-:Y:S06]  /*9d70*/  BRA `(.L_x_272) ;  /* 0x0000000000147947 */ /* 0x000fec0003800000 */
.L_x_274:
[----:B------:R-:W-:Y:S02]  /*9d80*/  LOP3.LUT R21, R5, 0x80000, RZ, 0xfc, !PT ;  /* 0x0008000005157812 */ /* 0x000fe400078efcff */
[----:B------:R-:W-:Y:S01]  /*9d90*/  MOV R20, R4 ;  /* 0x0000000400147202 */ /* 0x000fe20000000f00 */
[----:B------:R-:W-:Y:S06]  /*9da0*/  BRA `(.L_x_272) ;  /* 0x0000000000087947 */ /* 0x000fec0003800000 */
.L_x_273:
[----:B------:R-:W-:Y:S01]  /*9db0*/  LOP3.LUT R21, R15, 0x80000, RZ, 0xfc, !PT ;  /* 0x000800000f157812 */ /* 0x000fe200078efcff */
[----:B------:R-:W-:-:S07]  /*9dc0*/  IMAD.MOV.U32 R20, RZ, RZ, R14 ;  /* 0x000000ffff147224 */ /* 0x000fce00078e000e */
.L_x_272:
[----:B------:R-:W-:Y:S02]  /*9dd0*/  MOV R2, R0 ;  /* 0x0000000000027202 */ /* 0x000fe40000000f00 */
[----:B------:R-:W-:-:S04]  /*9de0*/  MOV R3, 0x0 ;  /* 0x0000000000037802 */ /* 0x000fc80000000f00 */
[----:B------:R-:W-:Y:S05]  /*9df0*/  RET.REL.NODEC R2 `(solve_eF) ;  /* 0xffffff6002807950 */ /* 0x000fea0003c3ffff */
        .weak           $__internal_13_$__cuda_sm3x_div_rn_noftz_f32_slowpath
        .type           $__internal_13_$__cuda_sm3x_div_rn_noftz_f32_slowpath,@function
        .size           $__internal_13_$__cuda_sm3x_div_rn_noftz_f32_slowpath,(.L_x_374 - $__internal_13_$__cuda_sm3x_div_rn_noftz_f32_slowpath)
$__internal_13_$__cuda_sm3x_div_rn_noftz_f32_slowpath:
[----:B------:R-:W-:Y:S01]  /*9e00*/  SHF.R.U32.HI R15, RZ, 0x17, R0 ;  /* 0x00000017ff0f7819 */ /* 0x000fe20000011600 */
[----:B------:R-:W-:Y:S01]  /*9e10*/  BSSY.RECONVERGENT B0, `(.L_x_275) ;  /* 0x0000063000007945 */ /* 0x000fe20003800200 */
[----:B------:R-:W-:Y:S02]  /*9e20*/  SHF.R.U32.HI R29, RZ, 0x17, R4 ;  /* 0x00000017ff1d7819 */ /* 0x000fe40000011604 */
[----:B------:R-:W-:Y:S02]  /*9e30*/  LOP3.LUT R15, R15, 0xff, RZ, 0xc0, !PT ;  /* 0x000000ff0f0f7812 */ /* 0x000fe400078ec0ff */
[----:B------:R-:W-:Y:S02]  /*9e40*/  LOP3.LUT R29, R29, 0xff, RZ, 0xc0, !PT ;  /* 0x000000ff1d1d7812 */ /* 0x000fe400078ec0ff */
[----:B------:R-:W-:-:S03]  /*9e50*/  IADD3 R30, PT, PT, R15, -0x1, RZ ;  /* 0xffffffff0f1e7810 */ /* 0x000fc60007ffe0ff */
[----:B------:R-:W-:Y:S01]  /*9e60*/  VIADD R31, R29, 0xffffffff ;  /* 0xffffffff1d1f7836 */ /* 0x000fe20000000000 */
        /* <DEDUP_REMOVED lines=22> */
[----:B------:R-:W-:Y:S01]  /*9fd0*/  @P0 MOV R24, RZ ;  /* 0x000000ff00180202 */ /* 0x000fe20000000f00 */
[----:B------:R-:W-:Y:S01]  /*9fe0*/  @!P0 FFMA R4, R4, 1.84467440737095516160e+19, RZ ;  /* 0x5f80000004048823 */ /* 0x000fe200000000ff */
[----:B------:R-:W-:Y:S01]  /*9ff0*/  @!P0 MOV R24, 0xffffffc0 ;  /* 0xffffffc000188802 */ /* 0x000fe20000000f00 */
[----:B------:R-:W-:-:S04]  /*a000*/  @!P1 FFMA R0, R0, 1.84467440737095516160e+19, RZ ;  /* 0x5f80000000009823 */ /* 0x000fc800000000ff */
[----:B------:R-:W-:-:S07]  /*a010*/  @!P1 VIADD R24, R24, 0x40 ;  /* 0x0000004018189836 */ /* 0x000fce0000000000 */
.L_x_276:
[----:B------:R-:W-:Y:S01]  /*a020*/  LEA R30, R15, 0xc0800000, 0x17 ;  /* 0xc08000000f1e7811 */ /* 0x000fe200078eb8ff */
[----:B------:R-:W-:Y:S01]  /*a030*/  BSSY.RECONVERGENT B1, `(.L_x_281) ;  /* 0x0000036000017945 */ /* 0x000fe20003800200 */
[----:B------:R-:W-:Y:S02]  /*a040*/  IADD3 R31, PT, PT, R29, -0x7f, RZ ;  /* 0xffffff811d1f7810 */ /* 0x000fe40007ffe0ff */
[----:B------:R-:W-:-:S04]  /*a050*/  IADD3 R30, PT, PT, -R30, R0, RZ ;  /* 0x000000001e1e7210 */ /* 0x000fc80007ffe1ff */
[----:B------:R0:W1:Y:S02]  /*a060*/  MUFU.RCP R0, R30 ;  /* 0x0000001e00007308 */ /* 0x0000640000001000 */
[----:B0-----:R-:W-:-:S04]  /*a070*/  FADD.FTZ R30, -R30, -RZ ;  /* 0x800000ff1e1e7221 */ /* 0x001fc80000010100 */
[----:B-1----:R-:W-:-:S04]  /*a080*/  FFMA R29, R0, R30, 1 ;  /* 0x3f800000001d7423 */ /* 0x002fc8000000001e */
[----:B------:R-:W-:Y:S01]  /*a090*/  FFMA R29, R0, R29, R0 ;  /* 0x0000001d001d7223 */ /* 0x000fe20000000000 */
[C---:B------:R-:W-:Y:S01]  /*a0a0*/  IMAD R0, R31.reuse, -0x800000, R4 ;  /* 0xff8000001f007824 */ /* 0x040fe200078e0204 */
[----:B------:R-:W-:-:S03]  /*a0b0*/  IADD3 R31, PT, PT, R31, 0x7f, -R15 ;  /* 0x0000007f1f1f7810 */ /* 0x000fc60007ffe80f */
[----:B------:R-:W-:Y:S01]  /*a0c0*/  FFMA R4, R0, R29, RZ ;  /* 0x0000001d00047223 */ /* 0x000fe200000000ff */
[----:B------:R-:W-:-:S03]  /*a0d0*/  IADD3 R24, PT, PT, R31, R24, RZ ;  /* 0x000000181f187210 */ /* 0x000fc60007ffe0ff */
[----:B------:R-:W-:-:S04]  /*a0e0*/  FFMA R32, R30, R4, R0 ;  /* 0x000000041e207223 */ /* 0x000fc80000000000 */
[----:B------:R-:W-:-:S04]  /*a0f0*/  FFMA R32, R29, R32, R4 ;  /* 0x000000201d207223 */ /* 0x000fc80000000004 */
[----:B------:R-:W-:-:S04]  /*a100*/  FFMA R0, R30, R32, R0 ;  /* 0x000000201e007223 */ /* 0x000fc80000000000 */
        /* <DEDUP_REMOVED lines=15> */
[CCC-:B------:R-:W-:Y:S01]  /*a200*/  FFMA.RP R30, R29.reuse, R0.reuse, R32.reuse ;  /* 0x000000001d1e7223 */ /* 0x1c0fe20000008020 */
[----:B------:R-:W-:Y:S01]  /*a210*/  FFMA.RM R29, R29, R0, R32 ;  /* 0x000000001d1d7223 */ /* 0x000fe20000004020 */
[C---:B------:R-:W-:Y:S02]  /*a220*/  IADD3 R0, PT, PT, R15.reuse, 0x20, RZ ;  /* 0x000000200f007810 */ /* 0x040fe40007ffe0ff */
[----:B------:R-:W-:Y:S02]  /*a230*/  LOP3.LUT R24, R24, 0x7fffff, RZ, 0xc0, !PT ;  /* 0x007fffff18187812 */ /* 0x000fe400078ec0ff */
[C---:B------:R-:W-:Y:S02]  /*a240*/  ISETP.NE.AND P4, PT, R15.reuse, RZ, PT ;  /* 0x000000ff0f00720c */ /* 0x040fe40003f85270 */
[----:B------:R-:W-:Y:S02]  /*a250*/  LOP3.LUT R24, R24, 0x800000, RZ, 0xfc, !PT ;  /* 0x0080000018187812 */ /* 0x000fe400078efcff */
[----:B------:R-:W-:-:S02]  /*a260*/  ISETP.NE.AND P1, PT, R15, RZ, PT ;  /* 0x000000ff0f00720c */ /* 0x000fc40003f25270 */
        /* <DEDUP_REMOVED lines=14> */
.L_x_283:
[----:B------:R-:W-:-:S04]  /*a350*/  LOP3.LUT R4, R4, 0x80000000, RZ, 0xc0, !PT ;  /* 0x8000000004047812 */ /* 0x000fc800078ec0ff */
[----:B------:R-:W-:Y:S01]  /*a360*/  LOP3.LUT R4, R4, 0x7f800000, RZ, 0xfc, !PT ;  /* 0x7f80000004047812 */ /* 0x000fe200078efcff */
[----:B------:R-:W-:Y:S06]  /*a370*/  BRA `(.L_x_284) ;  /* 0x0000000000047947 */ /* 0x000fec0003800000 */
.L_x_282:
[----:B------:R-:W-:-:S07]  /*a380*/  LEA R4, R24, R4, 0x17 ;  /* 0x0000000418047211 */ /* 0x000fce00078eb8ff */
.L_x_284:
[----:B------:R-:W-:Y:S05]  /*a390*/  BSYNC.RECONVERGENT B1 ;  /* 0x0000000000017941 */ /* 0x000fea0003800200 */
.L_x_281:
[----:B------:R-:W-:Y:S01]  /*a3a0*/  MOV R0, R4 ;  /* 0x0000000400007202 */ /* 0x000fe20000000f00 */
[----:B------:R-:W-:Y:S06]  /*a3b0*/  BRA `(.L_x_285) ;  /* 0x0000000000207947 */ /* 0x000fec0003800000 */
.L_x_280:
[----:B------:R-:W-:-:S04]  /*a3c0*/  LOP3.LUT R0, R0, 0x80000000, R4, 0x48, !PT ;  /* 0x8000000000007812 */ /* 0x000fc800078e4804 */
[----:B------:R-:W-:Y:S01]  /*a3d0*/  LOP3.LUT R0, R0, 0x7f800000, RZ, 0xfc, !PT ;  /* 0x7f80000000007812 */ /* 0x000fe200078efcff */
[----:B------:R-:W-:Y:S06]  /*a3e0*/  BRA `(.L_x_285) ;  /* 0x0000000000147947 */ /* 0x000fec0003800000 */
.L_x_279:
[----:B------:R-:W-:Y:S01]  /*a3f0*/  LOP3.LUT R0, R0, 0x80000000, R4, 0x48, !PT ;  /* 0x8000000000007812 */ /* 0x000fe200078e4804 */
[----:B------:R-:W-:Y:S06]  /*a400*/  BRA `(.L_x_285) ;  /* 0x00000000000c7947 */ /* 0x000fec0003800000 */
.L_x_278:
[----:B------:R-:W0:Y:S01]  /*a410*/  MUFU.RSQ R0, -QNAN ;  /* 0xffc0000000007908 */ /* 0x000e220000001400 */
[----:B------:R-:W-:Y:S05]  /*a420*/  BRA `(.L_x_285) ;  /* 0x0000000000047947 */ /* 0x000fea0003800000 */
.L_x_277:
[----:B------:R-:W-:-:S07]  /*a430*/  FADD.FTZ R0, R4, R0 ;  /* 0x0000000004007221 */ /* 0x000fce0000010000 */
.L_x_285:
[----:B------:R-:W-:Y:S05]  /*a440*/  BSYNC.RECONVERGENT B0 ;  /* 0x0000000000007941 */ /* 0x000fea0003800200 */
.L_x_275:
[----:B------:R-:W-:-:S04]  /*a450*/  HFMA2 R15, -RZ, RZ, 0, 0 ;  /* 0x00000000ff0f7431 */ /* 0x000fc800000001ff */
[----:B0-----:R-:W-:Y:S05]  /*a460*/  RET.REL.NODEC R14 `(solve_eF) ;  /* 0xffffff580ee47950 */ /* 0x001fea0003c3ffff */
.L_x_286:
        /* <DEDUP_REMOVED lines=9> */
.L_x_374:


//--------------------- .text.gen_capMC           --------------------------
	.section	.text.gen_capMC,"ax",@progbits
	.align	128
        .global         gen_capMC
        .type           gen_capMC,@function
        .size           gen_capMC,(.L_x_378 - gen_capMC)
        .other          gen_capMC,@"STO_CUDA_ENTRY STV_DEFAULT"
gen_capMC:
.text.gen_capMC:
[----:B------:R-:W0:Y:S08]  /*0000*/  LDC R1, c[0x0][0x37c] ;  /* 0x0000df00ff017b82 */ /* 0x000e300000000800 */
[----:B------:R-:W1:Y:S01]  /*0010*/  LDC.64 R2, c[0x0][0x3c0] ;  /* 0x0000f000ff027b82 */ /* 0x000e620000000a00 */
[----:B------:R-:W2:Y:S01]  /*0020*/  S2R R0, SR_TID.X ;  /* 0x0000000000007919 */ /* 0x000ea20000002100 */
[----:B0-----:R-:W-:Y:S01]  /*0030*/  VIADD R1, R1, 0xffffffd0 ;  /* 0xffffffd001017836 */ /* 0x001fe20000000000 */
[----:B------:R-:W0:Y:S01]  /*0040*/  LDCU.64 UR6, c[0x0][0x358] ;  /* 0x00006b00ff0677ac */ /* 0x000e220008000a00 */
[----:B------:R-:W-:Y:S01]  /*0050*/  BSSY.RECONVERGENT B0, `(.L_x_287) ;  /* 0x0000260000007945 */ /* 0x000fe20003800200 */
[----:B-1----:R-:W-:-:S02]  /*0060*/  LOP3.LUT R2, R2, 0xaad26b49, RZ, 0x3c, !PT ;  /* 0xaad26b4902027812 */ /* 0x002fc400078e3cff */
[----:B------:R-:W-:-:S03]  /*0070*/  LOP3.LUT R3, R3, 0xf7dcefdd, RZ, 0x3c, !PT ;  /* 0xf7dcefdd03037812 */ /* 0x000fc600078e3cff */
[----:B------:R-:W-:Y:S02]  /*0080*/  IMAD R2, R2, 0x4182bed5, RZ ;  /* 0x4182bed502027824 */ /* 0x000fe400078e02ff */
[----:B------:R-:W-:Y:S02]  /*0090*/  IMAD R3, R3, -0x658354e5, RZ ;  /* 0x9a7cab1b03037824 */ /* 0x000fe400078e02ff */
[C---:B------:R-:W-:Y:S01]  /*00a0*/  VIADD R7, R2.reuse, 0x75bcd15 ;  /* 0x075bcd1502077836 */ /* 0x040fe20000000000 */
[C---:B------:R-:W-:Y:S01]  /*00b0*/  LOP3.LUT R4, R2.reuse, 0x159a55e5, RZ, 0x3c, !PT ;  /* 0x159a55e502047812 */ /* 0x040fe200078e3cff */
[C---:B------:R-:W-:Y:S01]  /*00c0*/  VIADD R5, R3.reuse, 0x1f123bb5 ;  /* 0x1f123bb503057836 */ /* 0x040fe20000000000 */
[C---:B------:R-:W-:Y:S01]  /*00d0*/  IADD3 R6, PT, PT, R2.reuse, 0x64f0c9, R3 ;  /* 0x0064f0c902067810 */ /* 0x040fe20007ffe003 */
[----:B------:R-:W-:Y:S01]  /*00e0*/  VIADD R9, R2, 0x583f19 ;  /* 0x00583f1902097836 */ /* 0x000fe20000000000 */
[----:B------:R-:W-:Y:S02]  /*00f0*/  LOP3.LUT R8, R3, 0x5491333, RZ, 0x3c, !PT ;  /* 0x0549133303087812 */ /* 0x000fe400078e3cff */
[----:B------:R1:W-:Y:S01]  /*0100*/  STL.64 [R1+0x8], R4 ;  /* 0x0000080401007387 */ /* 0x0003e20000100a00 */
[----:B--2---:R-:W-:-:S03]  /*0110*/  ISETP.NE.AND P0, PT, R0, RZ, PT ;  /* 0x000000ff0000720c */ /* 0x004fc60003f05270 */
[----:B------:R1:W-:Y:S04]  /*0120*/  STL.64 [R1], R6 ;  /* 0x0000000601007387 */ /* 0x0003e80000100a00 */
[----:B------:R1:W-:Y:S06]  /*0130*/  STL.64 [R1+0x10], R8 ;  /* 0x0000100801007387 */ /* 0x0003ec0000100a00 */
[----:B0-----:R-:W-:Y:S05]  /*0140*/  @!P0 BRA `(.L_x_288) ;  /* 0x0000002400408947 */ /* 0x001fea0003800000 */
[----:B------:R-:W-:Y:S02]  /*0150*/  IMAD.MOV.U32 R10, RZ, RZ, RZ ;  /* 0x000000ffff0a7224 */ /* 0x000fe400078e00ff */
[----:B------:R-:W-:Y:S02]  /*0160*/  IMAD.MOV.U32 R11, RZ, RZ, R0 ;  /* 0x000000ffff0b7224 */ /* 0x000fe400078e0000 */
[----:B------:R-:W-:-:S07]  /*0170*/  IMAD.MOV.U32 R12, RZ, RZ, RZ ;  /* 0x000000ffff0c7224 */ /* 0x000fce00078e00ff */
.L_x_297:
[----:B------:R-:W-:Y:S01]  /*0180*/  LOP3.LUT R29, R11, 0x3, RZ, 0xc0, !PT ;  /* 0x000000030b1d7812 */ /* 0x000fe200078ec0ff */
[----:B------:R-:W-:Y:S03]  /*0190*/  BSSY.RECONVERGENT B1, `(.L_x_289) ;  /* 0x0000245000017945 */ /* 0x000fe60003800200 */
[----:B------:R-:W-:-:S04]  /*01a0*/  ISETP.NE.U32.AND P0, PT, R29, RZ, PT ;  /* 0x000000ff1d00720c */ /* 0x000fc80003f05070 */
[----:B------:R-:W-:-:S13]  /*01b0*/  ISETP.NE.AND.EX P0, PT, RZ, RZ, PT, P0 ;  /* 0x000000ffff00720c */ /* 0x000fda0003f05300 */
[----:B0-23--:R-:W-:Y:S05]  /*01c0*/  @!P0 BRA `(.L_x_290) ;  /* 0x0000002400048947 */ /* 0x00dfea0003800000 */
[----:B------:R-:W0:Y:S01]  /*01d0*/  LDC.64 R2, c[0x4][RZ] ;  /* 0x01000000ff027b82 */ /* 0x000e220000000a00 */
[----:B------:R-:W-:Y:S01]  /*01e0*/  IMAD.MOV.U32 R16, RZ, RZ, RZ ;  /* 0x000000ffff107224 */ /* 0x000fe200078e00ff */
[----:B-1----:R-:W-:Y:S02]  /*01f0*/  CS2R R8, SRZ ;  /* 0x0000000000087805 */ /* 0x002fe4000001ff00 */
[----:B------:R-:W-:Y:S01]  /*0200*/  CS2R R4, SRZ ;  /* 0x0000000000047805 */ /* 0x000fe2000001ff00 */
[----:B------:R-:W-:Y:S02]  /*0210*/  IMAD.MOV.U32 R7, RZ, RZ, RZ ;  /* 0x000000ffff077224 */ /* 0x000fe400078e00ff */
[----:B0-----:R-:W-:-:S07]  /*0220*/  IMAD.WIDE.U32 R2, R10, 0xc80, R2 ;  /* 0x00000c800a027825 */ /* 0x001fce00078e0002 */
.L_x_292:
[----:B------:R-:W-:-:S06]  /*0230*/  IMAD R13, R16, 0x4, R1 ;  /* 0x00000004100d7824 */ /* 0x000fcc00078e0201 */
[----:B------:R-:W5:Y:S01]  /*0240*/  LDL R13, [R13+0x4] ;  /* 0x000004000d0d7983 */ /* 0x000f620000100800 */
[----:B------:R-:W-:Y:S01]  /*0250*/  IMAD.SHL.U32 R17, R16, 0x20, RZ ;  /* 0x0000002010117824 */ /* 0x000fe200078e00ff */
[----:B------:R-:W-:-:S06]  /*0260*/  UMOV UR4, URZ ;  /* 0x000000ff00047c82 */ /* 0x000fcc0008000000 */
.L_x_291:
[----:B-----5:R-:W-:Y:S01]  /*0270*/  SHF.R.U32.HI R31, RZ, UR4, R13 ;  /* 0x00000004ff1f7c19 */ /* 0x020fe2000801160d */
[----:B------:R-:W-:-:S03]  /*0280*/  VIADD R14, R17, UR4 ;  /* 0x00000004110e7c36 */ /* 0x000fc60008000000 */
[----:B------:R-:W-:-:S04]  /*0290*/  LOP3.LUT R15, R31, 0x1, RZ, 0xc0, !PT ;  /* 0x000000011f0f7812 */ /* 0x000fc800078ec0ff */
[----:B------:R-:W-:Y:S01]  /*02a0*/  ISETP.NE.U32.AND P0, PT, R15, 0x1, PT ;  /* 0x000000010f00780c */ /* 0x000fe20003f05070 */
[----:B------:R-:W-:-:S03]  /*02b0*/  IMAD R15, R14, 0x5, RZ ;  /* 0x000000050e0f7824 */ /* 0x000fc600078e02ff */
[----:B------:R-:W-:Y:S01]  /*02c0*/  R2P PR, R31, 0x7e ;  /* 0x0000007e1f007804 */ /* 0x000fe20000000000 */
[----:B------:R-:W-:-:S08]  /*02d0*/  IMAD.WIDE.U32 R14, R15, 0x4, R2 ;  /* 0x000000040f0e7825 */ /* 0x000fd000078e0002 */
[----:B------:R-:W2:Y:S04]  /*02e0*/  @!P0 LDG.E R19, desc[UR6][R14.64+0x4] ;  /* 0x000004060e138981 */ /* 0x000ea8000c1e1900 */
[----:B------:R-:W3:Y:S04]  /*02f0*/  @!P0 LDG.E R22, desc[UR6][R14.64+0x10] ;  /* 0x000010060e168981 */ /* 0x000ee8000c1e1900 */
[----:B------:R-:W4:Y:S04]  /*0300*/  @!P0 LDG.E R18, desc[UR6][R14.64] ;  /* 0x000000060e128981 */ /* 0x000f28000c1e1900 */
[----:B------:R-:W4:Y:S04]  /*0310*/  @!P0 LDG.E R20, desc[UR6][R14.64+0x8] ;  /* 0x000008060e148981 */ /* 0x000f28000c1e1900 */
[----:B------:R-:W4:Y:S04]  /*0320*/  @!P0 LDG.E R21, desc[UR6][R14.64+0xc] ;  /* 0x00000c060e158981 */ /* 0x000f28000c1e1900 */
[----:B------:R-:W4:Y:S04]  /*0330*/  @P1 LDG.E R23, desc[UR6][R14.64+0x18] ;  /* 0x000018060e171981 */ /* 0x000f28000c1e1900 */
        /* <DEDUP_REMOVED lines=15> */
[----:B------:R-:W4:Y:S01]  /*0430*/  @P6 LDG.E R39, desc[UR6][R14.64+0x84] ;  /* 0x000084060e276981 */ /* 0x000f22000c1e1900 */
[----:B--2---:R-:W-:-:S03]  /*0440*/  @!P0 LOP3.LUT R4, R4, R19, RZ, 0x3c, !PT ;  /* 0x0000001304048212 */ /* 0x004fc600078e3cff */
[----:B------:R-:W2:Y:S01]  /*0450*/  @P2 LDG.E R19, desc[UR6][R14.64+0x34] ;  /* 0x000034060e132981 */ /* 0x000ea2000c1e1900 */
[----:B---3--:R-:W-:-:S03]  /*0460*/  @!P0 LOP3.LUT R9, R9, R22, RZ, 0x3c, !PT ;  /* 0x0000001609098212 */ /* 0x008fc600078e3cff */
[----:B------:R-:W3:Y:S01]  /*0470*/  @P4 LDG.E R22, desc[UR6][R14.64+0x50] ;  /* 0x000050060e164981 */ /* 0x000ee2000c1e1900 */
[----:B----4-:R-:W-:-:S03]  /*0480*/  @!P0 LOP3.LUT R7, R7, R18, RZ, 0x3c, !PT ;  /* 0x0000001207078212 */ /* 0x010fc600078e3cff */
[----:B------:R-:W4:Y:S01]  /*0490*/  @P3 LDG.E R18, desc[UR6][R14.64+0x3c] ;  /* 0x00003c060e123981 */ /* 0x000f22000c1e1900 */
[----:B------:R-:W-:-:S03]  /*04a0*/  @!P0 LOP3.LUT R5, R5, R20, RZ, 0x3c, !PT ;  /* 0x0000001405058212 */ /* 0x000fc600078e3cff */
[----:B------:R-:W3:Y:S01]  /*04b0*/  @P3 LDG.E R20, desc[UR6][R14.64+0x44] ;  /* 0x000044060e143981 */ /* 0x000ee2000c1e1900 */
[----:B------:R-:W-:-:S03]  /*04c0*/  @!P0 LOP3.LUT R8, R8, R21, RZ, 0x3c, !PT ;  /* 0x0000001508088212 */ /* 0x000fc600078e3cff */
[----:B------:R-:W3:Y:S01]  /*04d0*/  @P3 LDG.E R21, desc[UR6][R14.64+0x40] ;  /* 0x000040060e153981 */ /* 0x000ee2000c1e1900 */
[----:B------:R-:W-:-:S03]  /*04e0*/  @P1 LOP3.LUT R4, R4, R23, RZ, 0x3c, !PT ;  /* 0x0000001704041212 */ /* 0x000fc600078e3cff */
[----:B------:R-:W3:Y:S01]  /*04f0*/  @P3 LDG.E R23, desc[UR6][R14.64+0x48] ;  /* 0x000048060e173981 */ /* 0x000ee2000c1e1900 */
[----:B------:R-:W-:Y:S02]  /*0500*/  LOP3.LUT P0, RZ, R31, 0x80, RZ, 0xc0, !PT ;  /* 0x000000801fff7812 */ /* 0x000fe4000780c0ff */
[----:B------:R-:W-:Y:S02]  /*0510*/  @P1 LOP3.LUT R9, R9, R28, RZ, 0x3c, !PT ;  /* 0x0000001c09091212 */ /* 0x000fe400078e3cff */
[----:B------:R-:W3:Y:S01]  /*0520*/  @P5 LDG.E R28, desc[UR6][R14.64+0x6c] ;  /* 0x00006c060e1c5981 */ /* 0x000ee2000c1e1900 */
[----:B------:R-:W-:-:S03]  /*0530*/  @P1 LOP3.LUT R7, R7, R24, RZ, 0x3c, !PT ;  /* 0x0000001807071212 */ /* 0x000fc600078e3cff */
        /* <DEDUP_REMOVED lines=16> */
[----:B------:R-:W3:Y:S04]  /*0640*/  @P0 LDG.E R36, desc[UR6][R14.64+0x94] ;  /* 0x000094060e240981 */ /* 0x000ee8000c1e1900 */
[----:B------:R-:W3:Y:S04]  /*0650*/  @P0 LDG.E R43, desc[UR6][R14.64+0x98] ;  /* 0x000098060e2b0981 */ /* 0x000ee8000c1e1900 */
[----:B------:R-:W3:Y:S01]  /*0660*/  @P0 LDG.E R38, desc[UR6][R14.64+0x9c] ;  /* 0x00009c060e260981 */ /* 0x000ee2000c1e1900 */
[----:B------:R-:W-:-:S04]  /*0670*/  @P5 LOP3.LUT R9, R9, R40, RZ, 0x3c, !PT ;  /* 0x0000002809095212 */ /* 0x000fc800078e3cff */
[----:B------:R-:W-:Y:S02]  /*0680*/  @P6 LOP3.LUT R9, R9, R42, RZ, 0x3c, !PT ;  /* 0x0000002a09096212 */ /* 0x000fe400078e3cff */
[----:B--2---:R-:W-:Y:S02]  /*0690*/  @P2 LOP3.LUT R8, R8, R19, RZ, 0x3c, !PT ;  /* 0x0000001308082212 */ /* 0x004fe400078e3cff */
[----:B----4-:R-:W-:Y:S02]  /*06a0*/  @P3 LOP3.LUT R7, R7, R18, RZ, 0x3c, !PT ;  /* 0x0000001207073212 */ /* 0x010fe400078e3cff */
[----:B---3--:R-:W-:Y:S02]  /*06b0*/  @P3 LOP3.LUT R5, R5, R20, RZ, 0x3c, !PT ;  /* 0x0000001405053212 */ /* 0x008fe400078e3cff */
[----:B------:R-:W-:Y:S02]  /*06c0*/  @P3 LOP3.LUT R4, R4, R21, RZ, 0x3c, !PT ;  /* 0x0000001504043212 */ /* 0x000fe400078e3cff */
[----:B------:R-:W-:-:S02]  /*06d0*/  @P3 LOP3.LUT R8, R8, R23, RZ, 0x3c, !PT ;  /* 0x0000001708083212 */ /* 0x000fc400078e3cff */
[----:B------:R-:W-:Y:S02]  /*06e0*/  @P4 LOP3.LUT R7, R7, R22, RZ, 0x3c, !PT ;  /* 0x0000001607074212 */ /* 0x000fe400078e3cff */
[----:B------:R-:W-:Y:S02]  /*06f0*/  @P4 LOP3.LUT R5, R5, R24, RZ, 0x3c, !PT ;  /* 0x0000001805054212 */ /* 0x000fe400078e3cff */
[----:B------:R-:W-:Y:S02]  /*0700*/  @P4 LOP3.LUT R4, R4, R25, RZ, 0x3c, !PT ;  /* 0x0000001904044212 */ /* 0x000fe400078e3cff */
[----:B------:R-:W-:Y:S02]  /*0710*/  @P4 LOP3.LUT R8, R8, R27, RZ, 0x3c, !PT ;  /* 0x0000001b08084212 */ /* 0x000fe400078e3cff */
        /* <DEDUP_REMOVED lines=13> */
[----:B------:R-:W-:-:S13]  /*07f0*/  R2P PR, R31.B1, 0x7f ;  /* 0x0000007f1f007804 */ /* 0x000fda0000001000 */
[----:B------:R-:W2:Y:S04]  /*0800*/  @P0 LDG.E R22, desc[UR6][R14.64+0xa0] ;  /* 0x0000a0060e160981 */ /* 0x000ea8000c1e1900 */
[----:B------:R-:W3:Y:S04]  /*0810*/  @P0 LDG.E R19, desc[UR6][R14.64+0xa4] ;  /* 0x0000a4060e130981 */ /* 0x000ee8000c1e1900 */
        /* <DEDUP_REMOVED lines=17> */
[----:B--2---:R-:W-:-:S03]  /*0930*/  @P0 LOP3.LUT R7, R7, R22, RZ, 0x3c, !PT ;  /* 0x0000001607070212 */ /* 0x004fc600078e3cff */
[----:B------:R-:W2:Y:S01]  /*0940*/  @P3 LDG.E R22, desc[UR6][R14.64+0xe4] ;  /* 0x0000e4060e163981 */ /* 0x000ea2000c1e1900 */
[----:B---3--:R-:W-:-:S03]  /*0950*/  @P0 LOP3.LUT R4, R4, R19, RZ, 0x3c, !PT ;  /* 0x0000001304040212 */ /* 0x008fc600078e3cff */
[----:B------:R-:W3:Y:S01]  /*0960*/  @P3 LDG.E R19, desc[UR6][R14.64+0xe0] ;  /* 0x0000e0060e133981 */ /* 0x000ee2000c1e1900 */
[----:B----4-:R-:W-:-:S03]  /*0970*/  @P0 LOP3.LUT R5, R5, R24, RZ, 0x3c, !PT ;  /* 0x0000001805050212 */ /* 0x010fc600078e3cff */
[----:B------:R-:W4:Y:S01]  /*0980*/  @P3 LDG.E R24, desc[UR6][R14.64+0xec] ;  /* 0x0000ec060e183981 */ /* 0x000f22000c1e1900 */
[----:B------:R-:W-:-:S03]  /*0990*/  @P0 LOP3.LUT R8, R8, R21, RZ, 0x3c, !PT ;  /* 0x0000001508080212 */ /* 0x000fc600078e3cff */
[----:B------:R-:W4:Y:S01]  /*09a0*/  @P3 LDG.E R21, desc[UR6][R14.64+0xe8] ;  /* 0x0000e8060e153981 */ /* 0x000f22000c1e1900 */
[----:B------:R-:W-:Y:S02]  /*09b0*/  @P0 LOP3.LUT R9, R9, R26, RZ, 0x3c, !PT ;  /* 0x0000001a09090212 */ /* 0x000fe400078e3cff */
[----:B------:R-:W-:Y:S01]  /*09c0*/  LOP3.LUT P0, RZ, R31, 0x8000, RZ, 0xc0, !PT ;  /* 0x000080001fff7812 */ /* 0x000fe2000780c0ff */
[----:B------:R-:W4:Y:S01]  /*09d0*/  @P4 LDG.E R26, desc[UR6][R14.64+0xf0] ;  /* 0x0000f0060e1a4981 */ /* 0x000f22000c1e1900 */
[----:B------:R-:W-:-:S03]  /*09e0*/  @P1 LOP3.LUT R7, R7, R28, RZ, 0x3c, !PT ;  /* 0x0000001c07071212 */ /* 0x000fc600078e3cff */
        /* <DEDUP_REMOVED lines=20> */
[----:B------:R-:W4:Y:S04]  /*0b30*/  @P6 LDG.E R20, desc[UR6][R14.64+0x128] ;  /* 0x000128060e146981 */ /* 0x000f28000c1e1900 */
[----:B------:R-:W4:Y:S04]  /*0b40*/  @P0 LDG.E R42, desc[UR6][R14.64+0x12c] ;  /* 0x00012c060e2a0981 */ /* 0x000f28000c1e1900 */
[----:B------:R-:W4:Y:S04]  /*0b50*/  @P0 LDG.E R37, desc[UR6][R14.64+0x130] ;  /* 0x000130060e250981 */ /* 0x000f28000c1e1900 */
[----:B------:R-:W4:Y:S04]  /*0b60*/  @P0 LDG.E R18, desc[UR6][R14.64+0x134] ;  /* 0x000134060e120981 */ /* 0x000f28000c1e1900 */
[----:B------:R-:W4:Y:S04]  /*0b70*/  @P0 LDG.E R44, desc[UR6][R14.64+0x13c] ;  /* 0x00013c060e2c0981 */ /* 0x000f28000c1e1900 */
[----:B------:R-:W4:Y:S01]  /*0b80*/  @P0 LDG.E R39, desc[UR6][R14.64+0x138] ;  /* 0x000138060e270981 */ /* 0x000f22000c1e1900 */
[----:B------:R-:W-:-:S04]  /*0b90*/  UIADD3 UR4, UPT, UPT, UR4, 0x10, URZ ;  /* 0x0000001004047890 */ /* 0x000fc8000fffe0ff */
[----:B------:R-:W-:Y:S01]  /*0ba0*/  UISETP.NE.AND UP0, UPT, UR4, 0x20, UPT ;  /* 0x000000200400788c */ /* 0x000fe2000bf05270 */
[----:B--2---:R-:W-:Y:S02]  /*0bb0*/  @P3 LOP3.LUT R5, R5, R22, RZ, 0x3c, !PT ;  /* 0x0000001605053212 */ /* 0x004fe400078e3cff */
[----:B---3--:R-:W-:Y:S02]  /*0bc0*/  @P3 LOP3.LUT R4, R4, R19, RZ, 0x3c, !PT ;  /* 0x0000001304043212 */ /* 0x008fe400078e3cff */
[----:B----4-:R-:W-:Y:S02]  /*0bd0*/  @P3 LOP3.LUT R9, R9, R24, RZ, 0x3c, !PT ;  /* 0x0000001809093212 */ /* 0x010fe400078e3cff */
        /* <DEDUP_REMOVED lines=20> */
[----:B------:R-:W-:Y:S01]  /*0d20*/  @P0 LOP3.LUT R8, R8, R39, RZ, 0x3c, !PT ;  /* 0x0000002708080212 */ /* 0x000fe200078e3cff */
[----:B------:R-:W-:Y:S06]  /*0d30*/  BRA.U UP0, `(.L_x_291) ;  /* 0xfffffff5004c7547 */ /* 0x000fec000b83ffff */
[----:B------:R-:W-:-:S05]  /*0d40*/  VIADD R16, R16, 0x1 ;  /* 0x0000000110107836 */ /* 0x000fca0000000000 */
[----:B------:R-:W-:-:S13]  /*0d50*/  ISETP.NE.AND P0, PT, R16, 0x5, PT ;  /* 0x000000051000780c */ /* 0x000fda0003f05270 */
[----:B------:R-:W-:Y:S05]  /*0d60*/  @P0 BRA `(.L_x_292) ;  /* 0xfffffff400300947 */ /* 0x000fea000383ffff */
[----:B------:R0:W-:Y:S01]  /*0d70*/  STL [R1+0x4], R7 ;  /* 0x0000040701007387 */ /* 0x0001e20000100800 */
[----:B------:R-:W-:-:S03]  /*0d80*/  ISETP.NE.U32.AND P0, PT, R29, 0x1, PT ;  /* 0x000000011d00780c */ /* 0x000fc60003f05070 */
[----:B------:R0:W-:Y:S01]  /*0d90*/  STL.64 [R1+0x8], R4 ;  /* 0x0000080401007387 */ /* 0x0001e20000100a00 */
[----:B------:R-:W-:-:S03]  /*0da0*/  ISETP.NE.AND.EX P0, PT, RZ, RZ, PT, P0 ;  /* 0x000000ffff00720c */ /* 0x000fc60003f05300 */
[----:B------:R0:W-:Y:S10]  /*0db0*/  STL.64 [R1+0x10], R8 ;  /* 0x0000100801007387 */ /* 0x0001f40000100a00 */
[----:B------:R-:W-:Y:S05]  /*0dc0*/  @!P0 BRA `(.L_x_290) ;  /* 0x0000001800048947 */ /* 0x000fea0003800000 */
[----:B------:R-:W-:Y:S01]  /*0dd0*/  UMOV UR4, URZ ;  /* 0x000000ff00047c82 */ /* 0x000fe20008000000 */
[----:B------:R-:W-:Y:S01]  /*0de0*/  UMOV UR5, URZ ;  /* 0x000000ff00057c82 */ /* 0x000fe20008000000 */
[----:B------:R-:W-:Y:S02]  /*0df0*/  IMAD.MOV.U32 R16, RZ, RZ, RZ ;  /* 0x000000ffff107224 */ /* 0x000fe400078e00ff */
[----:B0-----:R-:W-:Y:S02]  /*0e00*/  IMAD.MOV.U32 R7, RZ, RZ, RZ ;  /* 0x000000ffff077224 */ /* 0x001fe400078e00ff */
[----:B------:R-:W-:Y:S02]  /*0e10*/  IMAD.U32 R9, RZ, RZ, UR4 ;  /* 0x00000004ff097e24 */ /* 0x000fe4000f8e00ff */
[----:B------:R-:W-:Y:S02]  /*0e20*/  IMAD.U32 R8, RZ, RZ, UR5 ;  /* 0x00000005ff087e24 */ /* 0x000fe4000f8e00ff */
[----:B------:R-:W-:-:S02]  /*0e30*/  IMAD.U32 R5, RZ, RZ, UR4 ;  /* 0x00000004ff057e24 */ /* 0x000fc4000f8e00ff */
[----:B------:R-:W-:-:S07]  /*0e40*/  IMAD.U32 R4, RZ, RZ, UR5 ;  /* 0x00000005ff047e24 */ /* 0x000fce000f8e00ff */
.L_x_294:
[----:B------:R-:W-:-:S06]  /*0e50*/  IMAD R13, R16, 0x4, R1 ;  /* 0x00000004100d7824 */ /* 0x000fcc00078e0201 */
[----:B------:R-:W5:Y:S01]  /*0e60*/  LDL R13, [R13+0x4] ;  /* 0x000004000d0d7983 */ /* 0x000f620000100800 */
[----:B------:R-:W-:Y:S01]  /*0e70*/  IMAD.SHL.U32 R17, R16, 0x20, RZ ;  /* 0x0000002010117824 */ /* 0x000fe200078e00ff */
[----:B------:R-:W-:-:S06]  /*0e80*/  UMOV UR4, URZ ;  /* 0x000000ff00047c82 */ /* 0x000fcc0008000000 */
.L_x_293:
        /* <DEDUP_REMOVED lines=181> */
[----:B------:R-:W-:Y:S05]  /*19e0*/  @P0 BRA `(.L_x_290) ;  /* 0x0000000800fc0947 */ /* 0x000fea0003800000 */
[----:B------:R-:W-:Y:S01]  /*19f0*/  UMOV UR4, URZ ;  /* 0x000000ff00047c82 */ /* 0x000fe20008000000 */
[----:B------:R-:W-:Y:S01]  /*1a00*/  UMOV UR5, URZ ;  /* 0x000000ff00057c82 */ /* 0x000fe20008000000 */
[----:B------:R-:W-:Y:S02]  /*1a10*/  IMAD.MOV.U32 R16, RZ, RZ, RZ ;  /* 0x000000ffff107224 */ /* 0x000fe400078e00ff */
[----:B--2---:R-:W-:Y:S02]  /*1a20*/  IMAD.MOV.U32 R7, RZ, RZ, RZ ;  /* 0x000000ffff077224 */ /* 0x004fe400078e00ff */
[----:B------:R-:W-:Y:S02]  /*1a30*/  IMAD.U32 R9, RZ, RZ, UR4 ;  /* 0x00000004ff097e24 */ /* 0x000fe4000f8e00ff */
[----:B------:R-:W-:Y:S02]  /*1a40*/  IMAD.U32 R8, RZ, RZ, UR5 ;  /* 0x00000005ff087e24 */ /* 0x000fe4000f8e00ff */
[----:B------:R-:W-:-:S02]  /*1a50*/  IMAD.U32 R5, RZ, RZ, UR4 ;  /* 0x00000004ff057e24 */ /* 0x000fc4000f8e00ff */
[----:B------:R-:W-:-:S07]  /*1a60*/  IMAD.U32 R4, RZ, RZ, UR5 ;  /* 0x00000005ff047e24 */ /* 0x000fce000f8e00ff */
.L_x_296:
[----:B------:R-:W-:-:S06]  /*1a70*/  IMAD R13, R16, 0x4, R1 ;  /* 0x00000004100d7824 */ /* 0x000fcc00078e0201 */
[----:B------:R-:W5:Y:S01]  /*1a80*/  LDL R13, [R13+0x4] ;  /* 0x000004000d0d7983 */ /* 0x000f620000100800 */
[----:B------:R-:W-:Y:S01]  /*1a90*/  IMAD.SHL.U32 R17, R16, 0x20, RZ ;  /* 0x0000002010117824 */ /* 0x000fe200078e00ff */
[----:B------:R-:W-:-:S06]  /*1aa0*/  UMOV UR4, URZ ;  /* 0x000000ff00047c82 */ /* 0x000fcc0008000000 */
.L_x_295:
        /* <DEDUP_REMOVED lines=8> */
[----:B------:R-:W3:Y:S04]  /*1b30*/  @P1 LDG.E R28, desc[UR6][R14.64+0x24] ;  /* 0x000024060e1c1981 */ /* 0x000ee8000c1e1900 */
[----:B------:R-:W4:Y:S04]  /*1b40*/  @!P0 LDG.E R18, desc[UR6][R14.64] ;  /* 0x000000060e128981 */ /* 0x000f28000c1e1900 */
[----:B------:R-:W4:Y:S04]  /*1b50*/  @!P0 LDG.E R19, desc[UR6][R14.64+0x4] ;  /* 0x000004060e138981 */ /* 0x000f28000c1e1900 */
[----:B------:R-:W4:Y:S04]  /*1b60*/  @P2 LDG.E R32, desc[UR6][R14.64+0x38] ;  /* 0x000038060e202981 */ /* 0x000f28000c1e1900 */
        /* <DEDUP_REMOVED lines=18> */
[----:B---3--:R-:W-:-:S03]  /*1c90*/  @P1 LOP3.LUT R9, R9, R28, RZ, 0x3c, !PT ;  /* 0x0000001c09091212 */ /* 0x008fc600078e3cff */
[----:B------:R-:W3:Y:S01]  /*1ca0*/  @P5 LDG.E R28, desc[UR6][R14.64+0x64] ;  /* 0x000064060e1c5981 */ /* 0x000ee2000c1e1900 */
[----:B----4-:R-:W-:-:S03]  /*1cb0*/  @!P0 LOP3.LUT R7, R7, R18, RZ, 0x3c, !PT ;  /* 0x0000001207078212 */ /* 0x010fc600078e3cff */
[----:B------:R-:W4:Y:S01]  /*1cc0*/  @P2 LDG.E R18, desc[UR6][R14.64+0x30] ;  /* 0x000030060e122981 */ /* 0x000f22000c1e1900 */
[----:B------:R-:W-:-:S03]  /*1cd0*/  @!P0 LOP3.LUT R4, R4, R19, RZ, 0x3c, !PT ;  /* 0x0000001304048212 */ /* 0x000fc600078e3cff */
[----:B------:R-:W2:Y:S01]  /*1ce0*/  @P2 LDG.E R19, desc[UR6][R14.64+0x34] ;  /* 0x000034060e132981 */ /* 0x000ea2000c1e1900 */
[----:B------:R-:W-:-:S03]  /*1cf0*/  @P2 LOP3.LUT R9, R9, R32, RZ, 0x3c, !PT ;  /* 0x0000002009092212 */ /* 0x000fc600078e3cff */
[----:B------:R-:W3:Y:S01]  /*1d00*/  @P6 LDG.E R32, desc[UR6][R14.64+0x78] ;  /* 0x000078060e206981 */ /* 0x000ee2000c1e1900 */
        /* <DEDUP_REMOVED lines=27> */
[----:B----4-:R-:W-:Y:S02]  /*1ec0*/  @P2 LOP3.LUT R5, R5, R18, RZ, 0x3c, !PT ;  /* 0x0000001205052212 */ /* 0x010fe400078e3cff */
[----:B--2---:R-:W-:-:S02]  /*1ed0*/  @P2 LOP3.LUT R8, R8, R19, RZ, 0x3c, !PT ;  /* 0x0000001308082212 */ /* 0x004fc400078e3cff */
[----:B------:R-:W-:Y:S02]  /*1ee0*/  @P3 LOP3.LUT R5, R5, R22, RZ, 0x3c, !PT ;  /* 0x0000001605053212 */ /* 0x000fe400078e3cff */
[----:B---3--:R-:W-:Y:S02]  /*1ef0*/  @P3 LOP3.LUT R7, R7, R20, RZ, 0x3c, !PT ;  /* 0x0000001407073212 */ /* 0x008fe400078e3cff */
        /* <DEDUP_REMOVED lines=48> */
[----:B------:R-:W-:-:S03]  /*2200*/  @P0 LOP3.LUT R9, R9, R24, RZ, 0x3c, !PT ;  /* 0x0000001809090212 */ /* 0x000fc600078e3cff */
[----:B------:R-:W4:Y:S01]  /*2210*/  @P3 LDG.E R24, desc[UR6][R14.64+0xec] ;  /* 0x0000ec060e183981 */ /* 0x000f22000c1e1900 */
[----:B------:R-:W-:Y:S02]  /*2220*/  LOP3.LUT P0, RZ, R29, 0x8000, RZ, 0xc0, !PT ;  /* 0x000080001dff7812 */ /* 0x000fe4000780c0ff */
[----:B------:R-:W-:Y:S01]  /*2230*/  @P1 LOP3.LUT R7, R7, R26, RZ, 0x3c, !PT ;  /* 0x0000001a07071212 */ /* 0x000fe200078e3cff */
        /* <DEDUP_REMOVED lines=9> */
[----:B------:R-:W4:Y:S01]  /*22d0*/  @P4 LDG.E R30, desc[UR6][R14.64+0x100] ;  /* 0x000100060e1e4981 */ /* 0x000f22000c1e1900 */
[----:B------:R-:W-:Y:S02]  /*22e0*/  @P2 LOP3.LUT R7, R7, R32, RZ, 0x3c, !PT ;  /* 0x0000002007072212 */ /* 0x000fe400078e3cff */
[----:B------:R-:W-:Y:S01]  /*22f0*/  @P2 LOP3.LUT R4, R4, R31, RZ, 0x3c, !PT ;  /* 0x0000001f04042212 */ /* 0x000fe200078e3cff */
[----:B------:R-:W4:Y:S01]  /*2300*/  @P5 LDG.E R32, desc[UR6][R14.64+0x104] ;  /* 0x000104060e205981 */ /* 0x000f22000c1e1900 */
[----:B------:R-:W-:-:S03]  /*2310*/  @P2 LOP3.LUT R5, R5, R34, RZ, 0x3c, !PT ;  /* 0x0000002205052212 */ /* 0x000fc600078e3cff */
[----:B------:R-:W4:Y:S04]  /*2320*/  @P5 LDG.E R34, desc[UR6][R14.64+0x10c] ;  /* 0x00010c060e225981 */ /* 0x000f28000c1e1900 */
        /* <DEDUP_REMOVED lines=35> */
[----:B------:R-:W-:Y:S01]  /*2560*/  @P0 LOP3.LUT R8, R8, R37, RZ, 0x3c, !PT ;  /* 0x0000002508080212 */ /* 0x000fe200078e3cff */
[----:B------:R-:W-:Y:S06]  /*2570*/  BRA.U UP0, `(.L_x_295) ;  /* 0xfffffff5004c7547 */ /* 0x000fec000b83ffff */
[----:B------:R-:W-:-:S05]  /*2580*/  VIADD R16, R16, 0x1 ;  /* 0x0000000110107836 */ /* 0x000fca0000000000 */
[----:B------:R-:W-:-:S13]  /*2590*/  ISETP.NE.AND P0, PT, R16, 0x5, PT ;  /* 0x000000051000780c */ /* 0x000fda0003f05270 */
[----:B------:R-:W-:Y:S05]  /*25a0*/  @P0 BRA `(.L_x_296) ;  /* 0xfffffff400300947 */ /* 0x000fea000383ffff */
[----:B------:R3:W-:Y:S04]  /*25b0*/  STL [R1+0x4], R7 ;  /* 0x0000040701007387 */ /* 0x0007e80000100800 */
[----:B------:R3:W-:Y:S04]  /*25c0*/  STL.64 [R1+0x8], R4 ;  /* 0x0000080401007387 */ /* 0x0007e80000100a00 */
[----:B------:R3:W-:Y:S02]  /*25d0*/  STL.64 [R1+0x10], R8 ;  /* 0x0000100801007387 */ /* 0x0007e40000100a00 */
.L_x_290:
[----:B------:R-:W-:Y:S05]  /*25e0*/  BSYNC.RECONVERGENT B1 ;  /* 0x0000000000017941 */ /* 0x000fea0003800200 */
.L_x_289:
[C---:B------:R-:W-:Y:S01]  /*25f0*/  ISETP.GT.U32.AND P0, PT, R11.reuse, 0x3, PT ;  /* 0x000000030b00780c */ /* 0x040fe20003f04070 */
[----:B------:R-:W-:Y:S01]  /*2600*/  VIADD R10, R10, 0x1 ;  /* 0x000000010a0a7836 */ /* 0x000fe20000000000 */
[--C-:B------:R-:W-:Y:S02]  /*2610*/  SHF.R.U64 R11, R11, 0x2, R12.reuse ;  /* 0x000000020b0b7819 */ /* 0x100fe4000000120c */
[----:B------:R-:W-:Y:S02]  /*2620*/  ISETP.GT.U32.AND.EX P0, PT, R12, RZ, PT, P0 ;  /* 0x000000ff0c00720c */ /* 0x000fe40003f04100 */
[----:B------:R-:W-:-:S11]  /*2630*/  SHF.R.U32.HI R12, RZ, 0x2, R12 ;  /* 0x00000002ff0c7819 */ /* 0x000fd6000001160c */
[----:B------:R-:W-:Y:S05]  /*2640*/  @P0 BRA `(.L_x_297) ;  /* 0xffffffd800cc0947 */ /* 0x000fea000383ffff */
.L_x_288:
[----:B------:R-:W-:Y:S05]  /*2650*/  BSYNC.RECONVERGENT B0 ;  /* 0x0000000000007941 */ /* 0x000fea0003800200 */
.L_x_287:
[----:B------:R-:W4:Y:S01]  /*2660*/  LDCU UR4, c[0x0][0x3b8] ;  /* 0x00007700ff0477ac */ /* 0x000f220008000800 */
[----:B------:R-:W-:Y:S01]  /*2670*/  IMAD.SHL.U32 R26, R0, 0x4, RZ ;  /* 0x00000004001a7824 */ /* 0x000fe200078e00ff */
[----:B------:R-:W-:Y:S01]  /*2680*/  SHF.R.U32.HI R0, RZ, 0x1e, R0 ;  /* 0x0000001eff007819 */ /* 0x000fe20000011600 */
[----:B------:R-:W5:Y:S01]  /*2690*/  LDCU.64 UR8, c[0x0][0x3a8] ;  /* 0x00007500ff0877ac */ /* 0x000f620008000a00 */
[----:B----4-:R-:W-:Y:S02]  /*26a0*/  UISETP.GT.AND UP0, UPT, UR4, URZ, UPT ;  /* 0x000000ff0400728c */ /* 0x010fe4000bf04270 */
[----:B-----5:R-:W-:-:S04]  /*26b0*/  IADD3 R30, P0, PT, R26, UR8, RZ ;  /* 0x000000081a1e7c10 */ /* 0x020fc8000ff1e0ff */
[----:B------:R-:W-:-:S03]  /*26c0*/  IADD3.X R31, PT, PT, R0, UR9, RZ, P0, !PT ;  /* 0x00000009001f7c10 */ /* 0x000fc600087fe4ff */
[----:B------:R-:W-:Y:S06]  /*26d0*/  BRA.U UP0, `(.L_x_298) ;  /* 0x0000000100087547 */ /* 0x000fec000b800000 */
[----:B------:R4:W5:Y:S01]  /*26e0*/  LDG.E R10, desc[UR6][R30.64] ;  /* 0x000000061e0a7981 */ /* 0x000962000c1e1900 */
[----:B------:R-:W-:Y:S05]  /*26f0*/  BRA `(.L_x_299) ;  /* 0x0000003400207947 */ /* 0x000fea0003800000 */
.L_x_298:
[----:B------:R-:W4:Y:S01]  /*2700*/  LDCU UR4, c[0x3][0x48] ;  /* 0x00c00900ff0477ac */ /* 0x000f220008000800 */
[----:B------:R-:W-:Y:S01]  /*2710*/  IMAD.MOV.U32 R2, RZ, RZ, 0x1 ;  /* 0x00000001ff027424 */ /* 0x000fe200078e00ff */
[----:B----4-:R-:W4:Y:S01]  /*2720*/  F2F.F64.F32 R10, UR4 ;  /* 0x00000004000a7d10 */ /* 0x010f220008201800 */
[----:B------:R-:W5:Y:S01]  /*2730*/  LDCU UR4, c[0x3][0x5c] ;  /* 0x00c00b80ff0477ac */ /* 0x000f620008000800 */
[----:B----4-:R-:W-:-:S06]  /*2740*/  DADD R10, R10, R10 ;  /* 0x000000000a0a7229 */ /* 0x010fcc000000000a */
[----:B-----5:R-:W4:Y:S08]  /*2750*/  F2F.F64.F32 R14, UR4 ;  /* 0x00000004000e7d10 */ /* 0x020f300008201800 */
[----:B------:R-:W5:Y:S01]  /*2760*/  MUFU.RCP64H R3, R11 ;  /* 0x0000000b00037308 */ /* 0x000f620000001800 */
[----:B----4-:R-:W-:Y:S01]  /*2770*/  FSETP.GEU.AND P1, PT, |R15|, 6.5827683646048100446e-37, PT ;  /* 0x036000000f00780b */ /* 0x010fe20003f2e200 */
[----:B-----5:R-:W-:-:S08]  /*2780*/  DFMA R12, -R10, R2, 1 ;  /* 0x3ff000000a0c742b */ /* 0x020fd00000000102 */
        /* <DEDUP_REMOVED lines=10> */
[----:B------:R-:W-:-:S07]  /*2830*/  MOV R12, 0x2850 ;  /* 0x00002850000c7802 */ /* 0x000fce0000000f00 */
[----:B0123--:R-:W-:Y:S05]  /*2840*/  CALL.REL.NOINC `($__internal_15_$__cuda_sm20_div_rn_f64_full) ;  /* 0x0000003400ac7944 */ /* 0x00ffea0003c00000 */
.L_x_300:
[----:B------:R-:W4:Y:S01]  /*2850*/  LDC R10, c[0x3][0x4c] ;  /* 0x00c01300ff0a7b82 */ /* 0x000f220000000800 */
[----:B------:R-:W5:Y:S01]  /*2860*/  LDCU UR4, c[0x3][0x54] ;  /* 0x00c00a80ff0477ac */ /* 0x000f620008000800 */
[----:B----4-:R-:W-:-:S04]  /*2870*/  FMUL R10, R10, R10 ;  /* 0x0000000a0a0a7220 */ /* 0x010fc80000400000 */
[----:B-----5:R-:W-:-:S04]  /*2880*/  FMUL R10, R10, UR4 ;  /* 0x000000040a0a7c20 */ /* 0x020fc80008400000 */
[----:B------:R-:W-:-:S06]  /*2890*/  FMUL R12, R10, UR4 ;  /* 0x000000040a0c7c20 */ /* 0x000fcc0008400000 */
[----:B------:R-:W4:Y:S08]  /*28a0*/  F2F.F64.F32 R12, R12 ;  /* 0x0000000c000c7310 */ /* 0x000f300000201800 */
[----:B----4-:R-:W4:Y:S01]  /*28b0*/  MUFU.RCP64H R11, R13 ;  /* 0x0000000d000b7308 */ /* 0x010f220000001800 */
[----:B------:R-:W-:-:S05]  /*28c0*/  VIADD R10, R13, 0x300402 ;  /* 0x003004020d0a7836 */ /* 0x000fca0000000000 */
[----:B------:R-:W-:Y:S01]  /*28d0*/  FSETP.GEU.AND P0, PT, |R10|, 5.8789094863358348022e-39, PT ;  /* 0x004004020a00780b */ /* 0x000fe20003f0e200 */
[----:B----4-:R-:W-:-:S08]  /*28e0*/  DFMA R14, -R12, R10, 1 ;  /* 0x3ff000000c0e742b */ /* 0x010fd0000000010a */
[----:B------:R-:W-:-:S08]  /*28f0*/  DFMA R14, R14, R14, R14 ;  /* 0x0000000e0e0e722b */ /* 0x000fd0000000000e */
[----:B------:R-:W-:-:S08]  /*2900*/  DFMA R14, R10, R14, R10 ;  /* 0x0000000e0a0e722b */ /* 0x000fd0000000000a */
[----:B------:R-:W-:-:S08]  /*2910*/  DFMA R28, -R12, R14, 1 ;  /* 0x3ff000000c1c742b */ /* 0x000fd0000000010e */
[----:B------:R-:W-:Y:S01]  /*2920*/  DFMA R28, R14, R28, R14 ;  /* 0x0000001c0e1c722b */ /* 0x000fe2000000000e */
[----:B------:R-:W-:Y:S10]  /*2930*/  @P0 BRA `(.L_x_301) ;  /* 0x0000000000100947 */ /* 0x000ff40003800000 */
[----:B------:R-:W-:-:S05]  /*2940*/  LOP3.LUT R10, R13, 0x7fffffff, RZ, 0xc0, !PT ;  /* 0x7fffffff0d0a7812 */ /* 0x000fca00078ec0ff */
[----:B------:R-:W-:Y:S01]  /*2950*/  VIADD R16, R10, 0xfff00000 ;  /* 0xfff000000a107836 */ /* 0x000fe20000000000 */
[----:B------:R-:W-:-:S07]  /*2960*/  MOV R10, 0x2980 ;  /* 0x00002980000a7802 */ /* 0x000fce0000000f00 */
[----:B0123--:R-:W-:Y:S05]  /*2970*/  CALL.REL.NOINC `($__internal_14_$__cuda_sm20_dblrcp_rn_slowpath_v3) ;  /* 0x0000003000c47944 */ /* 0x00ffea0003c00000 */
.L_x_301:
[----:B------:R-:W4:Y:S01]  /*2980*/  LDCU UR4, c[0x0][0x3b4] ;  /* 0x00007680ff0477ac */ /* 0x000f220008000800 */
[----:B------:R-:W-:Y:S01]  /*2990*/  DMUL R22, R28, R2 ;  /* 0x000000021c167228 */ /* 0x000fe20000000000 */
[----:B------:R-:W-:Y:S01]  /*29a0*/  IMAD.MOV.U32 R12, RZ, RZ, RZ ;  /* 0x000000ffff0c7224 */ /* 0x000fe200078e00ff */
[----:B------:R-:W5:Y:S01]  /*29b0*/  LDCU UR12, c[0x3][0x58] ;  /* 0x00c00b00ff0c77ac */ /* 0x000f620008000800 */
[----:B------:R-:W-:Y:S02]  /*29c0*/  IMAD.MOV.U32 R15, RZ, RZ, R9 ;  /* 0x000000ffff0f7224 */ /* 0x000fe400078e0009 */
[----:B------:R-:W-:Y:S01]  /*29d0*/  IMAD.MOV.U32 R13, RZ, RZ, R8 ;  /* 0x000000ffff0d7224 */ /* 0x000fe200078e0008 */
[----:B------:R-:W0:Y:S01]  /*29e0*/  LDCU.64 UR14, c[0x0][0x3a0] ;  /* 0x00007400ff0e77ac */ /* 0x000e220008000a00 */
[----:B------:R-:W-:Y:S01]  /*29f0*/  IMAD.MOV.U32 R11, RZ, RZ, R5 ;  /* 0x000000ffff0b7224 */ /* 0x000fe200078e0005 */
[----:B------:R-:W1:Y:S01]  /*2a00*/  LDCU UR5, c[0x0][0x3b8] ;  /* 0x00007700ff0577ac */ /* 0x000e620008000800 */
[----:B------:R-:W1:Y:S01]  /*2a10*/  LDCU UR10, c[0x3][0x64] ;  /* 0x00c00c80ff0a77ac */ /* 0x000e620008000800 */
[----:B----4-:R-:W4:Y:S01]  /*2a20*/  F2F.F64.F32 R20, UR4 ;  /* 0x0000000400147d10 */ /* 0x010f220008201800 */
[----:B------:R-:W2:Y:S01]  /*2a30*/  LDCU UR11, c[0x3][0x60] ;  /* 0x00c00c00ff0b77ac */ /* 0x000ea20008000800 */
[----:B------:R-:W2:Y:S06]  /*2a40*/  LDCU.64 UR8, c[0x0][0x3b0] ;  /* 0x00007600ff0877ac */ /* 0x000eac0008000a00 */
[----:B-----5:R-:W2:Y:S01]  /*2a50*/  F2F.F64.F32 R24, UR12 ;  /* 0x0000000c00187d10 */ /* 0x020ea20008201800 */
[----:B0-----:R-:W-:Y:S01]  /*2a60*/  IADD3 R26, P0, PT, R26, UR14, RZ ;  /* 0x0000000e1a1a7c10 */ /* 0x001fe2000ff1e0ff */
[----:B------:R-:W-:Y:S01]  /*2a70*/  UMOV UR4, URZ ;  /* 0x000000ff00047c82 */ /* 0x000fe20008000000 */
[----:B-1----:R-:W-:-:S02]  /*2a80*/  UIADD3 UR5, UPT, UPT, -UR5, URZ, URZ ;  /* 0x000000ff05057290 */ /* 0x002fc4000fffe1ff */
[----:B------:R-:W-:Y:S01]  /*2a90*/  IADD3.X R27, PT, PT, R0, UR15, RZ, P0, !PT ;  /* 0x0000000f001b7c10 */ /* 0x000fe200087fe4ff */
[----:B----4-:R-:W-:-:S11]  /*2aa0*/  DADD R20, -R20, 1 ;  /* 0x3ff0000014147429 */ /* 0x010fd60000000100 */
.L_x_321:
[----:B0-----:R-:W0:Y:S01]  /*2ab0*/  LDC.64 R16, c[0x0][0x398] ;  /* 0x0000e600ff107b82 */ /* 0x001e220000000a00 */
[----:B------:R-:W1:Y:S07]  /*2ac0*/  S2R R0, SR_TID.X ;  /* 0x0000000000007919 */ /* 0x000e6e0000002100 */
[----:B------:R-:W1:Y:S01]  /*2ad0*/  LDC.64 R18, c[0x0][0x380] ;  /* 0x0000e000ff127b82 */ /* 0x000e620000000a00 */
[----:B0-----:R-:W4:Y:S04]  /*2ae0*/  LDG.E R10, desc[UR6][R16.64+0x4] ;  /* 0x00000406100a7981 */ /* 0x001f28000c1e1900 */
[----:B------:R0:W5:Y:S01]  /*2af0*/  LDG.E R34, desc[UR6][R16.64] ;  /* 0x0000000610227981 */ /* 0x000162000c1e1900 */
[----:B-1----:R-:W-:-:S05]  /*2b00*/  IMAD.WIDE.U32 R18, R0, 0x4, R18 ;  /* 0x0000000400127825 */ /* 0x002fca00078e0012 */
[----:B------:R-:W2:Y:S01]  /*2b10*/  LDG.E R35, desc[UR6][R18.64] ;  /* 0x0000000612237981 */ /* 0x000ea2000c1e1900 */
[----:B------:R-:W-:Y:S01]  /*2b20*/  BSSY.RECONVERGENT B0, `(.L_x_302) ;  /* 0x000000f000007945 */ /* 0x000fe20003800200 */
[----:B----4-:R-:W-:-:S04]  /*2b30*/  FADD R33, R10, R10 ;  /* 0x0000000a0a217221 */ /* 0x010fc80000000000 */
[----:B------:R-:W-:-:S04]  /*2b40*/  FMUL R33, R10, R33 ;  /* 0x000000210a217220 */ /* 0x000fc80000400000 */
[----:B------:R-:W1:Y:S01]  /*2b50*/  MUFU.RCP R14, R33 ;  /* 0x00000021000e7308 */ /* 0x000e620000001000 */
[----:B--2---:R-:W-:-:S07]  /*2b60*/  FMUL R10, R35, -R35 ;  /* 0x80000023230a7220 */ /* 0x004fce0000400000 */
[----:B------:R-:W2:Y:S01]  /*2b70*/  FCHK P0, R10, R33 ;  /* 0x000000210a007302 */ /* 0x000ea20000000000 */
[----:B-1----:R-:W-:-:S04]  /*2b80*/  FFMA R37, -R33, R14, 1 ;  /* 0x3f80000021257423 */ /* 0x002fc8000000010e */
[----:B------:R-:W-:-:S04]  /*2b90*/  FFMA R37, R14, R37, R14 ;  /* 0x000000250e257223 */ /* 0x000fc8000000000e */
[----:B------:R-:W-:-:S04]  /*2ba0*/  FFMA R14, R10, R37, RZ ;  /* 0x000000250a0e7223 */ /* 0x000fc800000000ff */
[----:B------:R-:W-:-:S04]  /*2bb0*/  FFMA R32, -R33, R14, R10 ;  /* 0x0000000e21207223 */ /* 0x000fc8000000010a */
[----:B------:R-:W-:Y:S01]  /*2bc0*/  FFMA R14, R37, R32, R14 ;  /* 0x00000020250e7223 */ /* 0x000fe2000000000e */
[----:B0-2---:R-:W-:Y:S06]  /*2bd0*/  @!P0 BRA `(.L_x_303) ;  /* 0x00000000000c8947 */ /* 0x005fec0003800000 */
[----:B------:R-:W-:-:S07]  /*2be0*/  MOV R14, 0x2c00 ;  /* 0x00002c00000e7802 */ /* 0x000fce0000000f00 */
[----:B---3-5:R-:W-:Y:S05]  /*2bf0*/  CALL.REL.NOINC `($__internal_17_$__cuda_sm3x_div_rn_noftz_f32_slowpath) ;  /* 0x0000003800947944 */ /* 0x028fea0003c00000 */
[----:B------:R-:W-:-:S07]  /*2c00*/  IMAD.MOV.U32 R14, RZ, RZ, R10 ;  /* 0x000000ffff0e7224 */ /* 0x000fce00078e000a */
.L_x_303:
[----:B------:R-:W-:Y:S05]  /*2c10*/  BSYNC.RECONVERGENT B0 ;  /* 0x0000000000007941 */ /* 0x000fea0003800200 */
.L_x_302:
[----:B------:R-:W-:Y:S01]  /*2c20*/  IMAD.MOV.U32 R17, RZ, RZ, 0x3bbb989d ;  /* 0x3bbb989dff117424 */ /* 0x000fe200078e00ff */
[----:B------:R-:W-:Y:S01]  /*2c30*/  UISETP.NE.AND UP0, UPT, UR4, 0x1, UPT ;  /* 0x000000010400788c */ /* 0x000fe2000bf05270 */
[----:B------:R-:W-:Y:S02]  /*2c40*/  IMAD.MOV.U32 R19, RZ, RZ, 0x437c0000 ;  /* 0x437c0000ff137424 */ /* 0x000fe400078e00ff */
[----:B------:R-:W-:Y:S01]  /*2c50*/  FFMA.SAT R10, R14, R17, 0.5 ;  /* 0x3f0000000e0a7423 */ /* 0x000fe20000002011 */
[----:B------:R-:W-:-:S03]  /*2c60*/  UMOV UR4, URZ ;  /* 0x000000ff00047c82 */ /* 0x000fc60008000000 */
[----:B------:R-:W-:-:S04]  /*2c70*/  FFMA.RM R10, R10, R19, 12582913 ;  /* 0x4b4000010a0a7423 */ /* 0x000fc80000004013 */
[C---:B------:R-:W-:Y:S01]  /*2c80*/  FADD R17, R10.reuse, -12583039 ;  /* 0xcb40007f0a117421 */ /* 0x040fe20000000000 */
[----:B------:R-:W-:-:S03]  /*2c90*/  IMAD.SHL.U32 R10, R10, 0x800000, RZ ;  /* 0x008000000a0a7824 */ /* 0x000fc600078e00ff */
[----:B------:R-:W-:-:S04]  /*2ca0*/  FFMA R17, R14, 1.4426950216293334961, -R17 ;  /* 0x3fb8aa3b0e117823 */ /* 0x000fc80000000811 */
[----:B------:R-:W-:-:S06]  /*2cb0*/  FFMA R17, R14, 1.925963033500011079e-08, R17 ;  /* 0x32a570600e117823 */ /* 0x000fcc0000000011 */
[----:B------:R-:W0:Y:S02]  /*2cc0*/  MUFU.EX2 R17, R17 ;  /* 0x0000001100117308 */ /* 0x000e240000000800 */
[----:B0-----:R-:W-:Y:S01]  /*2cd0*/  FMUL R19, R10, R17 ;  /* 0x000000110a137220 */ /* 0x001fe20000400000 */
[----:B------:R-:W-:-:S03]  /*2ce0*/  IMAD.MOV.U32 R10, RZ, RZ, R12 ;  /* 0x000000ffff0a7224 */ /* 0x000fc600078e000c */
[----:B-----5:R-:W-:Y:S01]  /*2cf0*/  FMUL R34, R34, R19 ;  /* 0x0000001322227220 */ /* 0x020fe20000400000 */
[----:B------:R-:W-:Y:S06]  /*2d00*/  BRA.U !UP0, `(.L_x_304) ;  /* 0x0000000508247547 */ /* 0x000fec000b800000 */
[----:B------:R-:W-:Y:S01]  /*2d10*/  SHF.R.U32.HI R10, RZ, 0x2, R7 ;  /* 0x00000002ff0a7819 */ /* 0x000fe20000011607 */
[----:B------:R-:W-:Y:S03]  /*2d20*/  BSSY.RECONVERGENT B0, `(.L_x_305) ;  /* 0x000003e000007945 */ /* 0x000fe60003800200 */
[----:B------:R-:W-:Y:S01]  /*2d30*/  LOP3.LUT R10, R10, R7, RZ, 0x3c, !PT ;  /* 0x000000070a0a7212 */ /* 0x000fe200078e3cff */
[----:B---3--:R-:W-:-:S04]  /*2d40*/  IMAD.SHL.U32 R7, R9, 0x10, RZ ;  /* 0x0000001009077824 */ /* 0x008fc800078e00ff */
[----:B------:R-:W-:-:S05]  /*2d50*/  IMAD.SHL.U32 R11, R10, 0x2, RZ ;  /* 0x000000020a0b7824 */ /* 0x000fca00078e00ff */
[----:B------:R-:W-:Y:S01]  /*2d60*/  LOP3.LUT R10, R10, R11, R7, 0x96, !PT ;  /* 0x0000000b0a0a7212 */ /* 0x000fe200078e9607 */
[----:B------:R-:W-:-:S03]  /*2d70*/  IMAD.MOV.U32 R11, RZ, RZ, 0x3e055027 ;  /* 0x3e055027ff0b7424 */ /* 0x000fc600078e00ff */
[----:B------:R-:W-:Y:S01]  /*2d80*/  LOP3.LUT R13, R10, R9, RZ, 0x3c, !PT ;  /* 0x000000090a0d7212 */ /* 0x000fe200078e3cff */
[----:B------:R-:W-:-:S03]  /*2d90*/  IMAD.MOV.U32 R10, RZ, RZ, 0x2f800000 ;  /* 0x2f800000ff0a7424 */ /* 0x000fc600078e00ff */
[C---:B------:R-:W-:Y:S01]  /*2da0*/  IADD3 R7, PT, PT, R6.reuse, 0x587c5, R13 ;  /* 0x000587c506077810 */ /* 0x040fe20007ffe00d */
[----:B------:R-:W-:-:S03]  /*2db0*/  VIADD R6, R6, 0xb0f8a ;  /* 0x000b0f8a06067836 */ /* 0x000fc60000000000 */
[----:B------:R-:W-:-:S05]  /*2dc0*/  I2FP.F32.U32 R7, R7 ;  /* 0x0000000700077245 */ /* 0x000fca0000201000 */
[----:B------:R-:W-:-:S05]  /*2dd0*/  FFMA R7, R7, R10, 1.1641532182693481445e-10 ;  /* 0x2f00000007077423 */ /* 0x000fca000000000a */
[----:B------:R-:W-:-:S13]  /*2de0*/  FSETP.GEU.AND P0, PT, R7, 1.175494350822287508e-38, PT ;  /* 0x008000000700780b */ /* 0x000fda0003f0e000 */
[----:B------:R-:W-:-:S04]  /*2df0*/  @!P0 FMUL R7, R7, 8388608 ;  /* 0x4b00000007078820 */ /* 0x000fc80000400000 */
[----:B------:R-:W-:-:S05]  /*2e00*/  VIADD R10, R7, 0xc0d55555 ;  /* 0xc0d55555070a7836 */ /* 0x000fca0000000000 */
[----:B------:R-:W-:-:S05]  /*2e10*/  LOP3.LUT R12, R10, 0xff800000, RZ, 0xc0, !PT ;  /* 0xff8000000a0c7812 */ /* 0x000fca00078ec0ff */
[----:B------:R-:W-:-:S04]  /*2e20*/  IMAD.IADD R10, R7, 0x1, -R12 ;  /* 0x00000001070a7824 */ /* 0x000fc800078e0a0c */
[----:B------:R-:W-:Y:S01]  /*2e30*/  FADD R14, R10, -1 ;  /* 0xbf8000000a0e7421 */ /* 0x000fe20000000000 */
[----:B------:R-:W-:Y:S02]  /*2e40*/  FSEL R10, RZ, -23, P0 ;  /* 0xc1b80000ff0a7808 */ /* 0x000fe40000000000 */
[----:B------:R-:W-:Y:S01]  /*2e50*/  ISETP.GT.U32.AND P0, PT, R7, 0x7f7fffff, PT ;  /* 0x7f7fffff0700780c */ /* 0x000fe20003f04070 */
[----:B------:R-:W-:-:S04]  /*2e60*/  FFMA R11, R14, -R11, 0.14084610342979431152 ;  /* 0x3e1039f60e0b7423 */ /* 0x000fc8000000080b */
[----:B------:R-:W-:-:S04]  /*2e70*/  FFMA R11, R14, R11, -0.12148627638816833496 ;  /* 0xbdf8cdcc0e0b7423 */ /* 0x000fc8000000000b */
[----:B------:R-:W-:-:S04]  /*2e80*/  FFMA R11, R14, R11, 0.13980610668659210205 ;  /* 0x3e0f29550e0b7423 */ /* 0x000fc8000000000b */
[----:B------:R-:W-:-:S04]  /*2e90*/  FFMA R11, R14, R11, -0.16684235632419586182 ;  /* 0xbe2ad8b90e0b7423 */ /* 0x000fc8000000000b */
[----:B------:R-:W-:-:S04]  /*2ea0*/  FFMA R11, R14, R11, 0.20012299716472625732 ;  /* 0x3e4ced0b0e0b7423 */ /* 0x000fc8000000000b */
[----:B------:R-:W-:-:S04]  /*2eb0*/  FFMA R11, R14, R11, -0.24999669194221496582 ;  /* 0xbe7fff220e0b7423 */ /* 0x000fc8000000000b */
[----:B------:R-:W-:-:S04]  /*2ec0*/  FFMA R11, R14, R11, 0.33333182334899902344 ;  /* 0x3eaaaa780e0b7423 */ /* 0x000fc8000000000b */
[C---:B------:R-:W-:Y:S01]  /*2ed0*/  FFMA R15, R14.reuse, R11, -0.5 ;  /* 0xbf0000000e0f7423 */ /* 0x040fe2000000000b */
[----:B------:R-:W-:Y:S01]  /*2ee0*/  I2FP.F32.S32 R11, R12 ;  /* 0x0000000c000b7245 */ /* 0x000fe20000201400 */
[----:B------:R-:W-:Y:S02]  /*2ef0*/  IMAD.MOV.U32 R12, RZ, RZ, 0x7f800000 ;  /* 0x7f800000ff0c7424 */ /* 0x000fe400078e00ff */
[C---:B------:R-:W-:Y:S02]  /*2f00*/  FMUL R15, R14.reuse, R15 ;  /* 0x0000000f0e0f7220 */ /* 0x040fe40000400000 */
[----:B------:R-:W-:Y:S01]  /*2f10*/  FFMA R10, R11, 1.1920928955078125e-07, R10 ;  /* 0x340000000b0a7823 */ /* 0x000fe2000000000a */
[----:B------:R-:W-:Y:S01]  /*2f20*/  SHF.R.U32.HI R11, RZ, 0x2, R4 ;  /* 0x00000002ff0b7819 */ /* 0x000fe20000011604 */
[----:B------:R-:W-:-:S03]  /*2f30*/  FFMA R15, R14, R15, R14 ;  /* 0x0000000f0e0f7223 */ /* 0x000fc6000000000e */
[----:B------:R-:W-:Y:S01]  /*2f40*/  LOP3.LUT R11, R11, R4, RZ, 0x3c, !PT ;  /* 0x000000040b0b7212 */ /* 0x000fe200078e3cff */
[----:B------:R-:W-:Y:S01]  /*2f50*/  FFMA R15, R10, 0.69314718246459960938, R15 ;  /* 0x3f3172180a0f7823 */ /* 0x000fe2000000000f */
[----:B------:R-:W-:Y:S01]  /*2f60*/  @P0 FFMA R15, R7, R12, +INF ;  /* 0x7f800000070f0423 */ /* 0x000fe2000000000c */
[----:B------:R-:W-:Y:S01]  /*2f70*/  IMAD.SHL.U32 R4, R13, 0x10, RZ ;  /* 0x000000100d047824 */ /* 0x000fe200078e00ff */
[----:B------:R-:W-:Y:S01]  /*2f80*/  FSETP.NEU.AND P0, PT, R7, RZ, PT ;  /* 0x000000ff0700720b */ /* 0x000fe20003f0d000 */
[----:B------:R-:W-:Y:S02]  /*2f90*/  IMAD.SHL.U32 R10, R11, 0x2, RZ ;  /* 0x000000020b0a7824 */ /* 0x000fe400078e00ff */
[----:B------:R-:W-:-:S03]  /*2fa0*/  FMUL R15, R15, -2 ;  /* 0xc00000000f0f7820 */ /* 0x000fc60000400000 */
[----:B------:R-:W-:Y:S02]  /*2fb0*/  LOP3.LUT R4, R11, R10, R4, 0x96, !PT ;  /* 0x0000000a0b047212 */ /* 0x000fe400078e9604 */
[----:B------:R-:W-:Y:S02]  /*2fc0*/  FSEL R11, R15, +INF , P0 ;  /* 0x7f8000000f0b7808 */ /* 0x000fe40000000000 */
[----:B------:R-:W-:Y:S02]  /*2fd0*/  LOP3.LUT R15, R4, R13, RZ, 0x3c, !PT ;  /* 0x0000000d040f7212 */ /* 0x000fe400078e3cff */
[----:B------:R0:W1:Y:S01]  /*2fe0*/  MUFU.RSQ R10, R11 ;  /* 0x0000000b000a7308 */ /* 0x0000620000001400 */
[----:B------:R-:W-:Y:S02]  /*2ff0*/  VIADD R7, R11, 0xf3000000 ;  /* 0xf30000000b077836 */ /* 0x000fe40000000000 */
[----:B------:R-:W-:-:S03]  /*3000*/  IMAD.IADD R4, R15, 0x1, R6 ;  /* 0x000000010f047824 */ /* 0x000fc600078e0206 */
[----:B------:R-:W-:Y:S01]  /*3010*/  ISETP.GT.U32.AND P0, PT, R7, 0x727fffff, PT ;  /* 0x727fffff0700780c */ /* 0x000fe20003f04070 */
[----:B------:R-:W-:Y:S01]  /*3020*/  IMAD.MOV.U32 R7, RZ, RZ, 0x30c90fdb ;  /* 0x30c90fdbff077424 */ /* 0x000fe200078e00ff */
[----:B------:R-:W-:-:S05]  /*3030*/  I2FP.F32.U32 R4, R4 ;  /* 0x0000000400047245 */ /* 0x000fca0000201000 */
[----:B------:R-:W-:-:S06]  /*3040*/  FFMA R17, R4, R7, 7.314590599882819788e-10 ;  /* 0x30490fdb04117423 */ /* 0x000fcc0000000007 */
[----:B01----:R-:W-:Y:S05]  /*3050*/  @!P0 BRA `(.L_x_306) ;  /* 0x0000000000188947 */ /* 0x003fea0003800000 */
[----:B------:R-:W-:Y:S01]  /*3060*/  BSSY.RECONVERGENT B1, `(.L_x_307) ;  /* 0x0000003000017945 */ /* 0x000fe20003800200 */
[----:B------:R-:W-:-:S07]  /*3070*/  MOV R16, 0x3090 ;  /* 0x0000309000107802 */ /* 0x000fce0000000f00 */
[----:B------:R-:W-:Y:S05]  /*3080*/  CALL.REL.NOINC `($__internal_16_$__cuda_sm20_sqrt_rn_f32_slowpath) ;  /* 0x0000003400147944 */ /* 0x000fea0003c00000 */
[----:B------:R-:W-:Y:S05]  /*3090*/  BSYNC.RECONVERGENT B1 ;  /* 0x0000000000017941 */ /* 0x000fea0003800200 */
.L_x_307:
[----:B------:R-:W-:Y:S01]  /*30a0*/  IMAD.MOV.U32 R12, RZ, RZ, R7 ;  /* 0x000000ffff0c7224 */ /* 0x000fe200078e0007 */
[----:B------:R-:W-:Y:S06]  /*30b0*/  BRA `(.L_x_308) ;  /* 0x0000000000107947 */ /* 0x000fec0003800000 */
.L_x_306:
[----:B------:R-:W-:Y:S01]  /*30c0*/  FMUL.FTZ R12, R11, R10 ;  /* 0x0000000a0b0c7220 */ /* 0x000fe20000410000 */
[----:B------:R-:W-:-:S03]  /*30d0*/  FMUL.FTZ R4, R10, 0.5 ;  /* 0x3f0000000a047820 */ /* 0x000fc60000410000 */
[----:B------:R-:W-:-:S04]  /*30e0*/  FFMA R7, -R12, R12, R11 ;  /* 0x0000000c0c077223 */ /* 0x000fc8000000010b */
[----:B------:R-:W-:-:S07]  /*30f0*/  FFMA R12, R7, R4, R12 ;  /* 0x00000004070c7223 */ /* 0x000fce000000000c */
.L_x_308:
[----:B------:R-:W-:Y:S05]  /*3100*/  BSYNC.RECONVERGENT B0 ;  /* 0x0000000000007941 */ /* 0x000fea0003800200 */
.L_x_305:
[----:B------:R-:W-:Y:S01]  /*3110*/  FMUL.RZ R14, R17, 0.15915493667125701904 ;  /* 0x3e22f983110e7820 */ /* 0x000fe2000040c000 */
[----:B------:R-:W-:Y:S01]  /*3120*/  IMAD.MOV.U32 R11, RZ, RZ, R9 ;  /* 0x000000ffff0b7224 */ /* 0x000fe200078e0009 */
[----:B------:R-:W-:Y:S01]  /*3130*/  UMOV UR4, 0x1 ;  /* 0x0000000100047882 */ /* 0x000fe20000000000 */
[----:B------:R-:W-:Y:S01]  /*3140*/  IMAD.MOV.U32 R4, RZ, RZ, R8 ;  /* 0x000000ffff047224 */ /* 0x000fe200078e0008 */
[----:B------:R-:W0:Y:S08]  /*3150*/  MUFU.SIN R7, R14 ;  /* 0x0000000e00077308 */ /* 0x000e300000000400 */
[----:B------:R-:W1:Y:S01]  /*3160*/  MUFU.COS R17, R14 ;  /* 0x0000000e00117308 */ /* 0x000e620000000000 */
[----:B0-----:R-:W-:Y:S01]  /*3170*/  FMUL R10, R7, R12 ;  /* 0x0000000c070a7220 */ /* 0x001fe20000400000 */
[----:B------:R-:W-:-:S02]  /*3180*/  IMAD.MOV.U32 R7, RZ, RZ, R5 ;  /* 0x000000ffff077224 */ /* 0x000fc400078e0005 */
[----:B-1----:R-:W-:-:S07]  /*3190*/  FMUL R12, R17, R12 ;  /* 0x0000000c110c7220 */ /* 0x002fce0000400000 */
.L_x_304:
[----:B------:R-:W0:Y:S01]  /*31a0*/  LDC.64 R18, c[0x0][0x388] ;  /* 0x0000e200ff127b82 */ /* 0x000e220000000a00 */
[----:B------:R-:W-:-:S07]  /*31b0*/  FFMA R34, R34, R10, R35 ;  /* 0x0000000a22227223 */ /* 0x000fce0000000023 */
[----:B---3--:R-:W1:Y:S01]  /*31c0*/  LDC.64 R8, c[0x0][0x390] ;  /* 0x0000e400ff087b82 */ /* 0x008e620000000a00 */
[----:B0-----:R-:W-:-:S05]  /*31d0*/  IMAD.WIDE.U32 R18, R0, 0x4, R18 ;  /* 0x0000000400127825 */ /* 0x001fca00078e0012 */
[----:B------:R0:W-:Y:S04]  /*31e0*/  STG.E desc[UR6][R18.64], R34 ;  /* 0x0000002212007986 */ /* 0x0001e8000c101906 */
[----:B-1----:R-:W2:Y:S01]  /*31f0*/  LDG.E R35, desc[UR6][R8.64] ;  /* 0x0000000608237981 */ /* 0x002ea2000c1e1900 */
[----:B------:R-:W1:Y:S01]  /*3200*/  F2F.F64.F32 R38, |R34| ;  /* 0x4000002200267310 */ /* 0x000e620000201800 */
[----:B--2---:R-:W-:-:S13]  /*3210*/  FSETP.GEU.AND P2, PT, R35, RZ, PT ;  /* 0x000000ff2300720b */ /* 0x004fda0003f4e000 */
[----:B-1----:R-:W-:-:S08]  /*3220*/  @!P2 DFMA R16, R24, 0.5, R38 ;  /* 0x3fe000001810a82b */ /* 0x002fd00000000026 */
[----:B------:R-:W-:Y:S01]  /*3230*/  @!P2 DMUL R40, R22, R16 ;  /* 0x000000101628a228 */ /* 0x000fe20000000000 */
[----:B0-----:R-:W-:Y:S10]  /*3240*/  @!P2 BRA `(.L_x_309) ;  /* 0x0000001000bca947 */ /* 0x001ff40003800000 */
[----:B------:R-:W2:Y:S01]  /*3250*/  LDG.E R0, desc[UR6][R8.64+0x4] ;  /* 0x0000040608007981 */ /* 0x000ea2000c1e1900 */
[----:B------:R-:W-:Y:S01]  /*3260*/  FADD R10, R34, R35 ;  /* 0x00000023220a7221 */ /* 0x000fe20000000000 */
        /* <DEDUP_REMOVED lines=11> */
[----:B------:R-:W-:-:S07]  /*3320*/  MOV R14, 0x3340 ;  /* 0x00003340000e7802 */ /* 0x000fce0000000f00 */
[----:B------:R-:W-:Y:S05]  /*3330*/  CALL.REL.NOINC `($__internal_17_$__cuda_sm3x_div_rn_noftz_f32_slowpath) ;  /* 0x0000003000c47944 */ /* 0x000fea0003c00000 */
[----:B------:R-:W-:-:S07]  /*3340*/  IMAD.MOV.U32 R5, RZ, RZ, R10 ;  /* 0x000000ffff057224 */ /* 0x000fce00078e000a */
.L_x_311:
[----:B------:R-:W-:Y:S05]  /*3350*/  BSYNC.RECONVERGENT B0 ;  /* 0x0000000000007941 */ /* 0x000fea0003800200 */
.L_x_310:
[----:B------:R0:W1:Y:S01]  /*3360*/  F2F.F64.F32 R8, R5 ;  /* 0x0000000500087310 */ /* 0x0000620000201800 */
[----:B------:R-:W-:Y:S01]  /*3370*/  IMAD.MOV.U32 R16, RZ, RZ, -0x24b905a1 ;  /* 0xdb46fa5fff107424 */ /* 0x000fe200078e00ff */
[----:B------:R-:W-:Y:S01]  /*3380*/  UMOV UR12, 0xfba6f279 ;  /* 0xfba6f279000c7882 */ /* 0x000fe20000000000 */
[----:B------:R-:W-:Y:S01]  /*3390*/  IMAD.MOV.U32 R17, RZ, RZ, 0x3d47088f ;  /* 0x3d47088fff117424 */ /* 0x000fe200078e00ff */
[----:B------:R-:W-:Y:S01]  /*33a0*/  UMOV UR13, 0x3cf0679a ;  /* 0x3cf0679a000d7882 */ /* 0x000fe20000000000 */
[----:B------:R-:W-:Y:S01]  /*33b0*/  IMAD.MOV.U32 R36, RZ, RZ, -0x7649667 ;  /* 0xf89b6999ff247424 */ /* 0x000fe200078e00ff */
[----:B------:R-:W-:Y:S01]  /*33c0*/  BSSY.RECONVERGENT B0, `(.L_x_312) ;  /* 0x000008c000007945 */ /* 0x000fe20003800200 */
        /* <DEDUP_REMOVED lines=115> */
[----:B------:R-:W-:Y:S01]  /*3b00*/  DFMA R18, -R36, R32, R18 ;  /* 0x000000202412722b */ /* 0x000fe20000000112 */
[----:B------:R-:W0:Y:S09]  /*3b10*/  MUFU.RCP R33, R0 ;  /* 0x0000000000217308 */ /* 0x000e320000001000 */
[----:B------:R-:W-:-:S02]  /*3b20*/  FSEL R16, R18, RZ, !P0 ;  /* 0x000000ff12107208 */ /* 0x000fc40004000000 */
[----:B------:R-:W-:Y:S01]  /*3b30*/  FSEL R17, R19, 1.875, !P0 ;  /* 0x3ff0000013117808 */ /* 0x000fe20004000000 */
[----:B------:R-:W-:Y:S01]  /*3b40*/  FADD R19, R34, -R35 ;  /* 0x8000002322137221 */ /* 0x000fe20000000000 */
[----:B------:R-:W-:-:S04]  /*3b50*/  ISETP.NE.U32.AND P0, PT, R5, 0x1, PT ;  /* 0x000000010500780c */ /* 0x000fc80003f05070 */
[--C-:B------:R-:W-:Y:S01]  /*3b60*/  DADD R8, -RZ, -|R16|.reuse ;  /* 0x00000000ff087229 */ /* 0x100fe20000000d10 */
[----:B0-----:R-:W-:Y:S01]  /*3b70*/  FFMA R10, -R0, R33, 1 ;  /* 0x3f800000000a7423 */ /* 0x001fe20000000121 */
[----:B------:R-:W-:-:S03]  /*3b80*/  DADD R16, -RZ, |R16| ;  /* 0x00000000ff107229 */ /* 0x000fc60000000510 */
[----:B------:R-:W-:-:S07]  /*3b90*/  FFMA R10, R33, R10, R33 ;  /* 0x0000000a210a7223 */ /* 0x000fce0000000021 */
[----:B------:R-:W-:Y:S02]  /*3ba0*/  FSEL R8, R8, R16, !P0 ;  /* 0x0000001008087208 */ /* 0x000fe40004000000 */
[----:B------:R-:W-:Y:S01]  /*3bb0*/  FSEL R9, R9, R17, !P0 ;  /* 0x0000001109097208 */ /* 0x000fe20004000000 */
[----:B------:R-:W0:Y:S01]  /*3bc0*/  FCHK P0, R19, R0 ;  /* 0x0000000013007302 */ /* 0x000e220000000000 */
[----:B------:R-:W-:-:S04]  /*3bd0*/  FFMA R17, R10, R19, RZ ;  /* 0x000000130a117223 */ /* 0x000fc800000000ff */
[----:B------:R-:W-:Y:S01]  /*3be0*/  DADD R8, -R8, 1 ;  /* 0x3ff0000008087429 */ /* 0x000fe20000000100 */
[----:B------:R-:W-:-:S04]  /*3bf0*/  FFMA R14, -R0, R17, R19 ;  /* 0x00000011000e7223 */ /* 0x000fc80000000113 */
[----:B------:R-:W-:-:S03]  /*3c00*/  FFMA R10, R10, R14, R17 ;  /* 0x0000000e0a0a7223 */ /* 0x000fc60000000011 */
[----:B------:R-:W-:-:S06]  /*3c10*/  DMUL R8, R8, 0.5 ;  /* 0x3fe0000008087828 */ /* 0x000fcc0000000000 */
[----:B------:R1:W2:Y:S01]  /*3c20*/  F2F.F32.F64 R5, R8 ;  /* 0x0000000800057310 */ /* 0x0002a20000301000 */
[----:B0-----:R-:W-:Y:S05]  /*3c30*/  @!P0 BRA `(.L_x_313) ;  /* 0x0000000000108947 */ /* 0x001fea0003800000 */
[----:B------:R-:W-:Y:S01]  /*3c40*/  IMAD.MOV.U32 R10, RZ, RZ, R19 ;  /* 0x000000ffff0a7224 */ /* 0x000fe200078e0013 */
[----:B------:R-:W-:Y:S01]  /*3c50*/  MOV R14, 0x3c80 ;  /* 0x00003c80000e7802 */ /* 0x000fe20000000f00 */
[----:B------:R-:W-:-:S07]  /*3c60*/  IMAD.MOV.U32 R33, RZ, RZ, R0 ;  /* 0x000000ffff217224 */ /* 0x000fce00078e0000 */
[----:B-12---:R-:W-:Y:S05]  /*3c70*/  CALL.REL.NOINC `($__internal_17_$__cuda_sm3x_div_rn_noftz_f32_slowpath) ;  /* 0x0000002800747944 */ /* 0x006fea0003c00000 */
.L_x_313:
[----:B------:R-:W-:Y:S05]  /*3c80*/  BSYNC.RECONVERGENT B0 ;  /* 0x0000000000007941 */ /* 0x000fea0003800200 */
.L_x_312:
        /* <DEDUP_REMOVED lines=135> */
[----:B0-----:R-:W-:Y:S02]  /*4500*/  DMUL R18, R16, R2 ;  /* 0x0000000210127228 */ /* 0x001fe40000000000 */
[----:B------:R-:W-:-:S06]  /*4510*/  DFMA R16, R24, 0.5, R38 ;  /* 0x3fe000001810782b */ /* 0x000fcc0000000026 */
[----:B------:R-:W-:-:S08]  /*4520*/  DMUL R18, R18, R28 ;  /* 0x0000001c12127228 */ /* 0x000fd00000000000 */
[----:B------:R-:W-:-:S11]  /*4530*/  DMUL R40, R16, R18 ;  /* 0x0000001210287228 */ /* 0x000fd60000000000 */
.L_x_309:
[----:B------:R-:W2:Y:S01]  /*4540*/  LDG.E R9, desc[UR6][R26.64] ;  /* 0x000000061a097981 */ /* 0x000ea2000c1e1900 */
[C---:B------:R-:W-:Y:S01]  /*4550*/  DMUL R42, R22.reuse, R38 ;  /* 0x00000026162a7228 */ /* 0x040fe20000000000 */
[----:B------:R-:W0:Y:S01]  /*4560*/  F2F.F32.F64 R40, R40 ;  /* 0x0000002800287310 */ /* 0x000e220000301000 */
[----:B------:R-:W1:Y:S01]  /*4570*/  LDC R5, c[0x3][0x60] ;  /* 0x00c01800ff057b82 */ /* 0x000e620000000800 */
[----:B------:R-:W-:-:S06]  /*4580*/  @!P2 DMUL R16, R22, R16 ;  /* 0x000000101610a228 */ /* 0x000fcc0000000000 */
[----:B------:R-:W3:Y:S08]  /*4590*/  F2F.F32.F64 R8, R42 ;  /* 0x0000002a00087310 */ /* 0x000ef00000301000 */
[----:B0-----:R-:W-:Y:S01]  /*45a0*/  F2F.F64.F32 R32, R40 ;  /* 0x0000002800207310 */ /* 0x001fe20000201800 */
[----:B---3--:R-:W-:Y:S01]  /*45b0*/  FMUL R10, R8, UR9 ;  /* 0x00000009080a7c20 */ /* 0x008fe20008400000 */
[C---:B-1----:R-:W-:Y:S01]  /*45c0*/  FMUL R14, R5.reuse, UR8 ;  /* 0x00000008050e7c20 */ /* 0x042fe20008400000 */
[----:B------:R-:W-:-:S05]  /*45d0*/  FMUL R5, R5, UR9 ;  /* 0x0000000905057c20 */ /* 0x000fca0008400000 */
[----:B------:R-:W0:Y:S01]  /*45e0*/  F2F.F64.F32 R36, R10 ;  /* 0x0000000a00247310 */ /* 0x000e220000201800 */
[----:B------:R-:W-:Y:S01]  /*45f0*/  FFMA R8, R8, R5, UR8 ;  /* 0x0000000808087e23 */ /* 0x000fe20008000005 */
[----:B0-----:R-:W-:-:S06]  /*4600*/  DFMA R32, R20, R32, R36 ;  /* 0x000000201420722b */ /* 0x001fcc0000000024 */
[----:B------:R-:W-:Y:S08]  /*4610*/  F2F.F64.F32 R36, R14 ;  /* 0x0000000e00247310 */ /* 0x000ff00000201800 */
[----:B--2---:R-:W0:Y:S02]  /*4620*/  F2F.F64.F32 R18, R9 ;  /* 0x0000000900127310 */ /* 0x004e240000201800 */
[----:B0-----:R-:W-:-:S08]  /*4630*/  DADD R18, R32, R18 ;  /* 0x0000000020127229 */ /* 0x001fd00000000012 */
[----:B------:R-:W-:-:S06]  /*4640*/  DMUL R18, R18, R36 ;  /* 0x0000002412127228 */ /* 0x000fcc0000000000 */
[----:B------:R0:W1:Y:S01]  /*4650*/  F2F.F32.F64 R0, R18 ;  /* 0x0000001200007310 */ /* 0x0000620000301000 */
[----:B------:R-:W-:Y:S05]  /*4660*/  @!P2 BRA `(.L_x_314) ;  /* 0x0000001000c0a947 */ /* 0x000fea0003800000 */
[----:B------:R-:W2:Y:S02]  /*4670*/  LDC.64 R16, c[0x0][0x390] ;  /* 0x0000e400ff107b82 */ /* 0x000ea40000000a00 */
[----:B--2---:R-:W2:Y:S01]  /*4680*/  LDG.E R5, desc[UR6][R16.64+0x4] ;  /* 0x0000040610057981 */ /* 0x004ea2000c1e1900 */
[----:B------:R-:W-:Y:S01]  /*4690*/  FADD R14, R34, R35 ;  /* 0x00000023220e7221 */ /* 0x000fe20000000000 */
[----:B------:R-:W-:Y:S01]  /*46a0*/  BSSY.RECONVERGENT B0, `(.L_x_315) ;  /* 0x000000e000007945 */ /* 0x000fe20003800200 */
[----:B--2---:R-:W-:-:S04]  /*46b0*/  FMUL R5, R5, UR10 ;  /* 0x0000000a05057c20 */ /* 0x004fc80008400000 */
[----:B------:R-:W0:Y:S08]  /*46c0*/  MUFU.RCP R10, R5 ;  /* 0x00000005000a7308 */ /* 0x000e300000001000 */
[----:B------:R-:W2:Y:S01]  /*46d0*/  FCHK P0, R14, R5 ;  /* 0x000000050e007302 */ /* 0x000ea20000000000 */
[----:B0-----:R-:W-:-:S04]  /*46e0*/  FFMA R19, -R5, R10, 1 ;  /* 0x3f80000005137423 */ /* 0x001fc8000000010a */
[----:B------:R-:W-:-:S04]  /*46f0*/  FFMA R19, R10, R19, R10 ;  /* 0x000000130a137223 */ /* 0x000fc8000000000a */
[----:B------:R-:W-:-:S04]  /*4700*/  FFMA R10, R14, R19, RZ ;  /* 0x000000130e0a7223 */ /* 0x000fc800000000ff */
[----:B------:R-:W-:-:S04]  /*4710*/  FFMA R18, -R5, R10, R14 ;  /* 0x0000000a05127223 */ /* 0x000fc8000000010e */
[----:B------:R-:W-:Y:S01]  /*4720*/  FFMA R10, R19, R18, R10 ;  /* 0x00000012130a7223 */ /* 0x000fe2000000000a */
[----:B--2---:R-:W-:Y:S06]  /*4730*/  @!P0 BRA `(.L_x_316) ;  /* 0x0000000000108947 */ /* 0x004fec0003800000 */
[----:B------:R-:W-:Y:S01]  /*4740*/  IMAD.MOV.U32 R10, RZ, RZ, R14 ;  /* 0x000000ffff0a7224 */ /* 0x000fe200078e000e */
[----:B------:R-:W-:Y:S01]  /*4750*/  MOV R14, 0x4780 ;  /* 0x00004780000e7802 */ /* 0x000fe20000000f00 */
[----:B------:R-:W-:-:S07]  /*4760*/  IMAD.MOV.U32 R33, RZ, RZ, R5 ;  /* 0x000000ffff217224 */ /* 0x000fce00078e0005 */
[----:B-1----:R-:W-:Y:S05]  /*4770*/  CALL.REL.NOINC `($__internal_17_$__cuda_sm3x_div_rn_noftz_f32_slowpath) ;  /* 0x0000001c00b47944 */ /* 0x002fea0003c00000 */
.L_x_316:
[----:B------:R-:W-:Y:S05]  /*4780*/  BSYNC.RECONVERGENT B0 ;  /* 0x0000000000007941 */ /* 0x000fea0003800200 */
.L_x_315:
[----:B------:R0:W2:Y:S01]  /*4790*/  F2F.F64.F32 R40, R10 ;  /* 0x0000000a00287310 */ /* 0x0000a20000201800 */
        /* <DEDUP_REMOVED lines=8> */
[----:B--2---:R-:W-:Y:S01]  /*4820*/  DFMA R16, |R40|, -UR12, R16 ;  /* 0x8000000c28107c2b */ /* 0x004fe20008000210 */
        /* <DEDUP_REMOVED lines=72> */
[----:B0-----:R0:W2:Y:S08]  /*4cb0*/  F2F.F64.F32 R16, R14 ;  /* 0x0000000e00107310 */ /* 0x0010b00000201800 */
[----:B0-----:R-:W0:Y:S01]  /*4cc0*/  MUFU.EX2 R14, R14 ;  /* 0x0000000e000e7308 */ /* 0x001e220000000800 */
[--C-:B--2---:R-:W-:Y:S01]  /*4cd0*/  DFMA R16, R16, -UR12, -R32.reuse ;  /* 0x8000000c10107c2b */ /* 0x104fe20008000820 */
[----:B------:R-:W-:Y:S01]  /*4ce0*/  UMOV UR12, 0xa4741b81 ;  /* 0xa4741b81000c7882 */ /* 0x000fe20000000000 */
[----:B------:R-:W-:Y:S01]  /*4cf0*/  UMOV UR13, 0x3e5ae904 ;  /* 0x3e5ae904000d7882 */ /* 0x000fe20000000000 */
[----:B------:R-:W-:-:S05]  /*4d00*/  DADD R32, |R40|, -R32 ;  /* 0x0000000028207229 */ /* 0x000fca0000000a20 */
[----:B------:R-:W-:Y:S01]  /*4d10*/  DFMA R18, R16, UR12, R18 ;  /* 0x0000000c10127c2b */ /* 0x000fe20008000012 */
[----:B------:R-:W-:Y:S01]  /*4d20*/  UMOV UR12, 0x15ff7e07 ;  /* 0x15ff7e07000c7882 */ /* 0x000fe20000000000 */
[----:B------:R-:W-:Y:S01]  /*4d30*/  UMOV UR13, 0x3ec71de7 ;  /* 0x3ec71de7000d7882 */ /* 0x000fe20000000000 */
[----:B------:R-:W-:Y:S01]  /*4d40*/  DFMA R32, |R40|, R36, R32 ;  /* 0x000000242820722b */ /* 0x000fe20000000220 */
[----:B0-----:R0:W2:Y:S04]  /*4d50*/  F2F.F64.F32 R36, R14 ;  /* 0x0000000e00247310 */ /* 0x0010a80000201800 */
        /* <DEDUP_REMOVED lines=29> */
[----:B--2---:R-:W-:-:S08]  /*4f30*/  DADD R16, -R36, 1 ;  /* 0x3ff0000024107429 */ /* 0x004fd00000000100 */
[----:B------:R-:W-:-:S10]  /*4f40*/  DFMA R16, -R18, R36, R16 ;  /* 0x000000241210722b */ /* 0x000fd40000000110 */
[----:B------:R-:W-:Y:S02]  /*4f50*/  FSEL R16, R16, RZ, !P0 ;  /* 0x000000ff10107208 */ /* 0x000fe40004000000 */
[----:B------:R-:W-:Y:S02]  /*4f60*/  FSEL R17, R17, 1.875, !P0 ;  /* 0x3ff0000011117808 */ /* 0x000fe40004000000 */
[----:B------:R-:W-:-:S04]  /*4f70*/  ISETP.NE.U32.AND P0, PT, R10, 0x1, PT ;  /* 0x000000010a00780c */ /* 0x000fc80003f05070 */
[--C-:B------:R-:W-:Y:S02]  /*4f80*/  DADD R18, -RZ, -|R16|.reuse ;  /* 0x00000000ff127229 */ /* 0x100fe40000000d10 */
[----:B------:R-:W-:-:S10]  /*4f90*/  DADD R16, -RZ, |R16| ;  /* 0x00000000ff107229 */ /* 0x000fd40000000510 */
[----:B------:R-:W-:Y:S01]  /*4fa0*/  FSEL R16, R18, R16, !P0 ;  /* 0x0000001012107208 */ /* 0x000fe20004000000 */
[----:B------:R-:W-:Y:S01]  /*4fb0*/  FADD R18, R34, -R35 ;  /* 0x8000002322127221 */ /* 0x000fe20000000000 */
[----:B------:R-:W-:Y:S01]  /*4fc0*/  FSEL R17, R19, R17, !P0 ;  /* 0x0000001113117208 */ /* 0x000fe20004000000 */
[----:B0-----:R-:W-:Y:S02]  /*4fd0*/  FFMA R19, -R5, R14, 1 ;  /* 0x3f80000005137423 */ /* 0x001fe4000000010e */
[----:B------:R-:W0:Y:S02]  /*4fe0*/  FCHK P0, R18, R5 ;  /* 0x0000000512007302 */ /* 0x000e240000000000 */
[----:B------:R-:W-:Y:S01]  /*4ff0*/  FFMA R10, R14, R19, R14 ;  /* 0x000000130e0a7223 */ /* 0x000fe2000000000e */
[----:B------:R-:W-:-:S03]  /*5000*/  DADD R16, -R16, 1 ;  /* 0x3ff0000010107429 */ /* 0x000fc60000000100 */
[----:B------:R-:W-:-:S04]  /*5010*/  FFMA R14, R10, R18, RZ ;  /* 0x000000120a0e7223 */ /* 0x000fc800000000ff */
[----:B------:R-:W-:Y:S01]  /*5020*/  FFMA R19, -R5, R14, R18 ;  /* 0x0000000e05137223 */ /* 0x000fe20000000112 */
[----:B------:R-:W-:-:S03]  /*5030*/  DMUL R16, R16, 0.5 ;  /* 0x3fe0000010107828 */ /* 0x000fc60000000000 */
[----:B------:R-:W-:-:S03]  /*5040*/  FFMA R10, R10, R19, R14 ;  /* 0x000000130a0a7223 */ /* 0x000fc6000000000e */
[----:B------:R2:W3:Y:S01]  /*5050*/  F2F.F32.F64 R34, R16 ;  /* 0x0000001000227310 */ /* 0x0004e20000301000 */
[----:B0-----:R-:W-:Y:S05]  /*5060*/  @!P0 BRA `(.L_x_318) ;  /* 0x0000000000108947 */ /* 0x001fea0003800000 */
[----:B------:R-:W-:Y:S01]  /*5070*/  IMAD.MOV.U32 R10, RZ, RZ, R18 ;  /* 0x000000ffff0a7224 */ /* 0x000fe200078e0012 */
[----:B------:R-:W-:Y:S01]  /*5080*/  MOV R14, 0x50b0 ;  /* 0x000050b0000e7802 */ /* 0x000fe20000000f00 */
[----:B------:R-:W-:-:S07]  /*5090*/  IMAD.MOV.U32 R33, RZ, RZ, R5 ;  /* 0x000000ffff217224 */ /* 0x000fce00078e0005 */
[----:B-123--:R-:W-:Y:S05]  /*50a0*/  CALL.REL.NOINC `($__internal_17_$__cuda_sm3x_div_rn_noftz_f32_slowpath) ;  /* 0x0000001400687944 */ /* 0x00efea0003c00000 */
.L_x_318:
[----:B------:R-:W-:Y:S05]  /*50b0*/  BSYNC.RECONVERGENT B0 ;  /* 0x0000000000007941 */ /* 0x000fea0003800200 */
.L_x_317:
[----:B------:R0:W4:Y:S01]  /*50c0*/  F2F.F64.F32 R40, R10 ;  /* 0x0000000a00287310 */ /* 0x0001220000201800 */
[----:B--2---:R-:W-:Y:S01]  /*50d0*/  IMAD.MOV.U32 R16, RZ, RZ, -0x24b905a1 ;  /* 0xdb46fa5fff107424 */ /* 0x004fe200078e00ff */
[----:B------:R-:W-:Y:S01]  /*50e0*/  UMOV UR12, 0xfba6f279 ;  /* 0xfba6f279000c7882 */ /* 0x000fe20000000000 */
[----:B------:R-:W-:Y:S01]  /*50f0*/  IMAD.MOV.U32 R17, RZ, RZ, 0x3d47088f ;  /* 0x3d47088fff117424 */ /* 0x000fe200078e00ff */
[----:B------:R-:W-:Y:S01]  /*5100*/  UMOV UR13, 0x3cf0679a ;  /* 0x3cf0679a000d7882 */ /* 0x000fe20000000000 */
[----:B------:R-:W-:Y:S01]  /*5110*/  IMAD.MOV.U32 R36, RZ, RZ, -0x7649667 ;  /* 0xf89b6999ff247424 */ /* 0x000fe200078e00ff */
[----:B------:R-:W-:Y:S01]  /*5120*/  DFMA R38, R24, 0.5, R38 ;  /* 0x3fe000001826782b */ /* 0x000fe20000000026 */
[----:B------:R-:W-:Y:S01]  /*5130*/  IMAD.MOV.U32 R37, RZ, RZ, 0x3e928a27 ;  /* 0x3e928a27ff257424 */ /* 0x000fe200078e00ff */
[----:B0-----:R-:W-:Y:S01]  /*5140*/  SHF.R.U32.HI R10, RZ, 0x1f, R10 ;  /* 0x0000001fff0a7819 */ /* 0x001fe2000001160a */
[----:B----4-:R-:W-:Y:S01]  /*5150*/  DFMA R16, |R40|, -UR12, R16 ;  /* 0x8000000c28107c2b */ /* 0x010fe20008000210 */
        /* <DEDUP_REMOVED lines=124> */
[----:B---3--:R-:W-:-:S04]  /*5920*/  FADD R5, R34, R5 ;  /* 0x0000000522057221 */ /* 0x008fc80000000000 */
[----:B------:R-:W0:Y:S02]  /*5930*/  F2F.F64.F32 R16, R5 ;  /* 0x0000000500107310 */ /* 0x000e240000201800 */
[----:B0-----:R-:W-:-:S08]  /*5940*/  DMUL R16, R16, R2 ;  /* 0x0000000210107228 */ /* 0x001fd00000000000 */
[----:B------:R-:W-:-:S08]  /*5950*/  DMUL R16, R16, R28 ;  /* 0x0000001c10107228 */ /* 0x000fd00000000000 */
[----:B------:R-:W-:-:S11]  /*5960*/  DMUL R16, R38, R16 ;  /* 0x0000001026107228 */ /* 0x000fd60000000000 */
.L_x_314:
[----:B------:R-:W-:Y:S01]  /*5970*/  F2F.F32.F64 R16, R16 ;  /* 0x0000001000107310 */ /* 0x000fe20000301000 */
[----:B------:R-:W-:Y:S01]  /*5980*/  FMUL R36, R9, UR11 ;  /* 0x0000000b09247c20 */ /* 0x000fe20008400000 */
[----:B------:R-:W-:Y:S06]  /*5990*/  BSSY.RECONVERGENT B0, `(.L_x_319) ;  /* 0x0000015000007945 */ /* 0x000fec0003800200 */
[----:B------:R-:W2:Y:S08]  /*59a0*/  F2F.F64.F32 R32, UR11 ;  /* 0x0000000b00207d10 */ /* 0x000eb00008201800 */
[----:B------:R-:W-:Y:S01]  /*59b0*/  F2F.F64.F32 R34, R8 ;  /* 0x0000000800227310 */ /* 0x000fe20000201800 */
[----:B--2---:R-:W-:-:S07]  /*59c0*/  DMUL R32, R20, R32 ;  /* 0x0000002014207228 */ /* 0x004fce0000000000 */
[----:B0-----:R-:W0:Y:S08]  /*59d0*/  F2F.F64.F32 R18, R16 ;  /* 0x0000001000127310 */ /* 0x001e300000201800 */
[----:B------:R-:W2:Y:S01]  /*59e0*/  F2F.F64.F32 R36, R36 ;  /* 0x0000002400247310 */ /* 0x000ea20000201800 */
[----:B0-----:R-:W-:-:S08]  /*59f0*/  DFMA R18, R18, R32, R34 ;  /* 0x000000201212722b */ /* 0x001fd00000000022 */
[----:B--2---:R-:W-:-:S06]  /*5a00*/  DADD R18, R18, R36 ;  /* 0x0000000012127229 */ /* 0x004fcc0000000024 */
[----:B------:R-:W0:Y:S08]  /*5a10*/  F2F.F32.F64 R33, R18 ;  /* 0x0000001200217310 */ /* 0x000e300000301000 */
[----:B0-----:R-:W0:Y:S08]  /*5a20*/  MUFU.RCP R5, R33 ;  /* 0x0000002100057308 */ /* 0x001e300000001000 */
[----:B-1----:R-:W1:Y:S01]  /*5a30*/  FCHK P0, R0, R33 ;  /* 0x0000002100007302 */ /* 0x002e620000000000 */
        /* <DEDUP_REMOVED lines=10> */
.L_x_320:
[----:B------:R-:W-:Y:S05]  /*5ae0*/  BSYNC.RECONVERGENT B0 ;  /* 0x0000000000007941 */ /* 0x000fea0003800200 */
.L_x_319:
[----:B------:R-:W2:Y:S01]  /*5af0*/  LDG.E R0, desc[UR6][R30.64] ;  /* 0x000000061e007981 */ /* 0x000ea2000c1e1900 */
[----:B------:R-:W-:Y:S01]  /*5b00*/  UIADD3 UR5, UPT, UPT, UR5, 0x1, URZ ;  /* 0x0000000105057890 */ /* 0x000fe2000fffe0ff */
[----:B------:R-:W-:Y:S02]  /*5b10*/  IMAD.MOV.U32 R9, RZ, RZ, R15 ;  /* 0x000000ffff097224 */ /* 0x000fe400078e000f */
[----:B------:R-:W-:Y:S01]  /*5b20*/  IMAD.MOV.U32 R8, RZ, RZ, R13 ;  /* 0x000000ffff087224 */ /* 0x000fe200078e000d */
[----:B------:R-:W-:Y:S01]  /*5b30*/  UISETP.NE.AND UP0, UPT, UR5, URZ, UPT ;  /* 0x000000ff0500728c */ /* 0x000fe2000bf05270 */
[----:B--2---:R-:W-:Y:S01]  /*5b40*/  FADD R10, R0, R5 ;  /* 0x00000005000a7221 */ /* 0x004fe20000000000 */
[----:B------:R-:W-:-:S04]  /*5b50*/  IMAD.MOV.U32 R5, RZ, RZ, R11 ;  /* 0x000000ffff057224 */ /* 0x000fc800078e000b */
[----:B------:R0:W-:Y:S03]  /*5b60*/  STG.E desc[UR6][R30.64], R10 ;  /* 0x0000000a1e007986 */ /* 0x0001e6000c101906 */
[----:B------:R-:W-:Y:S05]  /*5b70*/  BRA.U UP0, `(.L_x_321) ;  /* 0xffffffcd00cc7547 */ /* 0x000fea000b83ffff */
.L_x_299:
[----:B------:R-:W1:Y:S01]  /*5b80*/  LDCU UR4, c[0x0][0x3b8] ;  /* 0x00007700ff0477ac */ /* 0x000e620008000800 */
[----:B------:R-:W-:Y:S01]  /*5b90*/  BSSY.RECONVERGENT B0, `(.L_x_322) ;  /* 0x000000d000007945 */ /* 0x000fe20003800200 */
[----:B-1----:R-:W-:-:S04]  /*5ba0*/  I2FP.F32.S32 R33, UR4 ;  /* 0x0000000400217c45 */ /* 0x002fc80008201400 */
[----:B------:R-:W1:Y:S08]  /*5bb0*/  MUFU.RCP R0, R33 ;  /* 0x0000002100007308 */ /* 0x000e700000001000 */
[----:B-----5:R-:W2:Y:S01]  /*5bc0*/  FCHK P0, R10, R33 ;  /* 0x000000210a007302 */ /* 0x020ea20000000000 */
[----:B-1----:R-:W-:-:S04]  /*5bd0*/  FFMA R3, -R33, R0, 1 ;  /* 0x3f80000021037423 */ /* 0x002fc80000000100 */
[----:B------:R-:W-:-:S04]  /*5be0*/  FFMA R0, R0, R3, R0 ;  /* 0x0000000300007223 */ /* 0x000fc80000000000 */
[----:B------:R-:W-:-:S04]  /*5bf0*/  FFMA R3, R0, R10, RZ ;  /* 0x0000000a00037223 */ /* 0x000fc800000000ff */
[----:B------:R-:W-:-:S04]  /*5c00*/  FFMA R2, -R33, R3, R10 ;  /* 0x0000000321027223 */ /* 0x000fc8000000010a */
[----:B------:R-:W-:Y:S01]  /*5c10*/  FFMA R3, R0, R2, R3 ;  /* 0x0000000200037223 */ /* 0x000fe20000000003 */
[----:B--2---:R-:W-:Y:S06]  /*5c20*/  @!P0 BRA `(.L_x_323) ;  /* 0x00000000000c8947 */ /* 0x004fec0003800000 */
[----:B------:R-:W-:-:S07]  /*5c30*/  MOV R14, 0x5c50 ;  /* 0x00005c50000e7802 */ /* 0x000fce0000000f00 */
[----:B0--34-:R-:W-:Y:S05]  /*5c40*/  CALL.REL.NOINC `($__internal_17_$__cuda_sm3x_div_rn_noftz_f32_slowpath) ;  /* 0x0000000800807944 */ /* 0x019fea0003c00000 */
[----:B------:R-:W-:-:S07]  /*5c50*/  IMAD.MOV.U32 R3, RZ, RZ, R10 ;  /* 0x000000ffff037224 */ /* 0x000fce00078e000a */
.L_x_323:
[----:B------:R-:W-:Y:S05]  /*5c60*/  BSYNC.RECONVERGENT B0 ;  /* 0x0000000000007941 */ /* 0x000fea0003800200 */
.L_x_322:
[----:B------:R-:W-:Y:S01]  /*5c70*/  STG.E desc[UR6][R30.64], R3 ;  /* 0x000000031e007986 */ /* 0x000fe2000c101906 */
[----:B------:R-:W-:Y:S05]  /*5c80*/  EXIT ;  /* 0x000000000000794d */ /* 0x000fea0003800000 */
        .weak           $__internal_14_$__cuda_sm20_dblrcp_rn_slowpath_v3
        .type           $__internal_14_$__cuda_sm20_dblrcp_rn_slowpath_v3,@function
        .size           $__internal_14_$__cuda_sm20_dblrcp_rn_slowpath_v3,($__internal_15_$__cuda_sm20_div_rn_f64_full - $__internal_14_$__cuda_sm20_dblrcp_rn_slowpath_v3)
$__internal_14_$__cuda_sm20_dblrcp_rn_slowpath_v3:
        /* <DEDUP_REMOVED lines=23> */
.L_x_326:
        /* <DEDUP_REMOVED lines=10> */
.L_x_324:
[----:B------:R-:W-:Y:S01]  /*5ea0*/  LOP3.LUT R15, R13, 0x80000, RZ, 0xfc, !PT ;  /* 0x000800000d0f7812 */ /* 0x000fe200078efcff */
[----:B------:R-:W-:-:S07]  /*5eb0*/  IMAD.MOV.U32 R14, RZ, RZ, R12 ;  /* 0x000000ffff0e7224 */ /* 0x000fce00078e000c */
.L_x_325:
[----:B------:R-:W-:Y:S02]  /*5ec0*/  IMAD.MOV.U32 R11, RZ, RZ, 0x0 ;  /* 0x00000000ff0b7424 */ /* 0x000fe400078e00ff */
[----:B------:R-:W-:Y:S02]  /*5ed0*/  IMAD.MOV.U32 R28, RZ, RZ, R14 ;  /* 0x000000ffff1c7224 */ /* 0x000fe400078e000e */
[----:B------:R-:W-:Y:S01]  /*5ee0*/  IMAD.MOV.U32 R29, RZ, RZ, R15 ;  /* 0x000000ffff1d7224 */ /* 0x000fe200078e000f */
[----:B------:R-:W-:Y:S06]  /*5ef0*/  RET.REL.NODEC R10 `(gen_capMC) ;  /* 0xffffffa00a407950 */ /* 0x000fec0003c3ffff */
        .weak           $__internal_15_$__cuda_sm20_div_rn_f64_full
        .type           $__internal_15_$__cuda_sm20_div_rn_f64_full,@function
        .size           $__internal_15_$__cuda_sm20_div_rn_f64_full,($__internal_16_$__cuda_sm20_sqrt_rn_f32_slowpath - $__internal_15_$__cuda_sm20_div_rn_f64_full)
$__internal_15_$__cuda_sm20_div_rn_f64_full:
        /* <DEDUP_REMOVED lines=32> */
.L_x_327:
        /* <DEDUP_REMOVED lines=37> */
.L_x_328:
        /* <DEDUP_REMOVED lines=16> */
.L_x_331:
[----:B------:R-:W-:Y:S01]  /*6450*/  LOP3.LUT R21, R11, 0x80000, RZ, 0xfc, !PT ;  /* 0x000800000b157812 */ /* 0x000fe200078efcff */
[----:B------:R-:W-:Y:S01]  /*6460*/  IMAD.MOV.U32 R20, RZ, RZ, R10 ;  /* 0x000000ffff147224 */ /* 0x000fe200078e000a */
[----:B------:R-:W-:Y:S06]  /*6470*/  BRA `(.L_x_329) ;  /* 0x0000000000087947 */ /* 0x000fec0003800000 */
.L_x_330:
[----:B------:R-:W-:Y:S01]  /*6480*/  LOP3.LUT R21, R17, 0x80000, RZ, 0xfc, !PT ;  /* 0x0008000011157812 */ /* 0x000fe200078efcff */
[----:B------:R-:W-:-:S07]  /*6490*/  IMAD.MOV.U32 R20, RZ, RZ, R16 ;  /* 0x000000ffff147224 */ /* 0x000fce00078e0010 */
.L_x_329:
[----:B------:R-:W-:Y:S02]  /*64a0*/  IMAD.MOV.U32 R13, RZ, RZ, 0x0 ;  /* 0x00000000ff0d7424 */ /* 0x000fe400078e00ff */
[----:B------:R-:W-:Y:S02]  /*64b0*/  IMAD.MOV.U32 R2, RZ, RZ, R20 ;  /* 0x000000ffff027224 */ /* 0x000fe400078e0014 */
[----:B------:R-:W-:Y:S01]  /*64c0*/  IMAD.MOV.U32 R3, RZ, RZ, R21 ;  /* 0x000000ffff037224 */ /* 0x000fe200078e0015 */
[----:B------:R-:W-:Y:S06]  /*64d0*/  RET.REL.NODEC R12 `(gen_capMC) ;  /* 0xffffff980cc87950 */ /* 0x000fec0003c3ffff */
        .weak           $__internal_16_$__cuda_sm20_sqrt_rn_f32_slowpath
        .type           $__internal_16_$__cuda_sm20_sqrt_rn_f32_slowpath,@function
        .size           $__internal_16_$__cuda_sm20_sqrt_rn_f32_slowpath,($__internal_17_$__cuda_sm3x_div_rn_noftz_f32_slowpath - $__internal_16_$__cuda_sm20_sqrt_rn_f32_slowpath)
$__internal_16_$__cuda_sm20_sqrt_rn_f32_slowpath:
[----:B------:R-:W-:-:S13]  /*64e0*/  LOP3.LUT P0, RZ, R11, 0x7fffffff, RZ, 0xc0, !PT ;  /* 0x7fffffff0bff7812 */ /* 0x000fda000780c0ff */
[----:B------:R-:W-:Y:S01]  /*64f0*/  @!P0 IMAD.MOV.U32 R7, RZ, RZ, R11 ;  /* 0x000000ffff078224 */ /* 0x000fe200078e000b */
[----:B------:R-:W-:Y:S06]  /*6500*/  @!P0 BRA `(.L_x_332) ;  /* 0x0000000000448947 */ /* 0x000fec0003800000 */
[----:B------:R-:W-:Y:S01]  /*6510*/  FSETP.GEU.FTZ.AND P0, PT, R11, RZ, PT ;  /* 0x000000ff0b00720b */ /* 0x000fe20003f1e000 */
[----:B------:R-:W-:-:S12]  /*6520*/  IMAD.MOV.U32 R4, RZ, RZ, R11 ;  /* 0x000000ffff047224 */ /* 0x000fd800078e000b */
[----:B------:R-:W-:Y:S01]  /*6530*/  @!P0 IMAD.MOV.U32 R7, RZ, RZ, 0x7fffffff ;  /* 0x7fffffffff078424 */ /* 0x000fe200078e00ff */
[----:B------:R-:W-:Y:S06]  /*6540*/  @!P0 BRA `(.L_x_332) ;  /* 0x0000000000348947 */ /* 0x000fec0003800000 */
[----:B------:R-:W-:-:S13]  /*6550*/  FSETP.GTU.FTZ.AND P0, PT, |R4|, +INF , PT ;  /* 0x7f8000000400780b */ /* 0x000fda0003f1c200 */
[----:B------:R-:W-:Y:S01]  /*6560*/  @P0 FADD.FTZ R7, R4, 1 ;  /* 0x3f80000004070421 */ /* 0x000fe20000010000 */
[----:B------:R-:W-:Y:S06]  /*6570*/  @P0 BRA `(.L_x_332) ;  /* 0x0000000000280947 */ /* 0x000fec0003800000 */
[----:B------:R-:W-:-:S13]  /*6580*/  FSETP.NEU.FTZ.AND P0, PT, |R4|, +INF , PT ;  /* 0x7f8000000400780b */ /* 0x000fda0003f1d200 */
[----:B------:R-:W-:-:S04]  /*6590*/  @P0 FFMA R10, R4, 1.84467440737095516160e+19, RZ ;  /* 0x5f800000040a0823 */ /* 0x000fc800000000ff */
[----:B------:R-:W0:Y:S02]  /*65a0*/  @P0 MUFU.RSQ R7, R10 ;  /* 0x0000000a00070308 */ /* 0x000e240000001400 */
[----:B0-----:R-:W-:Y:S01]  /*65b0*/  @P0 FMUL.FTZ R11, R10, R7 ;  /* 0x000000070a0b0220 */ /* 0x001fe20000410000 */
[----:B------:R-:W-:Y:S01]  /*65c0*/  @P0 FMUL.FTZ R14, R7, 0.5 ;  /* 0x3f000000070e0820 */ /* 0x000fe20000410000 */
[----:B------:R-:W-:Y:S02]  /*65d0*/  @!P0 IMAD.MOV.U32 R7, RZ, RZ, R4 ;  /* 0x000000ffff078224 */ /* 0x000fe400078e0004 */
[----:B------:R-:W-:-:S04]  /*65e0*/  @P0 FADD.FTZ R12, -R11, -RZ ;  /* 0x800000ff0b0c0221 */ /* 0x000fc80000010100 */
[----:B------:R-:W-:-:S04]  /*65f0*/  @P0 FFMA R12, R11, R12, R10 ;  /* 0x0000000c0b0c0223 */ /* 0x000fc8000000000a */
[----:B------:R-:W-:-:S04]  /*6600*/  @P0 FFMA R12, R12, R14, R11 ;  /* 0x0000000e0c0c0223 */ /* 0x000fc8000000000b */
[----:B------:R-:W-:-:S07]  /*6610*/  @P0 FMUL.FTZ R7, R12, 2.3283064365386962891e-10 ;  /* 0x2f8000000c070820 */ /* 0x000fce0000410000 */
.L_x_332:
[----:B------:R-:W-:Y:S02]  /*6620*/  IMAD.MOV.U32 R10, RZ, RZ, R16 ;  /* 0x000000ffff0a7224 */ /* 0x000fe400078e0010 */
[----:B------:R-:W-:-:S04]  /*6630*/  IMAD.MOV.U32 R11, RZ, RZ, 0x0 ;  /* 0x00000000ff0b7424 */ /* 0x000fc800078e00ff */
[----:B------:R-:W-:Y:S05]  /*6640*/  RET.REL.NODEC R10 `(gen_capMC) ;  /* 0xffffff980a6c7950 */ /* 0x000fea0003c3ffff */
        .weak           $__internal_17_$__cuda_sm3x_div_rn_noftz_f32_slowpath
        .type           $__internal_17_$__cuda_sm3x_div_rn_noftz_f32_slowpath,@function
        .size           $__internal_17_$__cuda_sm3x_div_rn_noftz_f32_slowpath,(.L_x_378 - $__internal_17_$__cuda_sm3x_div_rn_noftz_f32_slowpath)
$__internal_17_$__cuda_sm3x_div_rn_noftz_f32_slowpath:
        /* <DEDUP_REMOVED lines=34> */
.L_x_334:
[----:B------:R-:W-:Y:S01]  /*6870*/  LEA R32, R16, 0xc0800000, 0x17 ;  /* 0xc080000010207811 */ /* 0x000fe200078eb8ff */
[----:B------:R-:W-:Y:S04]  /*6880*/  BSSY.RECONVERGENT B2, `(.L_x_339) ;  /* 0x0000036000027945 */ /* 0x000fe80003800200 */
[----:B------:R-:W-:Y:S02]  /*6890*/  IMAD.IADD R36, R33, 0x1, -R32 ;  /* 0x0000000121247824 */ /* 0x000fe400078e0a20 */
[----:B------:R-:W-:Y:S02]  /*68a0*/  VIADD R33, R18, 0xffffff81 ;  /* 0xffffff8112217836 */ /* 0x000fe40000000000 */
[----:B------:R-:W0:Y:S01]  /*68b0*/  MUFU.RCP R32, R36 ;  /* 0x0000002400207308 */ /* 0x000e220000001000 */
[----:B------:R-:W-:Y:S01]  /*68c0*/  FADD.FTZ R19, -R36, -RZ ;  /* 0x800000ff24137221 */ /* 0x000fe20000010100 */
[----:B------:R-:W-:-:S03]  /*68d0*/  IMAD R10, R33, -0x800000, R10 ;  /* 0xff800000210a7824 */ /* 0x000fc600078e020a */
        /* <DEDUP_REMOVED lines=25> */
[C---:B------:R-:W-:Y:S01]  /*6a70*/  VIADD R32, R16.reuse, 0x20 ;  /* 0x0000002010207836 */ /* 0x040fe20000000000 */
[C---:B------:R-:W-:Y:S02]  /*6a80*/  ISETP.NE.AND P3, PT, R16.reuse, RZ, PT ;  /* 0x000000ff1000720c */ /* 0x040fe40003f65270 */
        /* <DEDUP_REMOVED lines=17> */
.L_x_341:
[----:B------:R-:W-:-:S04]  /*6ba0*/  LOP3.LUT R10, R10, 0x80000000, RZ, 0xc0, !PT ;  /* 0x800000000a0a7812 */ /* 0x000fc800078ec0ff */
[----:B------:R-:W-:Y:S01]  /*6bb0*/  LOP3.LUT R10, R10, 0x7f800000, RZ, 0xfc, !PT ;  /* 0x7f8000000a0a7812 */ /* 0x000fe200078efcff */
[----:B------:R-:W-:Y:S06]  /*6bc0*/  BRA `(.L_x_342) ;  /* 0x0000000000047947 */ /* 0x000fec0003800000 */
.L_x_340:
[----:B------:R-:W-:-:S07]  /*6bd0*/  IMAD R10, R17, 0x800000, R10 ;  /* 0x00800000110a7824 */ /* 0x000fce00078e020a */
.L_x_342:
[----:B------:R-:W-:Y:S05]  /*6be0*/  BSYNC.RECONVERGENT B2 ;  /* 0x0000000000027941 */ /* 0x000fea0003800200 */
.L_x_339:
[----:B------:R-:W-:Y:S05]  /*6bf0*/  BRA `(.L_x_343) ;  /* 0x0000000000207947 */ /* 0x000fea0003800000 */
.L_x_338:
[----:B------:R-:W-:-:S04]  /*6c00*/  LOP3.LUT R10, R33, 0x80000000, R10, 0x48, !PT ;  /* 0x80000000210a7812 */ /* 0x000fc800078e480a */
[----:B------:R-:W-:Y:S01]  /*6c10*/  LOP3.LUT R10, R10, 0x7f800000, RZ, 0xfc, !PT ;  /* 0x7f8000000a0a7812 */ /* 0x000fe200078efcff */
[----:B------:R-:W-:Y:S06]  /*6c20*/  BRA `(.L_x_343) ;  /* 0x0000000000147947 */ /* 0x000fec0003800000 */
.L_x_337:
[----:B------:R-:W-:Y:S01]  /*6c30*/  LOP3.LUT R10, R33, 0x80000000, R10, 0x48, !PT ;  /* 0x80000000210a7812 */ /* 0x000fe200078e480a */
[----:B------:R-:W-:Y:S06]  /*6c40*/  BRA `(.L_x_343) ;  /* 0x00000000000c7947 */ /* 0x000fec0003800000 */
.L_x_336:
[----:B------:R-:W0:Y:S01]  /*6c50*/  MUFU.RSQ R10, -QNAN ;  /* 0xffc00000000a7908 */ /* 0x000e220000001400 */
[----:B------:R-:W-:Y:S05]  /*6c60*/  BRA `(.L_x_343) ;  /* 0x0000000000047947 */ /* 0x000fea0003800000 */
.L_x_335:
[----:B------:R-:W-:-:S07]  /*6c70*/  FADD.FTZ R10, R10, R33 ;  /* 0x000000210a0a7221 */ /* 0x000fce0000010000 */
.L_x_343:
[----:B------:R-:W-:Y:S05]  /*6c80*/  BSYNC.RECONVERGENT B1 ;  /* 0x0000000000017941 */ /* 0x000fea0003800200 */
.L_x_333:
[----:B------:R-:W-:Y:S02]  /*6c90*/  IMAD.MOV.U32 R16, RZ, RZ, R14 ;  /* 0x000000ffff107224 */ /* 0x000fe400078e000e */
[----:B------:R-:W-:-:S04]  /*6ca0*/  IMAD.MOV.U32 R17, RZ, RZ, 0x0 ;  /* 0x00000000ff117424 */ /* 0x000fc800078e00ff */
[----:B0-----:R-:W-:Y:S05]  /*6cb0*/  RET.REL.NODEC R16 `(gen_capMC) ;  /* 0xffffff9010d07950 */ /* 0x001fea0003c3ffff */
.L_x_344:
        /* <DEDUP_REMOVED lines=12> */
.L_x_378:


//--------------------- .text.gen_rand            --------------------------
	.section	.text.gen_rand,"ax",@progbits
	.align	128
        .global         gen_rand
        .type           gen_rand,@function
        .size           gen_rand,(.L_x_379 - gen_rand)
        .other          gen_rand,@"STO_CUDA_ENTRY STV_DEFAULT"
gen_rand:
.text.gen_rand:
        /* <DEDUP_REMOVED lines=13> */
[----:B------:R-:W-:Y:S01]  /*00d0*/  IADD3 R2, PT, PT, R0, 0x64f0c9, R9 ;  /* 0x0064f0c900027810 */ /* 0x000fe20007ffe009 */
[C---:B------:R-:W-:Y:S01]  /*00e0*/  VIADD R5, R9.reuse, 0x1f123bb5 ;  /* 0x1f123bb509057836 */ /* 0x040fe20000000000 */
[----:B------:R-:W-:Y:S02]  /*00f0*/  LOP3.LUT R6, R9, 0x5491333, RZ, 0x3c, !PT ;  /* 0x0549133309067812 */ /* 0x000fe400078e3cff */
[----:B--2---:R-:W-:Y:S01]  /*0100*/  ISETP.NE.AND P0, PT, R11, RZ, PT ;  /* 0x000000ff0b00720c */ /* 0x004fe20003f05270 */
[----:B------:R1:W-:Y:S04]  /*0110*/  STL.64 [R1], R2 ;  /* 0x0000000201007387 */ /* 0x0003e80000100a00 */
[----:B------:R1:W-:Y:S04]  /*0120*/  STL.64 [R1+0x8], R4 ;  /* 0x0000080401007387 */ /* 0x0003e80000100a00 */
[----:B------:R1:W-:Y:S04]  /*0130*/  STL.64 [R1+0x10], R6 ;  /* 0x0000100601007387 */ /* 0x0003e80000100a00 */
[----:B0-----:R-:W-:Y:S05]  /*0140*/  @!P0 BRA `(.L_x_346) ;  /* 0x0000002400448947 */ /* 0x001fea0003800000 */
[----:B------:R-:W-:Y:S02]  /*0150*/  IMAD.MOV.U32 R10, RZ, RZ, RZ ;  /* 0x000000ffff0a7224 */ /* 0x000fe400078e00ff */
[----:B-1----:R-:W-:-:S07]  /*0160*/  IMAD.MOV.U32 R2, RZ, RZ, RZ ;  /* 0x000000ffff027224 */ /* 0x002fce00078e00ff */
.L_x_355:
[----:B------:R-:W-:Y:S01]  /*0170*/  LOP3.LUT R0, R11, 0x3, RZ, 0xc0, !PT ;  /* 0x000000030b007812 */ /* 0x000fe200078ec0ff */
[----:B------:R-:W-:Y:S03]  /*0180*/  BSSY.RECONVERGENT B1, `(.L_x_347) ;  /* 0x0000247000017945 */ /* 0x000fe60003800200 */
[----:B------:R-:W-:-:S04]  /*0190*/  ISETP.NE.U32.AND P0, PT, R0, RZ, PT ;  /* 0x000000ff0000720c */ /* 0x000fc80003f05070 */
[----:B------:R-:W-:-:S13]  /*01a0*/  ISETP.NE.AND.EX P0, PT, RZ, RZ, PT, P0 ;  /* 0x000000ffff00720c */ /* 0x000fda0003f05300 */
[----:B0-----:R-:W-:Y:S05]  /*01b0*/  @!P0 BRA `(.L_x_348) ;  /* 0x00000024000c8947 */ /* 0x001fea0003800000 */
[----:B------:R-:W0:Y:S01]  /*01c0*/  LDC.64 R8, c[0x4][RZ] ;  /* 0x01000000ff087b82 */ /* 0x000e220000000a00 */
[----:B------:R-:W-:Y:S01]  /*01d0*/  IMAD.MOV.U32 R0, RZ, RZ, RZ ;  /* 0x000000ffff007224 */ /* 0x000fe200078e00ff */
[----:B------:R-:W-:Y:S02]  /*01e0*/  CS2R R6, SRZ ;  /* 0x0000000000067805 */ /* 0x000fe4000001ff00 */
[----:B------:R-:W-:Y:S01]  /*01f0*/  CS2R R4, SRZ ;  /* 0x0000000000047805 */ /* 0x000fe2000001ff00 */
[----:B------:R-:W-:Y:S02]  /*0200*/  IMAD.MOV.U32 R3, RZ, RZ, RZ ;  /* 0x000000ffff037224 */ /* 0x000fe400078e00ff */
[----:B0-----:R-:W-:-:S07]  /*0210*/  IMAD.WIDE.U32 R8, R10, 0xc80, R8 ;  /* 0x00000c800a087825 */ /* 0x001fce00078e0008 */
.L_x_350:
[----:B------:R-:W-:-:S06]  /*0220*/  IMAD R14, R0, 0x4, R1 ;  /* 0x00000004000e7824 */ /* 0x000fcc00078e0201 */
[----:B------:R-:W5:Y:S01]  /*0230*/  LDL R14, [R14+0x4] ;  /* 0x000004000e0e7983 */ /* 0x000f620000100800 */
[----:B------:R-:W-:Y:S01]  /*0240*/  IMAD.SHL.U32 R15, R0, 0x20, RZ ;  /* 0x00000020000f7824 */ /* 0x000fe200078e00ff */
[----:B------:R-:W-:-:S06]  /*0250*/  UMOV UR4, URZ ;  /* 0x000000ff00047c82 */ /* 0x000fcc0008000000 */
.L_x_349:
        /* <DEDUP_REMOVED lines=9> */
[----:B------:R-:W4:Y:S04]  /*02f0*/  @P2 LDG.E R20, desc[UR6][R12.64+0x38] ;  /* 0x000038060c142981 */ /* 0x000f28000c1e1900 */
[----:B------:R-:W4:Y:S04]  /*0300*/  @P3 LDG.E R24, desc[UR6][R12.64+0x4c] ;  /* 0x00004c060c183981 */ /* 0x000f28000c1e1900 */
[----:B------:R-:W4:Y:S04]  /*0310*/  @P4 LDG.E R26, desc[UR6][R12.64+0x60] ;  /* 0x000060060c1a4981 */ /* 0x000f28000c1e1900 */
[----:B------:R-:W4:Y:S04]  /*0320*/  @!P0 LDG.E R17, desc[UR6][R12.64+0x4] ;  /* 0x000004060c118981 */ /* 0x000f28000c1e1900 */
[----:B------:R-:W4:Y:S04]  /*0330*/  @!P0 LDG.E R19, desc[UR6][R12.64+0xc] ;  /* 0x00000c060c138981 */ /* 0x000f28000c1e1900 */
[----:B------:R-:W4:Y:S04]  /*0340*/  @P1 LDG.E R21, desc[UR6][R12.64+0x18] ;  /* 0x000018060c151981 */ /* 0x000f28000c1e1900 */
[----:B------:R-:W4:Y:S04]  /*0350*/  @P3 LDG.E R23, desc[UR6][R12.64+0x40] ;  /* 0x000040060c173981 */ /* 0x000f28000c1e1900 */
[----:B------:R-:W4:Y:S04]  /*0360*/  @P5 LDG.E R25, desc[UR6][R12.64+0x70] ;  /* 0x000070060c195981 */ /* 0x000f28000c1e1900 */
[----:B------:R-:W4:Y:S01]  /*0370*/  @P6 LDG.E R28, desc[UR6][R12.64+0x88] ;  /* 0x000088060c1c6981 */ /* 0x000f22000c1e1900 */
[----:B--2---:R-:W-:-:S03]  /*0380*/  @!P0 LOP3.LUT R7, R7, R16, RZ, 0x3c, !PT ;  /* 0x0000001007078212 */ /* 0x004fc600078e3cff */
[----:B------:R-:W2:Y:S01]  /*0390*/  @!P0 LDG.E R16, desc[UR6][R12.64] ;  /* 0x000000060c108981 */ /* 0x000ea2000c1e1900 */
[----:B---3--:R-:W-:-:S03]  /*03a0*/  @P1 LOP3.LUT R7, R7, R18, RZ, 0x3c, !PT ;  /* 0x0000001207071212 */ /* 0x008fc600078e3cff */
[----:B------:R-:W3:Y:S01]  /*03b0*/  @!P0 LDG.E R18, desc[UR6][R12.64+0x8] ;  /* 0x000008060c128981 */ /* 0x000ee2000c1e1900 */
[----:B----4-:R-:W-:-:S03]  /*03c0*/  @P2 LOP3.LUT R7, R7, R20, RZ, 0x3c, !PT ;  /* 0x0000001407072212 */ /* 0x010fc600078e3cff */
[----:B------:R-:W4:Y:S01]  /*03d0*/  @P1 LDG.E R20, desc[UR6][R12.64+0x14] ;  /* 0x000014060c141981 */ /* 0x000f22000c1e1900 */
[----:B------:R-:W-:-:S03]  /*03e0*/  @P3 LOP3.LUT R7, R7, R24, RZ, 0x3c, !PT ;  /* 0x0000001807073212 */ /* 0x000fc600078e3cff */
[----:B------:R-:W4:Y:S01]  /*03f0*/  @P5 LDG.E R24, desc[UR6][R12.64+0x74] ;  /* 0x000074060c185981 */ /* 0x000f22000c1e1900 */
[----:B------:R-:W-:-:S03]  /*0400*/  @P4 LOP3.LUT R7, R7, R26, RZ, 0x3c, !PT ;  /* 0x0000001a07074212 */ /* 0x000fc600078e3cff */
[----:B------:R-:W4:Y:S01]  /*0410*/  @P3 LDG.E R26, desc[UR6][R12.64+0x44] ;  /* 0x000044060c1a3981 */ /* 0x000f22000c1e1900 */
[----:B------:R-:W-:-:S03]  /*0420*/  @!P0 LOP3.LUT R4, R4, R17, RZ, 0x3c, !PT ;  /* 0x0000001104048212 */ /* 0x000fc600078e3cff */
[----:B------:R-:W4:Y:S01]  /*0430*/  @P1 LDG.E R17, desc[UR6][R12.64+0x20] ;  /* 0x000020060c111981 */ /* 0x000f22000c1e1900 */
[----:B------:R-:W-:-:S03]  /*0440*/  @!P0 LOP3.LUT R6, R6, R19, RZ, 0x3c, !PT ;  /* 0x0000001306068212 */ /* 0x000fc600078e3cff */
[----:B------:R-:W4:Y:S01]  /*0450*/  @P2 LDG.E R19, desc[UR6][R12.64+0x2c] ;  /* 0x00002c060c132981 */ /* 0x000f22000c1e1900 */
[----:B------:R-:W-:-:S03]  /*0460*/  @P1 LOP3.LUT R4, R4, R21, RZ, 0x3c, !PT ;  /* 0x0000001504041212 */ /* 0x000fc600078e3cff */
[----:B------:R-:W4:Y:S01]  /*0470*/  @P2 LDG.E R21, desc[UR6][R12.64+0x34] ;  /* 0x000034060c152981 */ /* 0x000f22000c1e1900 */
[----:B--2---:R-:W-:-:S03]  /*0480*/  @!P0 LOP3.LUT R3, R3, R16, RZ, 0x3c, !PT ;  /* 0x0000001003038212 */ /* 0x004fc600078e3cff */
[----:B------:R-:W2:Y:S01]  /*0490*/  @P1 LDG.E R16, desc[UR6][R12.64+0x1c] ;  /* 0x00001c060c101981 */ /* 0x000ea2000c1e1900 */
[----:B---3--:R-:W-:-:S03]  /*04a0*/  @!P0 LOP3.LUT R5, R5, R18, RZ, 0x3c, !PT ;  /* 0x0000001205058212 */ /* 0x008fc600078e3cff */
[----:B------:R-:W3:Y:S01]  /*04b0*/  @P2 LDG.E R18, desc[UR6][R12.64+0x28] ;  /* 0x000028060c122981 */ /* 0x000ee2000c1e1900 */
[----:B----4-:R-:W-:-:S03]  /*04c0*/  @P1 LOP3.LUT R3, R3, R20, RZ, 0x3c, !PT ;  /* 0x0000001403031212 */ /* 0x010fc600078e3cff */
[----:B------:R-:W4:Y:S01]  /*04d0*/  @P2 LDG.E R20, desc[UR6][R12.64+0x30] ;  /* 0x000030060c142981 */ /* 0x000f22000c1e1900 */
[----:B------:R-:W-:-:S03]  /*04e0*/  @P5 LOP3.LUT R7, R7, R24, RZ, 0x3c, !PT ;  /* 0x0000001807075212 */ /* 0x000fc600078e3cff */
[----:B------:R-:W4:Y:S01]  /*04f0*/  @P3 LDG.E R24, desc[UR6][R12.64+0x3c] ;  /* 0x00003c060c183981 */ /* 0x000f22000c1e1900 */
[----:B------:R-:W-:-:S03]  /*0500*/  @P1 LOP3.LUT R6, R6, R17, RZ, 0x3c, !PT ;  /* 0x0000001106061212 */ /* 0x000fc600078e3cff */
[----:B------:R-:W4:Y:S01]  /*0510*/  @P3 LDG.E R17, desc[UR6][R12.64+0x48] ;  /* 0x000048060c113981 */ /* 0x000f22000c1e1900 */
[----:B------:R-:W-:-:S03]  /*0520*/  @P2 LOP3.LUT R4, R4, R19, RZ, 0x3c, !PT ;  /* 0x0000001304042212 */ /* 0x000fc600078e3cff */
[----:B------:R-:W4:Y:S01]  /*0530*/  @P4 LDG.E R19, desc[UR6][R12.64+0x54] ;  /* 0x000054060c134981 */ /* 0x000f22000c1e1900 */
[----:B------:R-:W-:Y:S02]  /*0540*/  @P2 LOP3.LUT R6, R6, R21, RZ, 0x3c, !PT ;  /* 0x0000001506062212 */ /* 0x000fe400078e3cff */
[----:B------:R-:W-:Y:S01]  /*0550*/  @P3 LOP3.LUT R4, R4, R23, RZ, 0x3c, !PT ;  /* 0x0000001704043212 */ /* 0x000fe200078e3cff */
        /* <DEDUP_REMOVED lines=10> */
[----:B------:R-:W-:Y:S02]  /*0600*/  LOP3.LUT P0, RZ, R22, 0x80, RZ, 0xc0, !PT ;  /* 0x0000008016ff7812 */ /* 0x000fe4000780c0ff */
[----:B------:R-:W-:Y:S02]  /*0610*/  @P3 LOP3.LUT R5, R5, R26, RZ, 0x3c, !PT ;  /* 0x0000001a05053212 */ /* 0x000fe400078e3cff */
[----:B------:R-:W-:Y:S02]  /*0620*/  @P3 LOP3.LUT R6, R6, R17, RZ, 0x3c, !PT ;  /* 0x0000001106063212 */ /* 0x000fe400078e3cff */
        /* <DEDUP_REMOVED lines=17> */
[----:B------:R-:W-:Y:S02]  /*0740*/  @P6 LOP3.LUT R7, R7, R28, RZ, 0x3c, !PT ;  /* 0x0000001c07076212 */ /* 0x000fe400078e3cff */
[----:B------:R-:W-:Y:S02]  /*0750*/  @P6 LOP3.LUT R4, R4, R17, RZ, 0x3c, !PT ;  /* 0x0000001104046212 */ /* 0x000fe400078e3cff */
[----:B------:R-:W-:Y:S02]  /*0760*/  @P6 LOP3.LUT R6, R6, R19, RZ, 0x3c, !PT ;  /* 0x0000001306066212 */ /* 0x000fe400078e3cff */
[----:B------:R-:W-:Y:S02]  /*0770*/  @P0 LOP3.LUT R7, R7, R26, RZ, 0x3c, !PT ;  /* 0x0000001a07070212 */ /* 0x000fe400078e3cff */
[----:B------:R-:W-:-:S02]  /*0780*/  @P0 LOP3.LUT R4, R4, R21, RZ, 0x3c, !PT ;  /* 0x0000001504040212 */ /* 0x000fc400078e3cff */
[----:B------:R-:W-:Y:S02]  /*0790*/  @P0 LOP3.LUT R6, R6, R23, RZ, 0x3c, !PT ;  /* 0x0000001706060212 */ /* 0x000fe400078e3cff */
[----:B--2---:R-:W-:Y:S02]  /*07a0*/  @P6 LOP3.LUT R3, R3, R16, RZ, 0x3c, !PT ;  /* 0x0000001003036212 */ /* 0x004fe400078e3cff */
[----:B---3--:R-:W-:Y:S02]  /*07b0*/  @P6 LOP3.LUT R5, R5, R18, RZ, 0x3c, !PT ;  /* 0x0000001205056212 */ /* 0x008fe400078e3cff */
[----:B----4-:R-:W-:Y:S02]  /*07c0*/  @P0 LOP3.LUT R3, R3, R20, RZ, 0x3c, !PT ;  /* 0x0000001403030212 */ /* 0x010fe400078e3cff */
        /* <DEDUP_REMOVED lines=89> */
[----:B------:R-:W-:Y:S01]  /*0d60*/  LOP3.LUT R0, R11, 0x3, RZ, 0xc0, !PT ;  /* 0x000000030b007812 */ /* 0x000fe200078ec0ff */
[----:B------:R0:W-:Y:S03]  /*0d70*/  STL.64 [R1+0x8], R4 ;  /* 0x0000080401007387 */ /* 0x0001e60000100a00 */
[----:B------:R-:W-:Y:S01]  /*0d80*/  ISETP.NE.U32.AND P0, PT, R0, 0x1, PT ;  /* 0x000000010000780c */ /* 0x000fe20003f05070 */
[----:B------:R0:W-:Y:S03]  /*0d90*/  STL.64 [R1+0x10], R6 ;  /* 0x0000100601007387 */ /* 0x0001e60000100a00 */
[----:B------:R-:W-:Y:S01]  /*0da0*/  ISETP.NE.AND.EX P0, PT, RZ, RZ, PT, P0 ;  /* 0x000000ffff00720c */ /* 0x000fe20003f05300 */
[----:B------:R0:W-:-:S12]  /*0db0*/  STL [R1+0x4], R3 ;  /* 0x0000040301007387 */ /* 0x0001d80000100800 */
[----:B0-----:R-:W-:Y:S05]  /*0dc0*/  @!P0 BRA `(.L_x_348) ;  /* 0x0000001800088947 */ /* 0x001fea0003800000 */
[----:B------:R-:W-:Y:S01]  /*0dd0*/  UMOV UR4, URZ ;  /* 0x000000ff00047c82 */ /* 0x000fe20008000000 */
[----:B------:R-:W-:Y:S01]  /*0de0*/  UMOV UR5, URZ ;  /* 0x000000ff00057c82 */ /* 0x000fe20008000000 */
[----:B------:R-:W-:Y:S02]  /*0df0*/  IMAD.MOV.U32 R0, RZ, RZ, RZ ;  /* 0x000000ffff007224 */ /* 0x000fe400078e00ff */
[----:B------:R-:W-:Y:S02]  /*0e00*/  IMAD.MOV.U32 R6, RZ, RZ, RZ ;  /* 0x000000ffff067224 */ /* 0x000fe400078e00ff */
[----:B------:R-:W-:Y:S02]  /*0e10*/  IMAD.MOV.U32 R5, RZ, RZ, RZ ;  /* 0x000000ffff057224 */ /* 0x000fe400078e00ff */
[----:B------:R-:W-:Y:S02]  /*0e20*/  IMAD.MOV.U32 R3, RZ, RZ, RZ ;  /* 0x000000ffff037224 */ /* 0x000fe400078e00ff */
[----:B------:R-:W-:-:S02]  /*0e30*/  IMAD.U32 R7, RZ, RZ, UR4 ;  /* 0x00000004ff077e24 */ /* 0x000fc4000f8e00ff */
[----:B------:R-:W-:-:S07]  /*0e40*/  IMAD.U32 R4, RZ, RZ, UR5 ;  /* 0x00000005ff047e24 */ /* 0x000fce000f8e00ff */
.L_x_352:
[----:B------:R-:W-:-:S06]  /*0e50*/  IMAD R14, R0, 0x4, R1 ;  /* 0x00000004000e7824 */ /* 0x000fcc00078e0201 */
[----:B------:R-:W5:Y:S01]  /*0e60*/  LDL R14, [R14+0x4] ;  /* 0x000004000e0e7983 */ /* 0x000f620000100800 */
[----:B------:R-:W-:Y:S01]  /*0e70*/  IMAD.SHL.U32 R15, R0, 0x20, RZ ;  /* 0x00000020000f7824 */ /* 0x000fe200078e00ff */
[----:B------:R-:W-:-:S06]  /*0e80*/  UMOV UR4, URZ ;  /* 0x000000ff00047c82 */ /* 0x000fcc0008000000 */
.L_x_351:
        /* <DEDUP_REMOVED lines=177> */
[----:B------:R0:W-:Y:S03]  /*19a0*/  STL [R1+0x4], R3 ;  /* 0x0000040301007387 */ /* 0x0001e60000100800 */
[----:B------:R-:W-:Y:S01]  /*19b0*/  ISETP.NE.U32.AND P0, PT, R0, 0x3, PT ;  /* 0x000000030000780c */ /* 0x000fe20003f05070 */
[----:B------:R0:W-:Y:S03]  /*19c0*/  STL.64 [R1+0x8], R4 ;  /* 0x0000080401007387 */ /* 0x0001e60000100a00 */
[----:B------:R-:W-:Y:S01]  /*19d0*/  ISETP.NE.AND.EX P0, PT, RZ, RZ, PT, P0 ;  /* 0x000000ffff00720c */ /* 0x000fe20003f05300 */
[----:B------:R0:W-:-:S12]  /*19e0*/  STL.64 [R1+0x10], R6 ;  /* 0x0000100601007387 */ /* 0x0001d80000100a00 */
[----:B0-----:R-:W-:Y:S05]  /*19f0*/  @P0 BRA `(.L_x_348) ;  /* 0x0000000800fc0947 */ /* 0x001fea0003800000 */
        /* <DEDUP_REMOVED lines=8> */
.L_x_354:
[----:B------:R-:W-:-:S06]  /*1a80*/  IMAD R14, R0, 0x4, R1 ;  /* 0x00000004000e7824 */ /* 0x000fcc00078e0201 */
[----:B------:R-:W5:Y:S01]  /*1a90*/  LDL R14, [R14+0x4] ;  /* 0x000004000e0e7983 */ /* 0x000f620000100800 */
[----:B------:R-:W-:Y:S01]  /*1aa0*/  IMAD.SHL.U32 R15, R0, 0x20, RZ ;  /* 0x00000020000f7824 */ /* 0x000fe200078e00ff */
[----:B------:R-:W-:-:S06]  /*1ab0*/  UMOV UR4, URZ ;  /* 0x000000ff00047c82 */ /* 0x000fcc0008000000 */
.L_x_353:
        /* <DEDUP_REMOVED lines=179> */
.L_x_348:
[----:B------:R-:W-:Y:S05]  /*25f0*/  BSYNC.RECONVERGENT B1 ;  /* 0x0000000000017941 */ /* 0x000fea0003800200 */
.L_x_347:
[C---:B------:R-:W-:Y:S01]  /*2600*/  ISETP.GT.U32.AND P0, PT, R11.reuse, 0x3, PT ;  /* 0x000000030b00780c */ /* 0x040fe20003f04070 */
[----:B------:R-:W-:Y:S01]  /*2610*/  VIADD R10, R10, 0x1 ;  /* 0x000000010a0a7836 */ /* 0x000fe20000000000 */
[--C-:B------:R-:W-:Y:S02]  /*2620*/  SHF.R.U64 R11, R11, 0x2, R2.reuse ;  /* 0x000000020b0b7819 */ /* 0x100fe40000001202 */
[----:B------:R-:W-:Y:S02]  /*2630*/  ISETP.GT.U32.AND.EX P0, PT, R2, RZ, PT, P0 ;  /* 0x000000ff0200720c */ /* 0x000fe40003f04100 */
[----:B------:R-:W-:-:S11]  /*2640*/  SHF.R.U32.HI R2, RZ, 0x2, R2 ;  /* 0x00000002ff027819 */ /* 0x000fd60000011602 */
[----:B------:R-:W-:Y:S05]  /*2650*/  @P0 BRA `(.L_x_355) ;  /* 0xffffffd800c40947 */ /* 0x000fea000383ffff */
.L_x_346:
[----:B------:R-:W-:Y:S05]  /*2660*/  BSYNC.RECONVERGENT B0 ;  /* 0x0000000000007941 */ /* 0x000fea0003800200 */
.L_x_345:
[----:B------:R-:W2:Y:S01]  /*2670*/  LDC.64 R8, c[0x0][0x398] ;  /* 0x0000e600ff087b82 */ /* 0x000ea20000000a00 */
[----:B------:R-:W-:Y:S01]  /*2680*/  SHF.R.U32.HI R0, RZ, 0x2, R3 ;  /* 0x00000002ff007819 */ /* 0x000fe20000011603 */
[----:B01----:R-:W-:Y:S01]  /*2690*/  IMAD.MOV.U32 R5, RZ, RZ, 0x3e055027 ;  /* 0x3e055027ff057424 */ /* 0x003fe200078e00ff */
[----:B------:R-:W0:Y:S01]  /*26a0*/  LDCU.64 UR4, c[0x0][0x380] ;  /* 0x00007000ff0477ac */ /* 0x000e220008000a00 */
[----:B------:R-:W-:Y:S01]  /*26b0*/  BSSY.RECONVERGENT B0, `(.L_x_356) ;  /* 0x0000043000007945 */ /* 0x000fe20003800200 */
[----:B------:R-:W-:Y:S01]  /*26c0*/  LOP3.LUT R0, R0, R3, RZ, 0x3c, !PT ;  /* 0x0000000300007212 */ /* 0x000fe200078e3cff */
[----:B------:R-:W-:-:S04]  /*26d0*/  IMAD.SHL.U32 R3, R7, 0x10, RZ ;  /* 0x0000001007037824 */ /* 0x000fc800078e00ff */
[----:B------:R-:W-:-:S05]  /*26e0*/  IMAD.SHL.U32 R2, R0, 0x2, RZ ;  /* 0x0000000200027824 */ /* 0x000fca00078e00ff */
[----:B------:R-:W-:Y:S01]  /*26f0*/  LOP3.LUT R2, R0, R2, R3, 0x96, !PT ;  /* 0x0000000200027212 */ /* 0x000fe200078e9603 */
[----:B------:R-:W-:-:S03]  /*2700*/  IMAD.MOV.U32 R3, RZ, RZ, 0x2f800000 ;  /* 0x2f800000ff037424 */ /* 0x000fc600078e00ff */
[----:B------:R-:W-:Y:S02]  /*2710*/  LOP3.LUT R7, R2, R7, RZ, 0x3c, !PT ;  /* 0x0000000702077212 */ /* 0x000fe400078e3cff */
[----:B--2---:R-:W-:Y:S02]  /*2720*/  LOP3.LUT R8, R8, 0xaad26b49, RZ, 0x3c, !PT ;  /* 0xaad26b4908087812 */ /* 0x004fe400078e3cff */
[----:B------:R-:W-:-:S03]  /*2730*/  LOP3.LUT R9, R9, 0xf7dcefdd, RZ, 0x3c, !PT ;  /* 0xf7dcefdd09097812 */ /* 0x000fc600078e3cff */
[----:B------:R-:W-:Y:S02]  /*2740*/  IMAD R8, R8, 0x4182bed5, RZ ;  /* 0x4182bed508087824 */ /* 0x000fe400078e02ff */
[----:B------:R-:W-:-:S05]  /*2750*/  IMAD R9, R9, -0x658354e5, RZ ;  /* 0x9a7cab1b09097824 */ /* 0x000fca00078e02ff */
[----:B------:R-:W-:-:S04]  /*2760*/  IADD3 R0, PT, PT, R8, 0x64f0c9, R9 ;  /* 0x0064f0c908007810 */ /* 0x000fc80007ffe009 */
[----:B------:R-:W-:-:S04]  /*2770*/  IADD3 R2, PT, PT, R0, 0x587c5, R7 ;  /* 0x000587c500027810 */ /* 0x000fc80007ffe007 */
[----:B------:R-:W-:-:S05]  /*2780*/  I2FP.F32.U32 R2, R2 ;  /* 0x0000000200027245 */ /* 0x000fca0000201000 */
[----:B------:R-:W-:-:S05]  /*2790*/  FFMA R2, R2, R3, 1.1641532182693481445e-10 ;  /* 0x2f00000002027423 */ /* 0x000fca0000000003 */
[----:B------:R-:W-:-:S13]  /*27a0*/  FSETP.GEU.AND P0, PT, R2, 1.175494350822287508e-38, PT ;  /* 0x008000000200780b */ /* 0x000fda0003f0e000 */
[----:B------:R-:W-:-:S04]  /*27b0*/  @!P0 FMUL R2, R2, 8388608 ;  /* 0x4b00000002028820 */ /* 0x000fc80000400000 */
[----:B------:R-:W-:-:S05]  /*27c0*/  VIADD R3, R2, 0xc0d55555 ;  /* 0xc0d5555502037836 */ /* 0x000fca0000000000 */
[----:B------:R-:W-:-:S04]  /*27d0*/  LOP3.LUT R9, R3, 0xff800000, RZ, 0xc0, !PT ;  /* 0xff80000003097812 */ /* 0x000fc800078ec0ff */
[----:B------:R-:W-:Y:S01]  /*27e0*/  I2FP.F32.S32 R6, R9 ;  /* 0x0000000900067245 */ /* 0x000fe20000201400 */
[----:B------:R-:W-:Y:S02]  /*27f0*/  IMAD.IADD R3, R2, 0x1, -R9 ;  /* 0x0000000102037824 */ /* 0x000fe400078e0a09 */
[----:B------:R-:W-:Y:S02]  /*2800*/  IMAD.MOV.U32 R9, RZ, RZ, 0x7f800000 ;  /* 0x7f800000ff097424 */ /* 0x000fe400078e00ff */
[----:B------:R-:W-:-:S04]  /*2810*/  FADD R8, R3, -1 ;  /* 0xbf80000003087421 */ /* 0x000fc80000000000 */
[----:B------:R-:W-:-:S04]  /*2820*/  FFMA R3, R8, -R5, 0.14084610342979431152 ;  /* 0x3e1039f608037423 */ /* 0x000fc80000000805 */
[----:B------:R-:W-:-:S04]  /*2830*/  FFMA R3, R8, R3, -0.12148627638816833496 ;  /* 0xbdf8cdcc08037423 */ /* 0x000fc80000000003 */
[----:B------:R-:W-:-:S04]  /*2840*/  FFMA R3, R8, R3, 0.13980610668659210205 ;  /* 0x3e0f295508037423 */ /* 0x000fc80000000003 */
[----:B------:R-:W-:-:S04]  /*2850*/  FFMA R3, R8, R3, -0.16684235632419586182 ;  /* 0xbe2ad8b908037423 */ /* 0x000fc80000000003 */
[----:B------:R-:W-:-:S04]  /*2860*/  FFMA R3, R8, R3, 0.20012299716472625732 ;  /* 0x3e4ced0b08037423 */ /* 0x000fc80000000003 */
[----:B------:R-:W-:-:S04]  /*2870*/  FFMA R3, R8, R3, -0.24999669194221496582 ;  /* 0xbe7fff2208037423 */ /* 0x000fc80000000003 */
[C---:B------:R-:W-:Y:S02]  /*2880*/  FFMA R5, R8.reuse, R3, 0.33333182334899902344 ;  /* 0x3eaaaa7808057423 */ /* 0x040fe40000000003 */
[----:B------:R-:W1:Y:S02]  /*2890*/  S2R R3, SR_TID.X ;  /* 0x0000000000037919 */ /* 0x000e640000002100 */
[----:B------:R-:W-:Y:S01]  /*28a0*/  FFMA R11, R8, R5, -0.5 ;  /* 0xbf000000080b7423 */ /* 0x000fe20000000005 */
[----:B------:R-:W-:Y:S02]  /*28b0*/  FSEL R5, RZ, -23, P0 ;  /* 0xc1b80000ff057808 */ /* 0x000fe40000000000 */
[----:B------:R-:W-:Y:S01]  /*28c0*/  ISETP.GT.U32.AND P0, PT, R2, 0x7f7fffff, PT ;  /* 0x7f7fffff0200780c */ /* 0x000fe20003f04070 */
[----:B------:R-:W-:Y:S02]  /*28d0*/  FMUL R11, R8, R11 ;  /* 0x0000000b080b7220 */ /* 0x000fe40000400000 */
[----:B------:R-:W-:Y:S01]  /*28e0*/  FFMA R6, R6, 1.1920928955078125e-07, R5 ;  /* 0x3400000006067823 */ /* 0x000fe20000000005 */
[----:B------:R-:W-:Y:S01]  /*28f0*/  SHF.R.U32.HI R5, RZ, 0x2, R4 ;  /* 0x00000002ff057819 */ /* 0x000fe20000011604 */
[----:B------:R-:W-:-:S03]  /*2900*/  FFMA R11, R8, R11, R8 ;  /* 0x0000000b080b7223 */ /* 0x000fc60000000008 */
[----:B------:R-:W-:Y:S01]  /*2910*/  LOP3.LUT R5, R5, R4, RZ, 0x3c, !PT ;  /* 0x0000000405057212 */ /* 0x000fe200078e3cff */
[----:B------:R-:W-:Y:S01]  /*2920*/  FFMA R11, R6, 0.69314718246459960938, R11 ;  /* 0x3f317218060b7823 */ /* 0x000fe2000000000b */
[----:B------:R-:W-:-:S03]  /*2930*/  IMAD.SHL.U32 R4, R7, 0x10, RZ ;  /* 0x0000001007047824 */ /* 0x000fc600078e00ff */
[C---:B------:R-:W-:Y:S01]  /*2940*/  @P0 FFMA R11, R2.reuse, R9, +INF ;  /* 0x7f800000020b0423 */ /* 0x040fe20000000009 */
[----:B------:R-:W-:Y:S01]  /*2950*/  FSETP.NEU.AND P0, PT, R2, RZ, PT ;  /* 0x000000ff0200720b */ /* 0x000fe20003f0d000 */
[----:B------:R-:W-:Y:S02]  /*2960*/  IMAD.SHL.U32 R6, R5, 0x2, RZ ;  /* 0x0000000205067824 */ /* 0x000fe400078e00ff */
[----:B------:R-:W-:-:S03]  /*2970*/  FMUL R11, R11, -2 ;  /* 0xc00000000b0b7820 */ /* 0x000fc60000400000 */
[----:B------:R-:W-:Y:S02]  /*2980*/  LOP3.LUT R4, R5, R6, R4, 0x96, !PT ;  /* 0x0000000605047212 */ /* 0x000fe400078e9604 */
[----:B------:R-:W-:Y:S02]  /*2990*/  FSEL R9, R11, +INF , P0 ;  /* 0x7f8000000b097808 */ /* 0x000fe40000000000 */
[----:B------:R-:W-:Y:S02]  /*29a0*/  LOP3.LUT R7, R4, R7, RZ, 0x3c, !PT ;  /* 0x0000000704077212 */ /* 0x000fe400078e3cff */
[----:B------:R2:W3:Y:S01]  /*29b0*/  MUFU.RSQ R6, R9 ;  /* 0x0000000900067308 */ /* 0x0004e20000001400 */
[----:B------:R-:W-:Y:S01]  /*29c0*/  VIADD R2, R9, 0xf3000000 ;  /* 0xf300000009027836 */ /* 0x000fe20000000000 */
[----:B------:R-:W-:Y:S01]  /*29d0*/  IADD3 R7, PT, PT, R0, 0xb0f8a, R7 ;  /* 0x000b0f8a00077810 */ /* 0x000fe20007ffe007 */
[----:B-1----:R-:W-:Y:S01]  /*29e0*/  IMAD.SHL.U32 R5, R3, 0x4, RZ ;  /* 0x0000000403057824 */ /* 0x002fe200078e00ff */
[----:B------:R-:W-:Y:S01]  /*29f0*/  SHF.R.U32.HI R4, RZ, 0x1e, R3 ;  /* 0x0000001eff047819 */ /* 0x000fe20000011603 */
[----:B------:R-:W-:Y:S01]  /*2a00*/  IMAD.MOV.U32 R0, RZ, RZ, 0x30c90fdb ;  /* 0x30c90fdbff007424 */ /* 0x000fe200078e00ff */
[----:B------:R-:W-:-:S02]  /*2a10*/  ISETP.GT.U32.AND P0, PT, R2, 0x727fffff, PT ;  /* 0x727fffff0200780c */ /* 0x000fc40003f04070 */
[----:B0-----:R-:W-:Y:S02]  /*2a20*/  IADD3 R2, P1, PT, R5, UR4, RZ ;  /* 0x0000000405027c10 */ /* 0x001fe4000ff3e0ff */
[----:B------:R-:W-:Y:S02]  /*2a30*/  I2FP.F32.U32 R7, R7 ;  /* 0x0000000700077245 */ /* 0x000fe40000201000 */
[----:B------:R-:W-:-:S03]  /*2a40*/  IADD3.X R3, PT, PT, R4, UR5, RZ, P1, !PT ;  /* 0x0000000504037c10 */ /* 0x000fc60008ffe4ff */
[----:B------:R-:W-:-:S04]  /*2a50*/  FFMA R12, R7, R0, 7.314590599882819788e-10 ;  /* 0x30490fdb070c7423 */ /* 0x000fc80000000000 */
[----:B--23--:R-:W-:Y:S05]  /*2a60*/  @!P0 BRA `(.L_x_357) ;  /* 0x00000000000c8947 */ /* 0x00cfea0003800000 */
[----:B------:R-:W-:-:S07]  /*2a70*/  MOV R11, 0x2a90 ;  /* 0x00002a90000b7802 */ /* 0x000fce0000000f00 */
[----:B------:R-:W-:Y:S05]  /*2a80*/  CALL.REL.NOINC `($__internal_18_$__cuda_sm20_sqrt_rn_f32_slowpath) ;  /* 0x0000000000447944 */ /* 0x000fea0003c00000 */
[----:B------:R-:W-:Y:S05]  /*2a90*/  BRA `(.L_x_358) ;  /* 0x0000000000107947 */ /* 0x000fea0003800000 */
.L_x_357:
[----:B------:R-:W-:Y:S01]  /*2aa0*/  FMUL.FTZ R0, R9, R6 ;  /* 0x0000000609007220 */ /* 0x000fe20000410000 */
[----:B------:R-:W-:-:S03]  /*2ab0*/  FMUL.FTZ R6, R6, 0.5 ;  /* 0x3f00000006067820 */ /* 0x000fc60000410000 */
[----:B------:R-:W-:-:S04]  /*2ac0*/  FFMA R7, -R0, R0, R9 ;  /* 0x0000000000077223 */ /* 0x000fc80000000109 */
[----:B------:R-:W-:-:S07]  /*2ad0*/  FFMA R0, R7, R6, R0 ;  /* 0x0000000607007223 */ /* 0x000fce0000000000 */
.L_x_358:
[----:B------:R-:W-:Y:S05]  /*2ae0*/  BSYNC.RECONVERGENT B0 ;  /* 0x0000000000007941 */ /* 0x000fea0003800200 */
.L_x_356:
[----:B------:R-:W2:Y:S01]  /*2af0*/  LDG.E R3, desc[UR6][R2.64] ;  /* 0x0000000602037981 */ /* 0x000ea2000c1e1900 */
[----:B------:R-:W-:Y:S01]  /*2b00*/  FMUL.RZ R8, R12, 0.15915493667125701904 ;  /* 0x3e22f9830c087820 */ /* 0x000fe2000040c000 */
[----:B------:R-:W0:Y:S03]  /*2b10*/  LDCU.64 UR8, c[0x0][0x388] ;  /* 0x00007100ff0877ac */ /* 0x000e260008000a00 */
[----:B------:R-:W1:Y:S01]  /*2b20*/  MUFU.SIN R7, R8 ;  /* 0x0000000800077308 */ /* 0x000e620000000400 */
[----:B------:R-:W2:Y:S01]  /*2b30*/  LDCU UR4, c[0x0][0x390] ;  /* 0x00007200ff0477ac */ /* 0x000ea20008000800 */
[----:B0-----:R-:W-:Y:S01]  /*2b40*/  IADD3 R6, P0, PT, R5, UR8, RZ ;  /* 0x0000000805067c10 */ /* 0x001fe2000ff1e0ff */
[----:B-1----:R-:W-:-:S03]  /*2b50*/  FMUL R0, R7, R0 ;  /* 0x0000000007007220 */ /* 0x002fc60000400000 */
[----:B------:R-:W-:Y:S01]  /*2b60*/  IADD3.X R7, PT, PT, R4, UR9, RZ, P0, !PT ;  /* 0x0000000904077c10 */ /* 0x000fe200087fe4ff */
[----:B--2---:R-:W-:-:S05]  /*2b70*/  FFMA R5, R0, UR4, R3 ;  /* 0x0000000400057c23 */ /* 0x004fca0008000003 */
[----:B------:R-:W-:Y:S01]  /*2b80*/  STG.E desc[UR6][R6.64], R5 ;  /* 0x0000000506007986 */ /* 0x000fe2000c101906 */
[----:B------:R-:W-:Y:S05]  /*2b90*/  EXIT ;  /* 0x000000000000794d */ /* 0x000fea0003800000 */
        .weak           $__internal_18_$__cuda_sm20_sqrt_rn_f32_slowpath
        .type           $__internal_18_$__cuda_sm20_sqrt_rn_f32_slowpath,@function
        .size           $__internal_18_$__cuda_sm20_sqrt_rn_f32_slowpath,(.L_x_379 - $__internal_18_$__cuda_sm20_sqrt_rn_f32_slowpath)
$__internal_18_$__cuda_sm20_sqrt_rn_f32_slowpath:
        /* <DEDUP_REMOVED lines=20> */
.L_x_359:
[----:B------:R-:W-:Y:S02]  /*2ce0*/  IMAD.MOV.U32 R0, RZ, RZ, R6 ;  /* 0x000000ffff007224 */ /* 0x000fe400078e0006 */
[----:B------:R-:W-:Y:S02]  /*2cf0*/  IMAD.MOV.U32 R6, RZ, RZ, R11 ;  /* 0x000000ffff067224 */ /* 0x000fe400078e000b */
[----:B------:R-:W-:-:S04]  /*2d00*/  IMAD.MOV.U32 R7, RZ, RZ, 0x0 ;  /* 0x00000000ff077424 */ /* 0x000fc800078e00ff */
[----:B------:R-:W-:Y:S05]  /*2d10*/  RET.REL.NODEC R6 `(gen_rand) ;  /* 0xffffffd006b87950 */ /* 0x000fea0003c3ffff */
.L_x_360:
        /* <DEDUP_REMOVED lines=14> */
.L_x_379:


//--------------------- .nv.global.init           --------------------------
	.section	.nv.global.init,"aw",@progbits
	.align	4
.nv.global.init:
	.type		mrg32k3aM1SubSeq,@object
	.size		mrg32k3aM1SubSeq,(mrg32k3aM2SubSeq - mrg32k3aM1SubSeq)
mrg32k3aM1SubSeq:
        /*0000*/ 	.byte	0x0b, 0xcc, 0xee, 0x04, 0x73, 0x29, 0x8b, 0x6f, 0xf6, 0x53, 0x03, 0xf6, 0x23, 0xf6, 0xea, 0xda
        /* <DEDUP_REMOVED lines=125> */
	.type		mrg32k3aM2SubSeq,@object
	.size		mrg32k3aM2SubSeq,(mrg32k3aM1 - mrg32k3aM2SubSeq)
mrg32k3aM2SubSeq:
        /* <DEDUP_REMOVED lines=126> */
	.type		mrg32k3aM1,@object
	.size		mrg32k3aM1,(mrg32k3aM1Seq - mrg32k3aM1)
mrg32k3aM1:
        /* <DEDUP_REMOVED lines=144> */
	.type		mrg32k3aM1Seq,@object
	.size		mrg32k3aM1Seq,(mrg32k3aM2 - mrg32k3aM1Seq)
mrg32k3aM1Seq:
        /* <DEDUP_REMOVED lines=144> */
	.type		mrg32k3aM2,@object
	.size		mrg32k3aM2,(mrg32k3aM2Seq - mrg32k3aM2)
mrg32k3aM2:
        /* <DEDUP_REMOVED lines=144> */
	.type		mrg32k3aM2Seq,@object
	.size		mrg32k3aM2Seq,(precalc_xorwow_matrix - mrg32k3aM2Seq)
mrg32k3aM2Seq:
        /* <DEDUP_REMOVED lines=144> */
	.type		precalc_xorwow_matrix,@object
	.size		precalc_xorwow_matrix,(precalc_xorwow_offset_matrix - precalc_xorwow_matrix)
precalc_xorwow_matrix:
        /* <DEDUP_REMOVED lines=6400> */
	.type		precalc_xorwow_offset_matrix,@object
	.size		precalc_xorwow_offset_matrix,(.L_1 - precalc_xorwow_offset_matrix)
precalc_xorwow_offset_matrix:
        /* <DEDUP_REMOVED lines=6400> */
.L_1:


//--------------------- .nv.shared.reserved.0     --------------------------
	.section	.nv.shared.reserved.0,"aw",@nobits
	.weak		__nv_reservedSMEM_offset_0_alias
	.size		__nv_reservedSMEM_offset_0_alias, 0, 64
	.other		__nv_reservedSMEM_offset_0_alias,@"STO_CUDA_RESERVED_SHARED STV_DEFAULT"
__nv_reservedSMEM_offset_0_alias:
	.zero		0
	.zero		64


//--------------------- .nv.constant0.blCarriers_vec --------------------------
	.section	.nv.constant0.blCarriers_vec,"a",@progbits
	.sectionflags	@""
	.align	4
.nv.constant0.blCarriers_vec:
	.zero		932


//--------------------- .nv.constant0.mlCarriers_vec --------------------------
	.section	.nv.constant0.mlCarriers_vec,"a",@progbits
	.sectionflags	@""
	.align	4
.nv.constant0.mlCarriers_vec:
	.zero		924


//--------------------- .nv.constant0.blDOS_vec   --------------------------
	.section	.nv.constant0.blDOS_vec,"a",@progbits
	.sectionflags	@""
	.align	4
.nv.constant0.blDOS_vec:
	.zero		920


//--------------------- .nv.constant0.mlDOS_vec   --------------------------
	.section	.nv.constant0.mlDOS_vec,"a",@progbits
	.sectionflags	@""
	.align	4
.nv.constant0.mlDOS_vec:
	.zero		912


//--------------------- .nv.constant0.solve_eF    --------------------------
	.section	.nv.constant0.solve_eF,"a",@progbits
	.sectionflags	@""
	.align	4
.nv.constant0.solve_eF:
	.zero		952


//--------------------- .nv.constant0.gen_capMC   --------------------------
	.section	.nv.constant0.gen_capMC,"a",@progbits
	.sectionflags	@""
	.align	4
.nv.constant0.gen_capMC:
	.zero		968


//--------------------- .nv.constant0.gen_rand    --------------------------
	.section	.nv.constant0.gen_rand,"a",@progbits
	.sectionflags	@""
	.align	4
.nv.constant0.gen_rand:
	.zero		928


//--------------------- SYMBOLS --------------------------

	.type		.nv.reservedSmem.offset0,@object
	.size		.nv.reservedSmem.offset0,0x4
